	.target	sm_90a

	.elftype	@"ET_EXEC"


//--------------------- .note.nv.tkinfo           --------------------------
	.section	.note.nv.tkinfo,"",@"SHT_NOTE"
	.sectionflags	@"SHF_NOTE_NV_TKINFO"
	.tkinfo
        /*0018*/ 	.word	0x00000002
        /*0030*/ 	.string	""
        /*0030*/ 	.string	"ptxas"
        /*0030*/ 	.string	"Cuda compilation tools, release 13.0, V13.0.88"
        /*0030*/ 	.string	"Build cuda_13.0.r13.0/compiler.36424714_0"
        /*0030*/ 	.string	"-v  -suppress-debug-info  -lineinfo  -arch sm_90a "



//--------------------- .note.nv.cuinfo           --------------------------
	.section	.note.nv.cuinfo,"",@"SHT_NOTE"
	.sectionflags	@"SHF_NOTE_NV_CUINFO"
        /*0018*/ 	.short	0x0002
        /*001a*/ 	.short	0x005a
        /*001c*/ 	.short	0x0082
	.zero		2


//--------------------- .nv.info                  --------------------------
	.section	.nv.info,"",@"SHT_CUDA_INFO"
	.align	4


	//----- nvinfo : EIATTR_REGCOUNT
	.align		4
        /*0000*/ 	.byte	0x04, 0x2f
        /*0002*/ 	.short	(.L_1 - .L_0)
	.align		4
.L_0:
        /*0004*/ 	.word	index@(matmul_kernel)
        /*0008*/ 	.word	0x000000ff


	//----- nvinfo : EIATTR_FRAME_SIZE
	.align		4
.L_1:
        /*000c*/ 	.byte	0x04, 0x11
        /*000e*/ 	.short	(.L_3 - .L_2)
	.align		4
.L_2:
        /*0010*/ 	.word	index@(matmul_kernel)
        /*0014*/ 	.word	0x00002c10


	//----- nvinfo : EIATTR_MIN_STACK_SIZE
	.align		4
.L_3:
        /*0018*/ 	.byte	0x04, 0x12
        /*001a*/ 	.short	(.L_5 - .L_4)
	.align		4
.L_4:
        /*001c*/ 	.word	index@(matmul_kernel)
        /*0020*/ 	.word	0x00002c10
.L_5:


//--------------------- .nv.compat                --------------------------
	.section	.nv.compat,"",@"SHT_CUDA_COMPAT_INFO"
	.align	4
        /*0000*/ 	.byte	0x02, 0x09, 0x01, 0x00, 0x02, 0x02, 0x01, 0x00, 0x02, 0x05, 0x05, 0x00, 0x03, 0x07, 0x01, 0x01
        /*0010*/ 	.byte	0x02, 0x03, 0x00, 0x00, 0x02, 0x06, 0x01, 0x00, 0x04, 0x0b, 0x08, 0x00, 0x00, 0x00, 0x00, 0x00
        /*0020*/ 	.byte	0x00, 0x00, 0x00, 0x00


//--------------------- .nv.info.matmul_kernel    --------------------------
	.section	.nv.info.matmul_kernel,"",@"SHT_CUDA_INFO"
	.sectionflags	@""
	.align	4


	//----- nvinfo : EIATTR_CUDA_API_VERSION
	.align		4
        /*0000*/ 	.byte	0x04, 0x37
        /*0002*/ 	.short	(.L_7 - .L_6)
.L_6:
        /*0004*/ 	.word	0x00000082


	//----- nvinfo : EIATTR_KPARAM_INFO
	.align		4
.L_7:
        /*0008*/ 	.byte	0x04, 0x17
        /*000a*/ 	.short	(.L_9 - .L_8)
.L_8:
        /*000c*/ 	.word	0x00000000
        /*0010*/ 	.short	0x000d
        /*0012*/ 	.short	0x0048
        /*0014*/ 	.byte	0x00, 0xf4, 0x21, 0x00


	//----- nvinfo : EIATTR_KPARAM_INFO
	.align		4
.L_9:
        /*0018*/ 	.byte	0x04, 0x17
        /*001a*/ 	.short	(.L_11 - .L_10)
.L_10:
        /*001c*/ 	.word	0x00000000
        /*0020*/ 	.short	0x000c
        /*0022*/ 	.short	0x0040
        /*0024*/ 	.byte	0x00, 0xf4, 0x21, 0x00


	//----- nvinfo : EIATTR_KPARAM_INFO
	.align		4
.L_11:
        /*0028*/ 	.byte	0x04, 0x17
        /*002a*/ 	.short	(.L_13 - .L_12)
.L_12:
        /*002c*/ 	.word	0x00000000
        /*0030*/ 	.short	0x000b
        /*0032*/ 	.short	0x0038
        /*0034*/ 	.byte	0x00, 0xf0, 0x11, 0x00


	//----- nvinfo : EIATTR_KPARAM_INFO
	.align		4
.L_13:
        /*0038*/ 	.byte	0x04, 0x17
        /*003a*/ 	.short	(.L_15 - .L_14)
.L_14:
        /*003c*/ 	.word	0x00000000
        /*0040*/ 	.short	0x000a
        /*0042*/ 	.short	0x0034
        /*0044*/ 	.byte	0x00, 0xf0, 0x11, 0x00


	//----- nvinfo : EIATTR_KPARAM_INFO
	.align		4
.L_15:
        /*0048*/ 	.byte	0x04, 0x17
        /*004a*/ 	.short	(.L_17 - .L_16)
.L_16:
        /*004c*/ 	.word	0x00000000
        /*0050*/ 	.short	0x0009
        /*0052*/ 	.short	0x0030
        /*0054*/ 	.byte	0x00, 0xf0, 0x11, 0x00


	//----- nvinfo : EIATTR_KPARAM_INFO
	.align		4
.L_17:
        /*0058*/ 	.byte	0x04, 0x17
        /*005a*/ 	.short	(.L_19 - .L_18)
.L_18:
        /*005c*/ 	.word	0x00000000
        /*0060*/ 	.short	0x0008
        /*0062*/ 	.short	0x002c
        /*0064*/ 	.byte	0x00, 0xf0, 0x11, 0x00


	//----- nvinfo : EIATTR_KPARAM_INFO
	.align		4
.L_19:
        /*0068*/ 	.byte	0x04, 0x17
        /*006a*/ 	.short	(.L_21 - .L_20)
.L_20:
        /*006c*/ 	.word	0x00000000
        /*0070*/ 	.short	0x0007
        /*0072*/ 	.short	0x0028
        /*0074*/ 	.byte	0x00, 0xf0, 0x11, 0x00


	//----- nvinfo : EIATTR_KPARAM_INFO
	.align		4
.L_21:
        /*0078*/ 	.byte	0x04, 0x17
        /*007a*/ 	.short	(.L_23 - .L_22)
.L_22:
        /*007c*/ 	.word	0x00000000
        /*0080*/ 	.short	0x0006
        /*0082*/ 	.short	0x0024
        /*0084*/ 	.byte	0x00, 0xf0, 0x11, 0x00


	//----- nvinfo : EIATTR_KPARAM_INFO
	.align		4
.L_23:
        /*0088*/ 	.byte	0x04, 0x17
        /*008a*/ 	.short	(.L_25 - .L_24)
.L_24:
        /*008c*/ 	.word	0x00000000
        /*0090*/ 	.short	0x0005
        /*0092*/ 	.short	0x0020
        /*0094*/ 	.byte	0x00, 0xf0, 0x11, 0x00


	//----- nvinfo : EIATTR_KPARAM_INFO
	.align		4
.L_25:
        /*0098*/ 	.byte	0x04, 0x17
        /*009a*/ 	.short	(.L_27 - .L_26)
.L_26:
        /*009c*/ 	.word	0x00000000
        /*00a0*/ 	.short	0x0004
        /*00a2*/ 	.short	0x001c
        /*00a4*/ 	.byte	0x00, 0xf0, 0x11, 0x00


	//----- nvinfo : EIATTR_KPARAM_INFO
	.align		4
.L_27:
        /*00a8*/ 	.byte	0x04, 0x17
        /*00aa*/ 	.short	(.L_29 - .L_28)
.L_28:
        /*00ac*/ 	.word	0x00000000
        /*00b0*/ 	.short	0x0003
        /*00b2*/ 	.short	0x0018
        /*00b4*/ 	.byte	0x00, 0xf0, 0x11, 0x00


	//----- nvinfo : EIATTR_KPARAM_INFO
	.align		4
.L_29:
        /*00b8*/ 	.byte	0x04, 0x17
        /*00ba*/ 	.short	(.L_31 - .L_30)
.L_30:
        /*00bc*/ 	.word	0x00000000
        /*00c0*/ 	.short	0x0002
        /*00c2*/ 	.short	0x0010
        /*00c4*/ 	.byte	0x00, 0xf4, 0x21, 0x00


	//----- nvinfo : EIATTR_KPARAM_INFO
	.align		4
.L_31:
        /*00c8*/ 	.byte	0x04, 0x17
        /*00ca*/ 	.short	(.L_33 - .L_32)
.L_32:
        /*00cc*/ 	.word	0x00000000
        /*00d0*/ 	.short	0x0001
        /*00d2*/ 	.short	0x0008
        /*00d4*/ 	.byte	0x00, 0xf4, 0x21, 0x00


	//----- nvinfo : EIATTR_KPARAM_INFO
	.align		4
.L_33:
        /*00d8*/ 	.byte	0x04, 0x17
        /*00da*/ 	.short	(.L_35 - .L_34)
.L_34:
        /*00dc*/ 	.word	0x00000000
        /*00e0*/ 	.short	0x0000
        /*00e2*/ 	.short	0x0000
        /*00e4*/ 	.byte	0x00, 0xf4, 0x21, 0x00


	//----- nvinfo : EIATTR_SPARSE_MMA_MASK
	.align		4
.L_35:
        /*00e8*/ 	.byte	0x03, 0x50
        /*00ea*/ 	.short	0x0000


	//----- nvinfo : EIATTR_MAXREG_COUNT
	.align		4
        /*00ec*/ 	.byte	0x03, 0x1b
        /*00ee*/ 	.short	0x00ff


	//----- nvinfo : EIATTR_NUM_BARRIERS
	.align		4
        /*00f0*/ 	.byte	0x02, 0x4c
        /*00f2*/ 	.byte	0x01
	.zero		1


	//----- nvinfo : EIATTR_ANNOTATIONS
	.align		4
        /*00f4*/ 	.byte	0x04, 0x55
        /*00f6*/ 	.short	(.L_37 - .L_36)


	//   ....[0]....
.L_36:
        /*00f8*/ 	.word	0x00000001
        /*00fc*/ 	.byte	0x50, 0x09, 0x00, 0x00, 0x01, 0x00, 0x00, 0x00, 0xf0, 0x0e, 0x00, 0x00, 0x01, 0x00, 0x00, 0x00
        /* <DEDUP_REMOVED lines=561> */
        /*241c*/ 	.byte	0xa0, 0x32, 0x01, 0x00, 0x01, 0x00, 0x00, 0x00, 0xd0, 0x32, 0x01, 0x00


	//----- nvinfo : EIATTR_MERCURY_ISA_VERSION
	.align		4
.L_37:
        /*2428*/ 	.byte	0x03, 0x5f
        /*242a*/ 	.short	0x0101


	//----- nvinfo : EIATTR_EXIT_INSTR_OFFSETS
	.align		4
        /*242c*/ 	.byte	0x04, 0x1c
        /*242e*/ 	.short	(.L_39 - .L_38)


	//   ....[0]....
.L_38:
        /*2430*/ 	.word	0x0005cf50


	//   ....[1]....
        /*2434*/ 	.word	0x0005cf70


	//----- nvinfo : EIATTR_REQNTID
	.align		4
.L_39:
        /*2438*/ 	.byte	0x04, 0x10
        /*243a*/ 	.short	(.L_41 - .L_40)
.L_40:
        /*243c*/ 	.word	0x00000040
        /*2440*/ 	.word	0x00000001
        /*2444*/ 	.word	0x00000001


	//----- nvinfo : EIATTR_CBANK_PARAM_SIZE
	.align		4
.L_41:
        /*2448*/ 	.byte	0x03, 0x19
        /*244a*/ 	.short	0x0050


	//----- nvinfo : EIATTR_PARAM_CBANK
	.align		4
        /*244c*/ 	.byte	0x04, 0x0a
        /*244e*/ 	.short	(.L_43 - .L_42)
	.align		4
.L_42:
        /*2450*/ 	.word	index@(.nv.constant0.matmul_kernel)
        /*2454*/ 	.short	0x0210
        /*2456*/ 	.short	0x0050


	//----- nvinfo : EIATTR_SW_WAR
	.align		4
.L_43:
        /*2458*/ 	.byte	0x04, 0x36
        /*245a*/ 	.short	(.L_45 - .L_44)
.L_44:
        /*245c*/ 	.word	0x00000008
.L_45:


//--------------------- .nv.callgraph             --------------------------
	.section	.nv.callgraph,"",@"SHT_CUDA_CALLGRAPH"
	.align	4
	.sectionentsize	8
	.align		4
        /*0000*/ 	.word	0x00000000
	.align		4
        /*0004*/ 	.word	0xffffffff
	.align		4
        /*0008*/ 	.word	0x00000000
	.align		4
        /*000c*/ 	.word	0xfffffffe
	.align		4
        /*0010*/ 	.word	0x00000000
	.align		4
        /*0014*/ 	.word	0xfffffffd
	.align		4
        /*0018*/ 	.word	0x00000000
	.align		4
        /*001c*/ 	.word	0xfffffffc


//--------------------- .text.matmul_kernel       --------------------------
	.section	.text.matmul_kernel,"ax",@progbits
	.align	128
        .global         matmul_kernel
        .type           matmul_kernel,@function
        .size           matmul_kernel,(.L_x_3 - matmul_kernel)
        .other          matmul_kernel,@"STO_CUDA_ENTRY STV_DEFAULT"
matmul_kernel:
.text.matmul_kernel:
[----:B------:R-:W1:Y:S08]  /*0000*/  LDC R1, c[0x0][0x28] ;  /* 0x00000a00ff017b82 */ /* 0x000e700000000800 */
[----:B------:R-:W2:Y:S01]  /*0010*/  LDC.64 R4, c[0x0][0x228] ;  /* 0x00008a00ff047b82 */ /* 0x000ea20000000a00 */
[----:B------:R-:W3:Y:S01]  /*0020*/  S2R R7, SR_CTAID.X ;  /* 0x0000000000077919 */ /* 0x000ee20000002500 */
[----:B-1----:R-:W-:Y:S01]  /*0030*/  VIADD R1, R1, 0xffffd3f0 ;  /* 0xffffd3f001017836 */ /* 0x002fe20000000000 */
[----:B------:R-:W-:Y:S01]  /*0040*/  ULDC.64 UR4, c[0x0][0x218] ;  /* 0x0000860000047ab9 */ /* 0x000fe20000000a00 */
[----:B------:R-:W-:Y:S01]  /*0050*/  ULDC.64 UR6, c[0x0][0x218] ;  /* 0x0000860000067ab9 */ /* 0x000fe20000000a00 */
[----:B------:R-:W1:Y:S01]  /*0060*/  S2R R82, SR_TID.X ;  /* 0x0000000000527919 */ /* 0x000e620000002100 */
[----:B------:R-:W-:Y:S01]  /*0070*/  ULDC UR59, c[0x0][0x240] ;  /* 0x00009000003b7ab9 */ /* 0x000fe20000000800 */
[----:B------:R-:W-:Y:S01]  /*0080*/  ULDC UR9, c[0x0][0x240] ;  /* 0x0000900000097ab9 */ /* 0x000fe20000000800 */
[----:B------:R-:W4:Y:S01]  /*0090*/  LDC R90, c[0x0][0x23c] ;  /* 0x00008f00ff5a7b82 */ /* 0x000f220000000800 */
[----:B------:R-:W-:Y:S01]  /*00a0*/  ULDC UR17, c[0x0][0x240] ;  /* 0x0000900000117ab9 */ /* 0x000fe20000000800 */
        /* <DEDUP_REMOVED lines=14> */
[----:B--2---:R-:W-:Y:S01]  /*0190*/  VIADD R0, R5, 0x3f ;  /* 0x0000003f05007836 */ /* 0x004fe20000000000 */
[----:B------:R-:W-:Y:S01]  /*01a0*/  ULDC UR11, c[0x0][0x240] ;  /* 0x00009000000b7ab9 */ /* 0x000fe20000000800 */
[----:B------:R-:W-:Y:S01]  /*01b0*/  ULDC UR19, c[0x0][0x240] ;  /* 0x0000900000137ab9 */ /* 0x000fe20000000800 */
[----:B------:R-:W-:Y:S01]  /*01c0*/  ULDC UR27, c[0x0][0x240] ;  /* 0x00009000001b7ab9 */ /* 0x000fe20000000800 */
[----:B------:R-:W-:Y:S01]  /*01d0*/  ULDC UR35, c[0x0][0x240] ;  /* 0x0000900000237ab9 */ /* 0x000fe20000000800 */
[----:B------:R-:W-:Y:S01]  /*01e0*/  SHF.R.S32.HI R3, RZ, 0x1f, R0 ;  /* 0x0000001fff037819 */ /* 0x000fe20000011400 */
[----:B------:R-:W-:Y:S01]  /*01f0*/  ULDC UR43, c[0x0][0x240] ;  /* 0x00009000002b7ab9 */ /* 0x000fe20000000800 */
[----:B------:R-:W-:Y:S01]  /*0200*/  ULDC UR51, c[0x0][0x240] ;  /* 0x0000900000337ab9 */ /* 0x000fe20000000800 */
[----:B------:R-:W-:Y:S01]  /*0210*/  ULDC UR56, c[0x0][0x240] ;  /* 0x0000900000387ab9 */ /* 0x000fe20000000800 */
[----:B------:R-:W-:Y:S01]  /*0220*/  LEA.HI R3, R3, R0, RZ, 0x6 ;  /* 0x0000000003037211 */ /* 0x000fe200078f30ff */
[----:B------:R-:W-:Y:S01]  /*0230*/  ULDC UR12, c[0x0][0x240] ;  /* 0x00009000000c7ab9 */ /* 0x000fe20000000800 */
[----:B---3--:R-:W-:Y:S01]  /*0240*/  IABS R10, R7 ;  /* 0x00000007000a7213 */ /* 0x008fe20000000000 */
[----:B------:R-:W-:Y:S01]  /*0250*/  ULDC UR20, c[0x0][0x240] ;  /* 0x0000900000147ab9 */ /* 0x000fe20000000800 */
[----:B------:R-:W-:Y:S01]  /*0260*/  SHF.R.S32.HI R3, RZ, 0x6, R3 ;  /* 0x00000006ff037819 */ /* 0x000fe20000011403 */
[----:B------:R-:W-:Y:S01]  /*0270*/  ULDC UR28, c[0x0][0x240] ;  /* 0x00009000001c7ab9 */ /* 0x000fe20000000800 */
[----:B-1----:R-:W-:Y:S01]  /*0280*/  LOP3.LUT R92, R82, 0x3f, RZ, 0xc0, !PT ;  /* 0x0000003f525c7812 */ /* 0x002fe200078ec0ff */
[----:B------:R-:W-:Y:S01]  /*0290*/  ULDC UR36, c[0x0][0x240] ;  /* 0x0000900000247ab9 */ /* 0x000fe20000000800 */
[----:B------:R-:W-:Y:S01]  /*02a0*/  SHF.L.U32 R6, R3, 0x3, RZ ;  /* 0x0000000303067819 */ /* 0x000fe200000006ff */
[----:B------:R-:W-:Y:S01]  /*02b0*/  ULDC UR44, c[0x0][0x240] ;  /* 0x00009000002c7ab9 */ /* 0x000fe20000000800 */
[----:B------:R-:W-:Y:S01]  /*02c0*/  ULDC UR47, c[0x0][0x240] ;  /* 0x00009000002f7ab9 */ /* 0x000fe20000000800 */
[----:B------:R-:W-:Y:S01]  /*02d0*/  ULDC UR45, c[0x0][0x240] ;  /* 0x00009000002d7ab9 */ /* 0x000fe20000000800 */
[-C--:B------:R-:W-:Y:S01]  /*02e0*/  IABS R9, R6.reuse ;  /* 0x0000000600097213 */ /* 0x080fe20000000000 */
[----:B------:R-:W-:Y:S01]  /*02f0*/  ULDC UR52, c[0x0][0x240] ;  /* 0x0000900000347ab9 */ /* 0x000fe20000000800 */
[----:B------:R-:W-:Y:S01]  /*0300*/  IABS R12, R6 ;  /* 0x00000006000c7213 */ /* 0x000fe20000000000 */
[----:B------:R-:W-:Y:S01]  /*0310*/  ULDC UR13, c[0x0][0x240] ;  /* 0x00009000000d7ab9 */ /* 0x000fe20000000800 */
[----:B------:R-:W1:Y:S01]  /*0320*/  I2F.RP R0, R9 ;  /* 0x0000000900007306 */ /* 0x000e620000209400 */
        /* <DEDUP_REMOVED lines=14> */
[----:B-1----:R-:W1:Y:S01]  /*0410*/  MUFU.RCP R0, R0 ;  /* 0x0000000000007308 */ /* 0x002e620000001000 */
[----:B------:R-:W-:Y:S01]  /*0420*/  ULDC UR31, c[0x0][0x240] ;  /* 0x00009000001f7ab9 */ /* 0x000fe20000000800 */
[----:B------:R-:W-:Y:S01]  /*0430*/  ULDC UR39, c[0x0][0x240] ;  /* 0x0000900000277ab9 */ /* 0x000fe20000000800 */
[----:B------:R-:W-:Y:S01]  /*0440*/  ULDC UR16, c[0x0][0x240] ;  /* 0x0000900000107ab9 */ /* 0x000fe20000000800 */
[----:B------:R-:W-:Y:S01]  /*0450*/  ULDC UR55, c[0x0][0x240] ;  /* 0x0000900000377ab9 */ /* 0x000fe20000000800 */
[----:B------:R-:W-:Y:S01]  /*0460*/  ULDC UR8, c[0x0][0x240] ;  /* 0x0000900000087ab9 */ /* 0x000fe20000000800 */
[----:B------:R-:W-:Y:S01]  /*0470*/  ULDC UR24, c[0x0][0x240] ;  /* 0x0000900000187ab9 */ /* 0x000fe20000000800 */
[----:B------:R-:W-:Y:S01]  /*0480*/  ULDC UR48, c[0x0][0x240] ;  /* 0x0000900000307ab9 */ /* 0x000fe20000000800 */
[----:B------:R-:W2:Y:S01]  /*0490*/  LDC R252, c[0x0][0x230] ;  /* 0x00008c00fffc7b82 */ /* 0x000ea20000000800 */
[----:B-1----:R-:W-:-:S02]  /*04a0*/  VIADD R2, R0, 0xffffffe ;  /* 0x0ffffffe00027836 */ /* 0x002fc40000000000 */
[----:B------:R-:W-:Y:S02]  /*04b0*/  IMAD.MOV R0, RZ, RZ, -R12 ;  /* 0x000000ffff007224 */ /* 0x000fe400078e0a0c */
[----:B------:R1:W3:Y:S02]  /*04c0*/  F2I.FTZ.U32.TRUNC.NTZ R3, R2 ;  /* 0x0000000200037305 */ /* 0x0002e4000021f000 */
[----:B-1----:R-:W-:Y:S02]  /*04d0*/  IMAD.MOV.U32 R2, RZ, RZ, RZ ;  /* 0x000000ffff027224 */ /* 0x002fe400078e00ff */
[----:B--2---:R-:W-:Y:S02]  /*04e0*/  VIADD R252, R252, 0xffffff80 ;  /* 0xffffff80fcfc7836 */ /* 0x004fe40000000000 */
[----:B---3--:R-:W-:-:S04]  /*04f0*/  IMAD.MOV R8, RZ, RZ, -R3 ;  /* 0x000000ffff087224 */ /* 0x008fc800078e0a03 */
[----:B------:R-:W-:Y:S01]  /*0500*/  IMAD R11, R8, R9, RZ ;  /* 0x00000009080b7224 */ /* 0x000fe200078e02ff */
[----:B------:R-:W-:Y:S02]  /*0510*/  MOV R8, R10 ;  /* 0x0000000a00087202 */ /* 0x000fe40000000f00 */
[----:B------:R-:W-:Y:S01]  /*0520*/  IABS R10, R5 ;  /* 0x00000005000a7213 */ /* 0x000fe20000000000 */
[----:B------:R-:W-:-:S06]  /*0530*/  IMAD.HI.U32 R3, R3, R11, R2 ;  /* 0x0000000b03037227 */ /* 0x000fcc00078e0002 */
[----:B------:R-:W-:-:S04]  /*0540*/  IMAD.HI.U32 R3, R3, R8, RZ ;  /* 0x0000000803037227 */ /* 0x000fc800078e00ff */
[----:B------:R-:W-:-:S05]  /*0550*/  IMAD R0, R3, R0, R8 ;  /* 0x0000000003007224 */ /* 0x000fca00078e0208 */
[----:B------:R-:W-:-:S13]  /*0560*/  ISETP.GT.U32.AND P1, PT, R9, R0, PT ;  /* 0x000000000900720c */ /* 0x000fda0003f24070 */
[-C--:B------:R-:W-:Y:S01]  /*0570*/  @!P1 IADD3 R0, R0, -R9.reuse, RZ ;  /* 0x8000000900009210 */ /* 0x080fe20007ffe0ff */
[----:B------:R-:W-:Y:S01]  /*0580*/  @!P1 VIADD R3, R3, 0x1 ;  /* 0x0000000103039836 */ /* 0x000fe20000000000 */
[----:B------:R-:W-:Y:S02]  /*0590*/  ISETP.NE.AND P1, PT, R6, RZ, PT ;  /* 0x000000ff0600720c */ /* 0x000fe40003f25270 */
[----:B------:R-:W-:Y:S02]  /*05a0*/  ISETP.GE.U32.AND P0, PT, R0, R9, PT ;  /* 0x000000090000720c */ /* 0x000fe40003f06070 */
[----:B------:R-:W-:-:S04]  /*05b0*/  LOP3.LUT R0, R7, R6, RZ, 0x3c, !PT ;  /* 0x0000000607007212 */ /* 0x000fc800078e3cff */
[----:B------:R-:W-:Y:S01]  /*05c0*/  ISETP.GE.AND P2, PT, R0, RZ, PT ;  /* 0x000000ff0000720c */ /* 0x000fe20003f46270 */
[----:B------:R-:W-:-:S06]  /*05d0*/  VIADD R0, R4, 0xff ;  /* 0x000000ff04007836 */ /* 0x000fcc0000000000 */
[----:B------:R-:W-:-:S05]  /*05e0*/  @P0 VIADD R3, R3, 0x1 ;  /* 0x0000000103030836 */ /* 0x000fca0000000000 */
[----:B------:R-:W-:Y:S02]  /*05f0*/  MOV R2, R3 ;  /* 0x0000000300027202 */ /* 0x000fe40000000f00 */
[----:B------:R-:W-:-:S03]  /*0600*/  SHF.R.S32.HI R3, RZ, 0x1f, R0 ;  /* 0x0000001fff037819 */ /* 0x000fc60000011400 */
[----:B------:R-:W-:Y:S01]  /*0610*/  @!P2 IMAD.MOV R2, RZ, RZ, -R2 ;  /* 0x000000ffff02a224 */ /* 0x000fe200078e0a02 */
[----:B------:R-:W-:Y:S02]  /*0620*/  @!P1 LOP3.LUT R2, RZ, R6, RZ, 0x33, !PT ;  /* 0x00000006ff029212 */ /* 0x000fe400078e33ff */
[----:B------:R-:W-:Y:S02]  /*0630*/  LEA.HI R3, R3, R0, RZ, 0x8 ;  /* 0x0000000003037211 */ /* 0x000fe400078f40ff */
[----:B------:R-:W-:Y:S01]  /*0640*/  SHF.L.U32 R14, R2, 0x3, RZ ;  /* 0x00000003020e7819 */ /* 0x000fe200000006ff */
[----:B------:R-:W-:-:S03]  /*0650*/  IMAD.MOV R2, RZ, RZ, -R2 ;  /* 0x000000ffff027224 */ /* 0x000fc600078e0a02 */
[----:B------:R-:W-:Y:S01]  /*0660*/  LEA.HI.SX32 R3, R3, -R14, 0x18 ;  /* 0x8000000e03037211 */ /* 0x000fe200078fc2ff */
[----:B------:R-:W-:Y:S02]  /*0670*/  IMAD R13, R6, R2, R7 ;  /* 0x00000002060d7224 */ /* 0x000fe400078e0207 */
[----:B------:R-:W-:Y:S01]  /*0680*/  IMAD.MOV.U32 R2, RZ, RZ, RZ ;  /* 0x000000ffff027224 */ /* 0x000fe200078e00ff */
[----:B------:R-:W-:Y:S02]  /*0690*/  VIMNMX R16, R3, 0x8, PT ;  /* 0x0000000803107848 */ /* 0x000fe40003fe0100 */
[----:B------:R-:W-:Y:S02]  /*06a0*/  IABS R6, R13 ;  /* 0x0000000d00067213 */ /* 0x000fe40000000000 */
[----:B------:R-:W-:-:S04]  /*06b0*/  IABS R9, R16 ;  /* 0x0000001000097213 */ /* 0x000fc80000000000 */
[----:B------:R-:W1:Y:S08]  /*06c0*/  I2F.RP R0, R9 ;  /* 0x0000000900007306 */ /* 0x000e700000209400 */
[----:B-1----:R-:W1:Y:S02]  /*06d0*/  MUFU.RCP R0, R0 ;  /* 0x0000000000007308 */ /* 0x002e640000001000 */
[----:B-1----:R-:W-:-:S06]  /*06e0*/  VIADD R3, R0, 0xffffffe ;  /* 0x0ffffffe00037836 */ /* 0x002fcc0000000000 */
[----:B------:R-:W1:Y:S02]  /*06f0*/  F2I.FTZ.U32.TRUNC.NTZ R3, R3 ;  /* 0x0000000300037305 */ /* 0x000e64000021f000 */
[----:B-1----:R-:W-:-:S05]  /*0700*/  IADD3 R8, RZ, -R3, RZ ;  /* 0x80000003ff087210 */ /* 0x002fca0007ffe0ff */
[----:B------:R-:W-:Y:S01]  /*0710*/  IMAD R7, R8, R9, RZ ;  /* 0x0000000908077224 */ /* 0x000fe200078e02ff */
[----:B------:R-:W-:-:S03]  /*0720*/  IABS R8, R16 ;  /* 0x0000001000087213 */ /* 0x000fc60000000000 */
[----:B------:R-:W-:Y:S01]  /*0730*/  IMAD.HI.U32 R0, R3, R7, R2 ;  /* 0x0000000703007227 */ /* 0x000fe200078e0002 */
[----:B------:R-:W-:Y:S02]  /*0740*/  IADD3 R7, RZ, -R8, RZ ;  /* 0x80000008ff077210 */ /* 0x000fe40007ffe0ff */
[----:B------:R-:W-:Y:S01]  /*0750*/  IABS R8, R4 ;  /* 0x0000000400087213 */ /* 0x000fe20000000000 */
[----:B------:R-:W-:Y:S02]  /*0760*/  IMAD.MOV.U32 R2, RZ, RZ, R10 ;  /* 0x000000ffff027224 */ /* 0x000fe400078e000a */
[----:B------:R-:W-:Y:S02]  /*0770*/  IMAD.HI.U32 R3, R0, R6, RZ ;  /* 0x0000000600037227 */ /* 0x000fe400078e00ff */
[----:B------:R-:W1:Y:S02]  /*0780*/  I2F.RP R10, R2 ;  /* 0x00000002000a7306 */ /* 0x000e640000209400 */
[----:B------:R-:W-:-:S02]  /*0790*/  IMAD R6, R3, R7, R6 ;  /* 0x0000000703067224 */ /* 0x000fc400078e0206 */
[----:B------:R-:W-:-:S03]  /*07a0*/  IMAD.MOV.U32 R0, RZ, RZ, R8 ;  /* 0x000000ffff007224 */ /* 0x000fc600078e0008 */
[----:B------:R-:W-:Y:S01]  /*07b0*/  ISETP.GT.U32.AND P1, PT, R9, R6, PT ;  /* 0x000000060900720c */ /* 0x000fe20003f24070 */
[----:B------:R-:W2:Y:S08]  /*07c0*/  I2F.RP R7, R0 ;  /* 0x0000000000077306 */ /* 0x000eb00000209400 */
[----:B-1----:R-:W1:Y:S04]  /*07d0*/  MUFU.RCP R10, R10 ;  /* 0x0000000a000a7308 */ /* 0x002e680000001000 */
[----:B------:R-:W-:-:S02]  /*07e0*/  @!P1 IMAD.IADD R6, R6, 0x1, -R9 ;  /* 0x0000000106069824 */ /* 0x000fc400078e0a09 */
[----:B------:R-:W-:Y:S01]  /*07f0*/  @!P1 VIADD R3, R3, 0x1 ;  /* 0x0000000103039836 */ /* 0x000fe20000000000 */
[----:B------:R-:W-:Y:S01]  /*0800*/  ISETP.NE.AND P1, PT, R16, RZ, PT ;  /* 0x000000ff1000720c */ /* 0x000fe20003f25270 */
[----:B--2---:R-:W2:Y:S01]  /*0810*/  MUFU.RCP R7, R7 ;  /* 0x0000000700077308 */ /* 0x004ea20000001000 */
[----:B------:R-:W-:Y:S02]  /*0820*/  ISETP.GE.U32.AND P0, PT, R6, R9, PT ;  /* 0x000000090600720c */ /* 0x000fe40003f06070 */
[----:B------:R-:W-:-:S04]  /*0830*/  LOP3.LUT R6, R13, R16, RZ, 0x3c, !PT ;  /* 0x000000100d067212 */ /* 0x000fc800078e3cff */
[----:B------:R-:W-:Y:S02]  /*0840*/  ISETP.GE.AND P2, PT, R6, RZ, PT ;  /* 0x000000ff0600720c */ /* 0x000fe40003f46270 */
[----:B-1----:R-:W-:-:S04]  /*0850*/  IADD3 R8, R10, 0xffffffe, RZ ;  /* 0x0ffffffe0a087810 */ /* 0x002fc80007ffe0ff */
[----:B------:R1:W3:Y:S01]  /*0860*/  F2I.FTZ.U32.TRUNC.NTZ R9, R8 ;  /* 0x0000000800097305 */ /* 0x0002e2000021f000 */
[----:B------:R-:W-:Y:S01]  /*0870*/  @P0 VIADD R3, R3, 0x1 ;  /* 0x0000000103030836 */ /* 0x000fe20000000000 */
[----:B--2---:R-:W-:-:S04]  /*0880*/  IADD3 R7, R7, 0xffffffe, RZ ;  /* 0x0ffffffe07077810 */ /* 0x004fc80007ffe0ff */
[----:B------:R-:W-:Y:S02]  /*0890*/  MOV R12, R3 ;  /* 0x00000003000c7202 */ /* 0x000fe40000000f00 */
[----:B-1----:R-:W-:Y:S01]  /*08a0*/  MOV R8, RZ ;  /* 0x000000ff00087202 */ /* 0x002fe20000000f00 */
[----:B------:R-:W1:Y:S02]  /*08b0*/  F2I.FTZ.U32.TRUNC.NTZ R7, R7 ;  /* 0x0000000700077305 */ /* 0x000e64000021f000 */
[----:B------:R-:W-:Y:S01]  /*08c0*/  @!P2 IMAD.MOV R12, RZ, RZ, -R12 ;  /* 0x000000ffff0ca224 */ /* 0x000fe200078e0a0c */
[----:B------:R-:W-:Y:S01]  /*08d0*/  @!P1 LOP3.LUT R12, RZ, R16, RZ, 0x33, !PT ;  /* 0x00000010ff0c9212 */ /* 0x000fe200078e33ff */
[----:B---3--:R-:W-:-:S04]  /*08e0*/  IMAD.MOV R11, RZ, RZ, -R9 ;  /* 0x000000ffff0b7224 */ /* 0x008fc800078e0a09 */
[----:B------:R-:W-:Y:S02]  /*08f0*/  IMAD.SHL.U32 R80, R12, 0x40, RZ ;  /* 0x000000400c507824 */ /* 0x000fe400078e00ff */
[----:B------:R-:W-:Y:S02]  /*0900*/  IMAD R11, R11, R2, RZ ;  /* 0x000000020b0b7224 */ /* 0x000fe400078e02ff */
[C---:B------:R-:W-:Y:S01]  /*0910*/  VIADD R19, R80.reuse, 0x3f ;  /* 0x0000003f50137836 */ /* 0x040fe20000000000 */
[C---:B------:R-:W-:Y:S01]  /*0920*/  IADD3 R20, R80.reuse, 0x2, RZ ;  /* 0x0000000250147810 */ /* 0x040fe20007ffe0ff */
[----:B------:R-:W-:Y:S01]  /*0930*/  IMAD.HI.U32 R11, R9, R11, R8 ;  /* 0x0000000b090b7227 */ /* 0x000fe200078e0008 */
[C---:B------:R-:W-:Y:S01]  /*0940*/  IADD3 R28, R80.reuse, 0xc, RZ ;  /* 0x0000000c501c7810 */ /* 0x040fe20007ffe0ff */
[----:B------:R2:W-:Y:S01]  /*0950*/  STL [R1+0x3a0], R80 ;  /* 0x0003a05001007387 */ /* 0x0005e20000100800 */
[----:B------:R-:W-:Y:S01]  /*0960*/  IABS R15, R19 ;  /* 0x00000013000f7213 */ /* 0x000fe20000000000 */
[C---:B------:R-:W-:Y:S01]  /*0970*/  VIADD R18, R80.reuse, 0x1 ;  /* 0x0000000150127836 */ /* 0x040fe20000000000 */
[----:B------:R-:W-:Y:S01]  /*0980*/  IADD3 R29, R80, 0xd, RZ ;  /* 0x0000000d501d7810 */ /* 0x000fe20007ffe0ff */
[----:B------:R-:W-:Y:S01]  /*0990*/  IMAD.MOV R9, RZ, RZ, -R12 ;  /* 0x000000ffff097224 */ /* 0x000fe200078e0a0c */
[----:B------:R-:W-:Y:S01]  /*09a0*/  IABS R12, R20 ;  /* 0x00000014000c7213 */ /* 0x000fe20000000000 */
[----:B------:R-:W-:Y:S01]  /*09b0*/  IMAD.HI.U32 R3, R11, R15, RZ ;  /* 0x0000000f0b037227 */ /* 0x000fe200078e00ff */
[----:B------:R-:W-:-:S02]  /*09c0*/  IABS R10, R18 ;  /* 0x00000012000a7213 */ /* 0x000fc40000000000 */
[----:B------:R-:W-:Y:S01]  /*09d0*/  ISETP.GE.AND P2, PT, R18, RZ, PT ;  /* 0x000000ff1200720c */ /* 0x000fe20003f46270 */
[----:B------:R-:W-:Y:S01]  /*09e0*/  IMAD.MOV R6, RZ, RZ, -R3 ;  /* 0x000000ffff067224 */ /* 0x000fe200078e0a03 */
[C---:B------:R-:W-:Y:S01]  /*09f0*/  IADD3 R32, R80.reuse, 0x11, RZ ;  /* 0x0000001150207810 */ /* 0x040fe20007ffe0ff */
[----:B-1----:R-:W-:Y:S01]  /*0a00*/  IMAD.MOV R17, RZ, RZ, -R7 ;  /* 0x000000ffff117224 */ /* 0x002fe200078e0a07 */
[C---:B------:R-:W-:Y:S01]  /*0a10*/  IADD3 R42, R80.reuse, 0x1c, RZ ;  /* 0x0000001c502a7810 */ /* 0x040fe20007ffe0ff */
[----:B------:R-:W-:Y:S01]  /*0a20*/  IMAD.HI.U32 R3, R11, R10, RZ ;  /* 0x0000000a0b037227 */ /* 0x000fe200078e00ff */
[----:B------:R-:W-:Y:S02]  /*0a30*/  IADD3 R57, R80, 0x29, RZ ;  /* 0x0000002950397810 */ /* 0x000fe40007ffe0ff */
[----:B------:R-:W-:Y:S01]  /*0a40*/  IABS R39, R42 ;  /* 0x0000002a00277213 */ /* 0x000fe20000000000 */
[----:B------:R-:W-:Y:S01]  /*0a50*/  IMAD R15, R2, R6, R15 ;  /* 0x00000006020f7224 */ /* 0x000fe200078e020f */
[----:B------:R-:W-:Y:S01]  /*0a60*/  IADD3 R62, R80, 0x2c, RZ ;  /* 0x0000002c503e7810 */ /* 0x000fe20007ffe0ff */
[----:B------:R-:W-:Y:S01]  /*0a70*/  IMAD R9, R16, R9, R13 ;  /* 0x0000000910097224 */ /* 0x000fe200078e020d */
[----:B------:R-:W-:Y:S01]  /*0a80*/  IADD3 R63, R80, 0x2d, RZ ;  /* 0x0000002d503f7810 */ /* 0x000fe20007ffe0ff */
[----:B------:R-:W-:Y:S01]  /*0a90*/  IMAD R13, R17, R0, RZ ;  /* 0x00000000110d7224 */ /* 0x000fe200078e02ff */
[----:B------:R-:W-:Y:S01]  /*0aa0*/  IADD3 R17, -R3, RZ, RZ ;  /* 0x000000ff03117210 */ /* 0x000fe20007ffe1ff */
[----:B------:R-:W-:Y:S01]  /*0ab0*/  IMAD.MOV.U32 R6, RZ, RZ, RZ ;  /* 0x000000ffff067224 */ /* 0x000fe200078e00ff */
[----:B------:R-:W-:Y:S01]  /*0ac0*/  ISETP.GT.U32.AND P1, PT, R2, R15, PT ;  /* 0x0000000f0200720c */ /* 0x000fe20003f24070 */
[----:B------:R-:W-:Y:S01]  /*0ad0*/  IMAD.HI.U32 R8, R11, R12, RZ ;  /* 0x0000000c0b087227 */ /* 0x000fe200078e00ff */
[----:B------:R-:W-:-:S02]  /*0ae0*/  IABS R56, R62 ;  /* 0x0000003e00387213 */ /* 0x000fc40000000000 */
[----:B------:R-:W-:Y:S01]  /*0af0*/  IADD3 R70, R80, 0x39, RZ ;  /* 0x0000003950467810 */ /* 0x000fe20007ffe0ff */
[----:B------:R-:W-:Y:S01]  /*0b00*/  IMAD.HI.U32 R3, R7, R13, R6 ;  /* 0x0000000d07037227 */ /* 0x000fe200078e0006 */
[----:B------:R-:W-:Y:S02]  /*0b10*/  IADD3 R13, -R8, RZ, RZ ;  /* 0x000000ff080d7210 */ /* 0x000fe40007ffe1ff */
[----:B------:R-:W-:Y:S01]  /*0b20*/  IABS R77, R70 ;  /* 0x00000046004d7213 */ /* 0x000fe20000000000 */
[----:B------:R-:W-:Y:S01]  /*0b30*/  IMAD R7, R2, R17, R10 ;  /* 0x0000001102077224 */ /* 0x000fe200078e020a */
[C---:B------:R-:W-:Y:S01]  /*0b40*/  IADD3 R76, R80.reuse, 0x3c, RZ ;  /* 0x0000003c504c7810 */ /* 0x040fe20007ffe0ff */
[----:B------:R-:W-:Y:S02]  /*0b50*/  VIADD R6, R80, 0x3 ;  /* 0x0000000350067836 */ /* 0x000fe40000000000 */
[----:B------:R-:W-:Y:S01]  /*0b60*/  @!P1 IADD3 R15, R15, -R2, RZ ;  /* 0x800000020f0f9210 */ /* 0x000fe20007ffe0ff */
[C---:B------:R-:W-:Y:S01]  /*0b70*/  IMAD R8, R2.reuse, R13, R12 ;  /* 0x0000000d02087224 */ /* 0x040fe200078e020c */
[----:B------:R-:W-:Y:S01]  /*0b80*/  ISETP.GT.U32.AND P0, PT, R2, R7, PT ;  /* 0x000000070200720c */ /* 0x000fe20003f04070 */
[----:B------:R-:W-:Y:S01]  /*0b90*/  VIADD R16, R80, 0x4 ;  /* 0x0000000450107836 */ /* 0x000fe20000000000 */
[----:B------:R-:W-:Y:S01]  /*0ba0*/  ISETP.GT.U32.AND P6, PT, R2, R15, PT ;  /* 0x0000000f0200720c */ /* 0x000fe20003fc4070 */
[----:B------:R-:W-:Y:S01]  /*0bb0*/  IMAD.IADD R9, R14, 0x1, R9 ;  /* 0x000000010e097824 */ /* 0x000fe200078e0209 */
[----:B------:R-:W-:Y:S01]  /*0bc0*/  IABS R12, R6 ;  /* 0x00000006000c7213 */ /* 0x000fe20000000000 */
[----:B------:R-:W-:Y:S01]  /*0bd0*/  VIADD R18, R80, 0x5 ;  /* 0x0000000550127836 */ /* 0x000fe20000000000 */
[----:B------:R-:W-:Y:S01]  /*0be0*/  ISETP.GE.AND P4, PT, R6, RZ, PT ;  /* 0x000000ff0600720c */ /* 0x000fe20003f86270 */
[----:B------:R-:W-:Y:S01]  /*0bf0*/  VIADD R23, R80, 0x7 ;  /* 0x0000000750177836 */ /* 0x000fe20000000000 */
[----:B------:R-:W-:Y:S01]  /*0c00*/  IABS R14, R16 ;  /* 0x00000010000e7213 */ /* 0x000fe20000000000 */
[----:B------:R-:W-:Y:S01]  /*0c10*/  IMAD.HI.U32 R6, R11, R12, RZ ;  /* 0x0000000c0b067227 */ /* 0x000fe200078e00ff */
[----:B------:R-:W-:-:S02]  /*0c20*/  ISETP.GT.U32.AND P3, PT, R2, R8, PT ;  /* 0x000000080200720c */ /* 0x000fc40003f64070 */
[----:B------:R-:W-:Y:S01]  /*0c30*/  ISETP.GE.AND P1, PT, R20, RZ, PT ;  /* 0x000000ff1400720c */ /* 0x000fe20003f26270 */
[--C-:B------:R-:W-:Y:S01]  /*0c40*/  @!P0 IMAD.IADD R7, R7, 0x1, -R2.reuse ;  /* 0x0000000107078824 */ /* 0x100fe200078e0a02 */
[----:B------:R-:W-:Y:S01]  /*0c50*/  IADD3 R13, -R6, RZ, RZ ;  /* 0x000000ff060d7210 */ /* 0x000fe20007ffe1ff */
[----:B------:R-:W-:Y:S01]  /*0c60*/  @!P6 IMAD.IADD R15, R15, 0x1, -R2 ;  /* 0x000000010f0fe824 */ /* 0x000fe200078e0a02 */
[----:B------:R-:W-:Y:S01]  /*0c70*/  ISETP.GE.AND P6, PT, R19, RZ, PT ;  /* 0x000000ff1300720c */ /* 0x000fe20003fc6270 */
[----:B------:R-:W-:Y:S01]  /*0c80*/  IMAD.HI.U32 R10, R11, R14, RZ ;  /* 0x0000000e0b0a7227 */ /* 0x000fe200078e00ff */
[----:B------:R-:W-:Y:S02]  /*0c90*/  ISETP.GT.U32.AND P5, PT, R2, R7, PT ;  /* 0x000000070200720c */ /* 0x000fe40003fa4070 */
[----:B------:R-:W-:Y:S01]  /*0ca0*/  MOV R6, R15 ;  /* 0x0000000f00067202 */ /* 0x000fe20000000f00 */
[----:B------:R-:W-:Y:S01]  /*0cb0*/  IMAD.MOV R17, RZ, RZ, -R10 ;  /* 0x000000ffff117224 */ /* 0x000fe200078e0a0a */
[----:B------:R-:W-:Y:S01]  /*0cc0*/  ISETP.GE.AND P0, PT, R16, RZ, PT ;  /* 0x000000ff1000720c */ /* 0x000fe20003f06270 */
[----:B------:R-:W-:Y:S01]  /*0cd0*/  IMAD R10, R2, R13, R12 ;  /* 0x0000000d020a7224 */ /* 0x000fe200078e020c */
[----:B------:R-:W-:Y:S01]  /*0ce0*/  @!P3 IADD3 R8, R8, -R2, RZ ;  /* 0x800000020808b210 */ /* 0x000fe20007ffe0ff */
[----:B------:R-:W-:Y:S01]  /*0cf0*/  IMAD R12, R2, R17, R14 ;  /* 0x00000011020c7224 */ /* 0x000fe200078e020e */
[----:B------:R-:W-:Y:S01]  /*0d00*/  IABS R16, R18 ;  /* 0x0000001200107213 */ /* 0x000fe20000000000 */
[----:B------:R-:W-:Y:S01]  /*0d10*/  VIADD R14, R80, 0x6 ;  /* 0x00000006500e7836 */ /* 0x000fe20000000000 */
[C---:B------:R-:W-:Y:S01]  /*0d20*/  ISETP.GT.U32.AND P3, PT, R2.reuse, R8, PT ;  /* 0x000000080200720c */ /* 0x040fe20003f64070 */
[----:B------:R-:W-:Y:S01]  /*0d30*/  @!P6 IMAD.MOV R6, RZ, RZ, -R6 ;  /* 0x000000ffff06e224 */ /* 0x000fe200078e0a06 */
[C---:B------:R-:W-:Y:S01]  /*0d40*/  ISETP.GT.U32.AND P6, PT, R2.reuse, R12, PT ;  /* 0x0000000c0200720c */ /* 0x040fe20003fc4070 */
[----:B------:R-:W-:Y:S01]  /*0d50*/  @!P5 IMAD.IADD R7, R7, 0x1, -R2 ;  /* 0x000000010707d824 */ /* 0x000fe200078e0a02 */
[----:B------:R-:W-:Y:S01]  /*0d60*/  ISETP.GT.U32.AND P5, PT, R2, R10, PT ;  /* 0x0000000a0200720c */ /* 0x000fe20003fa4070 */
[----:B------:R-:W-:Y:S01]  /*0d70*/  IMAD.HI.U32 R13, R11, R16, RZ ;  /* 0x000000100b0d7227 */ /* 0x000fe200078e00ff */
[----:B------:R-:W-:-:S02]  /*0d80*/  IABS R15, R14 ;  /* 0x0000000e000f7213 */ /* 0x000fc40000000000 */
[----:B------:R-:W-:Y:S01]  /*0d90*/  IABS R17, R23 ;  /* 0x0000001700117213 */ /* 0x000fe20000000000 */
[----:B------:R-:W-:Y:S01]  /*0da0*/  IMAD.MOV R13, RZ, RZ, -R13 ;  /* 0x000000ffff0d7224 */ /* 0x000fe200078e0a0d */
[----:B------:R-:W-:Y:S01]  /*0db0*/  @!P2 IADD3 R7, -R7, RZ, RZ ;  /* 0x000000ff0707a210 */ /* 0x000fe20007ffe1ff */
[----:B------:R-:W-:Y:S01]  /*0dc0*/  VIADD R24, R80, 0x8 ;  /* 0x0000000850187836 */ /* 0x000fe20000000000 */
[----:B------:R-:W-:Y:S01]  /*0dd0*/  ISETP.GE.AND P2, PT, R18, RZ, PT ;  /* 0x000000ff1200720c */ /* 0x000fe20003f46270 */
[--C-:B------:R-:W-:Y:S01]  /*0de0*/  @!P3 IMAD.IADD R8, R8, 0x1, -R2.reuse ;  /* 0x000000010808b824 */ /* 0x100fe200078e0a02 */
[----:B------:R-:W-:Y:S01]  /*0df0*/  ISETP.GE.AND P3, PT, R14, RZ, PT ;  /* 0x000000ff0e00720c */ /* 0x000fe20003f66270 */
[----:B------:R-:W-:Y:S01]  /*0e00*/  @!P6 IMAD.IADD R12, R12, 0x1, -R2 ;  /* 0x000000010c0ce824 */ /* 0x000fe200078e0a02 */
[----:B------:R-:W-:Y:S01]  /*0e10*/  IABS R18, R24 ;  /* 0x0000001800127213 */ /* 0x000fe20000000000 */
[----:B------:R-:W-:Y:S01]  /*0e20*/  IMAD.HI.U32 R14, R11, R15, RZ ;  /* 0x0000000f0b0e7227 */ /* 0x000fe200078e00ff */
[----:B------:R-:W-:-:S02]  /*0e30*/  @!P5 IADD3 R10, R10, -R2, RZ ;  /* 0x800000020a0ad210 */ /* 0x000fc40007ffe0ff */
[C---:B------:R-:W-:Y:S01]  /*0e40*/  ISETP.GT.U32.AND P6, PT, R2.reuse, R12, PT ;  /* 0x0000000c0200720c */ /* 0x040fe20003fc4070 */
[C---:B------:R-:W-:Y:S01]  /*0e50*/  IMAD R13, R2.reuse, R13, R16 ;  /* 0x0000000d020d7224 */ /* 0x040fe200078e0210 */
[----:B------:R-:W-:Y:S01]  /*0e60*/  ISETP.GT.U32.AND P5, PT, R2, R10, PT ;  /* 0x0000000a0200720c */ /* 0x000fe20003fa4070 */
[C---:B------:R-:W-:Y:S01]  /*0e70*/  IMAD.HI.U32 R16, R11.reuse, R18, RZ ;  /* 0x000000120b107227 */ /* 0x040fe200078e00ff */
[----:B------:R-:W-:Y:S02]  /*0e80*/  IADD3 R14, -R14, RZ, RZ ;  /* 0x000000ff0e0e7210 */ /* 0x000fe40007ffe1ff */
[----:B------:R-:W-:Y:S01]  /*0e90*/  IABS R83, R76 ;  /* 0x0000004c00537213 */ /* 0x000fe20000000000 */
[----:B------:R-:W-:Y:S01]  /*0ea0*/  IMAD.MOV R19, RZ, RZ, -R16 ;  /* 0x000000ffff137224 */ /* 0x000fe200078e0a10 */
[----:B------:R-:W-:Y:S01]  /*0eb0*/  PRMT R100, R92, 0x6540, R9 ;  /* 0x000065405c647816 */ /* 0x000fe20000000009 */
[----:B------:R-:W-:Y:S02]  /*0ec0*/  IMAD R14, R2, R14, R15 ;  /* 0x0000000e020e7224 */ /* 0x000fe400078e020f */
[----:B------:R-:W-:Y:S01]  /*0ed0*/  IMAD.HI.U32 R15, R11, R17, RZ ;  /* 0x000000110b0f7227 */ /* 0x000fe200078e00ff */
[----:B------:R-:W-:Y:S01]  /*0ee0*/  LOP3.LUT R96, R100, 0x80, RZ, 0xfc, !PT ;  /* 0x0000008064607812 */ /* 0x000fe200078efcff */
[----:B------:R-:W-:Y:S01]  /*0ef0*/  STL [R1+0x3a4], R100 ;  /* 0x0003a46401007387 */ /* 0x000fe20000100800 */
[-C--:B------:R-:W-:Y:S01]  /*0f00*/  @!P6 IADD3 R12, R12, -R2.reuse, RZ ;  /* 0x800000020c0ce210 */ /* 0x080fe20007ffe0ff */
[----:B------:R-:W-:Y:S01]  /*0f10*/  IMAD.MOV R15, RZ, RZ, -R15 ;  /* 0x000000ffff0f7224 */ /* 0x000fe200078e0a0f */
[----:B------:R-:W-:Y:S01]  /*0f20*/  @!P5 IADD3 R10, R10, -R2, RZ ;  /* 0x800000020a0ad210 */ /* 0x000fe20007ffe0ff */
[C---:B------:R-:W-:Y:S01]  /*0f30*/  IMAD R16, R2.reuse, R19, R18 ;  /* 0x0000001302107224 */ /* 0x040fe200078e0212 */
[C---:B------:R-:W-:Y:S01]  /*0f40*/  ISETP.GT.U32.AND P5, PT, R2.reuse, R13, PT ;  /* 0x0000000d0200720c */ /* 0x040fe20003fa4070 */
[C---:B------:R-:W-:Y:S01]  /*0f50*/  IMAD R15, R2.reuse, R15, R17 ;  /* 0x0000000f020f7224 */ /* 0x040fe200078e0211 */
[----:B------:R-:W-:Y:S01]  /*0f60*/  ISETP.GT.U32.AND P6, PT, R2, R14, PT ;  /* 0x0000000e0200720c */ /* 0x000fe20003fc4070 */
[----:B------:R-:W-:Y:S01]  /*0f70*/  VIADD R27, R80, 0xb ;  /* 0x0000000b501b7836 */ /* 0x000fe20000000000 */
[----:B------:R-:W-:Y:S01]  /*0f80*/  @!P0 IADD3 R12, -R12, RZ, RZ ;  /* 0x000000ff0c0c8210 */ /* 0x000fe20007ffe1ff */
[----:B------:R-:W-:Y:S01]  /*0f90*/  VIADD R26, R80, 0xa ;  /* 0x0000000a501a7836 */ /* 0x000fe20000000000 */
[----:B------:R-:W-:Y:S01]  /*0fa0*/  LOP3.LUT R94, R100, 0xc0, RZ, 0xfc, !PT ;  /* 0x000000c0645e7812 */ /* 0x000fe200078efcff */
[----:B------:R-:W-:Y:S01]  /*0fb0*/  VIADD R25, R80, 0x9 ;  /* 0x0000000950197836 */ /* 0x000fe20000000000 */
[----:B------:R-:W-:Y:S01]  /*0fc0*/  IABS R22, R27 ;  /* 0x0000001b00167213 */ /* 0x000fe20000000000 */
[----:B------:R-:W-:Y:S01]  /*0fd0*/  @!P4 IMAD.MOV R10, RZ, RZ, -R10 ;  /* 0x000000ffff0ac224 */ /* 0x000fe200078e0a0a */
[----:B------:R-:W-:Y:S01]  /*0fe0*/  IABS R21, R26 ;  /* 0x0000001a00157213 */ /* 0x000fe20000000000 */
[----:B------:R-:W-:Y:S01]  /*0ff0*/  @!P1 IMAD.MOV R8, RZ, RZ, -R8 ;  /* 0x000000ffff089224 */ /* 0x000fe200078e0a08 */
[----:B------:R-:W-:Y:S01]  /*1000*/  IABS R20, R25 ;  /* 0x0000001900147213 */ /* 0x000fe20000000000 */
[----:B------:R-:W-:Y:S01]  /*1010*/  @!P5 IMAD.IADD R13, R13, 0x1, -R2 ;  /* 0x000000010d0dd824 */ /* 0x000fe200078e0a02 */
[----:B------:R-:W-:Y:S01]  /*1020*/  ISETP.GT.U32.AND P5, PT, R2, R15, PT ;  /* 0x0000000f0200720c */ /* 0x000fe20003fa4070 */
[----:B------:R-:W-:Y:S01]  /*1030*/  IMAD.HI.U32 R19, R11, R22, RZ ;  /* 0x000000160b137227 */ /* 0x000fe200078e00ff */
[----:B------:R-:W-:-:S02]  /*1040*/  @!P6 IADD3 R14, R14, -R2, RZ ;  /* 0x800000020e0ee210 */ /* 0x000fc40007ffe0ff */
[C---:B------:R-:W-:Y:S01]  /*1050*/  ISETP.GT.U32.AND P6, PT, R2.reuse, R16, PT ;  /* 0x000000100200720c */ /* 0x040fe20003fc4070 */
[----:B------:R-:W-:Y:S01]  /*1060*/  IMAD.HI.U32 R18, R11, R21, RZ ;  /* 0x000000150b127227 */ /* 0x000fe200078e00ff */
[----:B------:R-:W-:Y:S02]  /*1070*/  IADD3 R19, -R19, RZ, RZ ;  /* 0x000000ff13137210 */ /* 0x000fe40007ffe1ff */
[C---:B------:R-:W-:Y:S01]  /*1080*/  ISETP.GT.U32.AND P1, PT, R2.reuse, R14, PT ;  /* 0x0000000e0200720c */ /* 0x040fe20003f24070 */
[----:B------:R-:W-:Y:S02]  /*1090*/  IMAD.MOV R18, RZ, RZ, -R18 ;  /* 0x000000ffff127224 */ /* 0x000fe400078e0a12 */
[C---:B------:R-:W-:Y:S01]  /*10a0*/  IMAD R19, R2.reuse, R19, R22 ;  /* 0x0000001302137224 */ /* 0x040fe200078e0216 */
[----:B------:R-:W-:Y:S01]  /*10b0*/  IABS R22, R29 ;  /* 0x0000001d00167213 */ /* 0x000fe20000000000 */
[----:B------:R-:W-:Y:S01]  /*10c0*/  @!P5 IMAD.IADD R15, R15, 0x1, -R2 ;  /* 0x000000010f0fd824 */ /* 0x000fe200078e0a02 */
[----:B------:R-:W-:Y:S01]  /*10d0*/  ISETP.GT.U32.AND P5, PT, R2, R13, PT ;  /* 0x0000000d0200720c */ /* 0x000fe20003fa4070 */
[----:B------:R-:W-:-:S04]  /*10e0*/  IMAD.HI.U32 R17, R11, R20, RZ ;  /* 0x000000140b117227 */ /* 0x000fc800078e00ff */
[--C-:B------:R-:W-:Y:S01]  /*10f0*/  @!P6 IMAD.IADD R16, R16, 0x1, -R2.reuse ;  /* 0x000000011010e824 */ /* 0x100fe200078e0a02 */
[C---:B------:R-:W-:Y:S01]  /*1100*/  ISETP.GT.U32.AND P6, PT, R2.reuse, R15, PT ;  /* 0x0000000f0200720c */ /* 0x040fe20003fc4070 */
[C---:B------:R-:W-:Y:S01]  /*1110*/  IMAD R18, R2.reuse, R18, R21 ;  /* 0x0000001202127224 */ /* 0x040fe200078e0215 */
[----:B------:R-:W-:Y:S01]  /*1120*/  IABS R21, R28 ;  /* 0x0000001c00157213 */ /* 0x000fe20000000000 */
[----:B------:R-:W-:Y:S01]  /*1130*/  IMAD.MOV R17, RZ, RZ, -R17 ;  /* 0x000000ffff117224 */ /* 0x000fe200078e0a11 */
[----:B------:R-:W-:Y:S01]  /*1140*/  ISETP.GT.U32.AND P4, PT, R2, R16, PT ;  /* 0x000000100200720c */ /* 0x000fe20003f84070 */
[----:B------:R-:W-:Y:S01]  /*1150*/  @!P1 IMAD.IADD R14, R14, 0x1, -R2 ;  /* 0x000000010e0e9824 */ /* 0x000fe200078e0a02 */
[----:B------:R-:W-:Y:S01]  /*1160*/  ISETP.GE.AND P1, PT, R23, RZ, PT ;  /* 0x000000ff1700720c */ /* 0x000fe20003f26270 */
[----:B------:R-:W-:Y:S02]  /*1170*/  IMAD R17, R2, R17, R20 ;  /* 0x0000001102117224 */ /* 0x000fe400078e0214 */
[----:B------:R-:W-:Y:S01]  /*1180*/  IMAD.HI.U32 R20, R11, R21, RZ ;  /* 0x000000150b147227 */ /* 0x000fe200078e00ff */
[----:B------:R-:W-:-:S02]  /*1190*/  @!P3 IADD3 R14, -R14, RZ, RZ ;  /* 0x000000ff0e0eb210 */ /* 0x000fc40007ffe1ff */
[C---:B------:R-:W-:Y:S01]  /*11a0*/  ISETP.GT.U32.AND P0, PT, R2.reuse, R17, PT ;  /* 0x000000110200720c */ /* 0x040fe20003f04070 */
[--C-:B------:R-:W-:Y:S01]  /*11b0*/  @!P6 IMAD.IADD R15, R15, 0x1, -R2.reuse ;  /* 0x000000010f0fe824 */ /* 0x100fe200078e0a02 */
[----:B------:R-:W-:Y:S01]  /*11c0*/  ISETP.GT.U32.AND P6, PT, R2, R19, PT ;  /* 0x000000130200720c */ /* 0x000fe20003fc4070 */
[--C-:B------:R-:W-:Y:S01]  /*11d0*/  @!P5 IMAD.IADD R13, R13, 0x1, -R2.reuse ;  /* 0x000000010d0dd824 */ /* 0x100fe200078e0a02 */
[----:B------:R-:W-:Y:S01]  /*11e0*/  IADD3 R20, -R20, RZ, RZ ;  /* 0x000000ff14147210 */ /* 0x000fe20007ffe1ff */
[----:B------:R-:W-:Y:S01]  /*11f0*/  @!P4 IMAD.IADD R16, R16, 0x1, -R2 ;  /* 0x000000011010c824 */ /* 0x000fe200078e0a02 */
[----:B------:R-:W-:Y:S01]  /*1200*/  ISETP.GE.AND P4, PT, R24, RZ, PT ;  /* 0x000000ff1800720c */ /* 0x000fe20003f86270 */
[----:B------:R-:W-:Y:S01]  /*1210*/  @!P2 IMAD.MOV R13, RZ, RZ, -R13 ;  /* 0x000000ffff0da224 */ /* 0x000fe200078e0a0d */
[----:B------:R-:W-:Y:S01]  /*1220*/  IADD3 R24, R80, 0xe, RZ ;  /* 0x0000000e50187810 */ /* 0x000fe20007ffe0ff */
[C---:B------:R-:W-:Y:S01]  /*1230*/  IMAD R20, R2.reuse, R20, R21 ;  /* 0x0000001402147224 */ /* 0x040fe200078e0215 */
[----:B------:R-:W-:Y:S01]  /*1240*/  ISETP.GT.U32.AND P5, PT, R2, R18, PT ;  /* 0x000000120200720c */ /* 0x000fe20003fa4070 */
[----:B------:R-:W-:Y:S01]  /*1250*/  IMAD.HI.U32 R21, R11, R22, RZ ;  /* 0x000000160b157227 */ /* 0x000fe200078e00ff */
[----:B------:R-:W-:-:S03]  /*1260*/  IABS R23, R24 ;  /* 0x0000001800177213 */ /* 0x000fc60000000000 */
[--C-:B------:R-:W-:Y:S02]  /*1270*/  @!P6 IMAD.IADD R19, R19, 0x1, -R2.reuse ;  /* 0x000000011313e824 */ /* 0x100fe400078e0a02 */
[----:B------:R-:W-:Y:S02]  /*1280*/  IMAD.MOV R21, RZ, RZ, -R21 ;  /* 0x000000ffff157224 */ /* 0x000fe400078e0a15 */
[----:B------:R-:W-:Y:S01]  /*1290*/  @!P0 IMAD.IADD R17, R17, 0x1, -R2 ;  /* 0x0000000111118824 */ /* 0x000fe200078e0a02 */
[C---:B------:R-:W-:Y:S01]  /*12a0*/  ISETP.GT.U32.AND P6, PT, R2.reuse, R19, PT ;  /* 0x000000130200720c */ /* 0x040fe20003fc4070 */
[----:B------:R-:W-:Y:S01]  /*12b0*/  IMAD R21, R2, R21, R22 ;  /* 0x0000001502157224 */ /* 0x000fe200078e0216 */
[----:B------:R-:W-:Y:S01]  /*12c0*/  @!P4 IADD3 R16, -R16, RZ, RZ ;  /* 0x000000ff1010c210 */ /* 0x000fe20007ffe1ff */
[----:B------:R-:W-:Y:S01]  /*12d0*/  VIADD R30, R80, 0xf ;  /* 0x0000000f501e7836 */ /* 0x000fe20000000000 */
[C---:B------:R-:W-:Y:S01]  /*12e0*/  ISETP.GT.U32.AND P4, PT, R2.reuse, R20, PT ;  /* 0x000000140200720c */ /* 0x040fe20003f84070 */
[----:B------:R-:W-:Y:S01]  /*12f0*/  IMAD.HI.U32 R22, R11, R23, RZ ;  /* 0x000000170b167227 */ /* 0x000fe200078e00ff */
[----:B------:R-:W-:-:S02]  /*1300*/  ISETP.GT.U32.AND P2, PT, R2, R17, PT ;  /* 0x000000110200720c */ /* 0x000fc40003f44070 */
[----:B------:R-:W-:Y:S01]  /*1310*/  ISETP.GE.AND P0, PT, R25, RZ, PT ;  /* 0x000000ff1900720c */ /* 0x000fe20003f06270 */
[----:B------:R-:W-:Y:S02]  /*1320*/  IMAD.MOV R22, RZ, RZ, -R22 ;  /* 0x000000ffff167224 */ /* 0x000fe400078e0a16 */
[--C-:B------:R-:W-:Y:S01]  /*1330*/  @!P5 IMAD.IADD R18, R18, 0x1, -R2.reuse ;  /* 0x000000011212d824 */ /* 0x100fe200078e0a02 */
[----:B------:R-:W-:Y:S01]  /*1340*/  ISETP.GE.AND P5, PT, R26, RZ, PT ;  /* 0x000000ff1a00720c */ /* 0x000fe20003fa6270 */
[----:B------:R-:W-:Y:S01]  /*1350*/  IMAD R22, R2, R22, R23 ;  /* 0x0000001602167224 */ /* 0x000fe200078e0217 */
[-C--:B------:R-:W-:Y:S01]  /*1360*/  @!P6 IADD3 R19, R19, -R2.reuse, RZ ;  /* 0x800000021313e210 */ /* 0x080fe20007ffe0ff */
[----:B------:R-:W-:Y:S01]  /*1370*/  VIADD R31, R80, 0x10 ;  /* 0x00000010501f7836 */ /* 0x000fe20000000000 */
[----:B------:R-:W-:Y:S01]  /*1380*/  ISETP.GT.U32.AND P6, PT, R2, R21, PT ;  /* 0x000000150200720c */ /* 0x000fe20003fc4070 */
[----:B------:R-:W-:Y:S01]  /*1390*/  @!P1 IMAD.MOV R15, RZ, RZ, -R15 ;  /* 0x000000ffff0f9224 */ /* 0x000fe200078e0a0f */
[----:B------:R-:W-:Y:S01]  /*13a0*/  @!P4 IADD3 R20, R20, -R2, RZ ;  /* 0x800000021414c210 */ /* 0x000fe20007ffe0ff */
[----:B------:R-:W-:Y:S01]  /*13b0*/  @!P2 IMAD.IADD R17, R17, 0x1, -R2 ;  /* 0x000000011111a824 */ /* 0x000fe200078e0a02 */
[----:B------:R-:W-:Y:S01]  /*13c0*/  ISETP.GE.AND P4, PT, R24, RZ, PT ;  /* 0x000000ff1800720c */ /* 0x000fe20003f86270 */
[----:B------:R-:W-:Y:S01]  /*13d0*/  VIADD R34, R80, 0x13 ;  /* 0x0000001350227836 */ /* 0x000fe20000000000 */
[----:B------:R-:W-:Y:S01]  /*13e0*/  IABS R24, R30 ;  /* 0x0000001e00187213 */ /* 0x000fe20000000000 */
[----:B------:R-:W-:Y:S01]  /*13f0*/  @!P0 IMAD.MOV R17, RZ, RZ, -R17 ;  /* 0x000000ffff118224 */ /* 0x000fe200078e0a11 */
[----:B------:R-:W-:Y:S01]  /*1400*/  ISETP.GT.U32.AND P0, PT, R2, R20, PT ;  /* 0x000000140200720c */ /* 0x000fe20003f04070 */
[----:B------:R-:W-:Y:S01]  /*1410*/  VIADD R33, R80, 0x12 ;  /* 0x0000001250217836 */ /* 0x000fe20000000000 */
[----:B------:R-:W-:Y:S01]  /*1420*/  ISETP.GT.U32.AND P3, PT, R2, R18, PT ;  /* 0x000000120200720c */ /* 0x000fe20003f64070 */
[----:B------:R-:W-:Y:S01]  /*1430*/  IMAD.HI.U32 R23, R11, R24, RZ ;  /* 0x000000180b177227 */ /* 0x000fe200078e00ff */
[----:B------:R-:W-:-:S02]  /*1440*/  ISETP.GE.AND P1, PT, R27, RZ, PT ;  /* 0x000000ff1b00720c */ /* 0x000fc40003f26270 */
[----:B------:R-:W-:Y:S01]  /*1450*/  ISETP.GE.AND P2, PT, R28, RZ, PT ;  /* 0x000000ff1c00720c */ /* 0x000fe20003f46270 */
[----:B------:R-:W-:Y:S01]  /*1460*/  @!P6 IMAD.IADD R21, R21, 0x1, -R2 ;  /* 0x000000011515e824 */ /* 0x000fe200078e0a02 */
[----:B------:R-:W-:Y:S01]  /*1470*/  IADD3 R23, -R23, RZ, RZ ;  /* 0x000000ff17177210 */ /* 0x000fe20007ffe1ff */
[C---:B------:R-:W-:Y:S01]  /*1480*/  VIADD R35, R80.reuse, 0x16 ;  /* 0x0000001650237836 */ /* 0x040fe20000000000 */
[----:B------:R-:W-:Y:S01]  /*1490*/  IABS R27, R31 ;  /* 0x0000001f001b7213 */ /* 0x000fe20000000000 */
[----:B------:R-:W-:Y:S01]  /*14a0*/  VIADD R37, R80, 0x18 ;  /* 0x0000001850257836 */ /* 0x000fe20000000000 */
[C---:B------:R-:W-:Y:S01]  /*14b0*/  ISETP.GT.U32.AND P6, PT, R2.reuse, R21, PT ;  /* 0x000000150200720c */ /* 0x040fe20003fc4070 */
[----:B------:R-:W-:Y:S01]  /*14c0*/  IMAD R23, R2, R23, R24 ;  /* 0x0000001702177224 */ /* 0x000fe200078e0218 */
[----:B------:R-:W-:Y:S01]  /*14d0*/  IABS R28, R32 ;  /* 0x00000020001c7213 */ /* 0x000fe20000000000 */
[----:B------:R-:W-:Y:S01]  /*14e0*/  @!P0 IMAD.IADD R20, R20, 0x1, -R2 ;  /* 0x0000000114148824 */ /* 0x000fe200078e0a02 */
[----:B------:R-:W-:Y:S01]  /*14f0*/  ISETP.GT.U32.AND P0, PT, R2, R22, PT ;  /* 0x000000160200720c */ /* 0x000fe20003f04070 */
[----:B------:R-:W-:-:S03]  /*1500*/  IMAD.HI.U32 R24, R11, R27, RZ ;  /* 0x0000001b0b187227 */ /* 0x000fc600078e00ff */
[----:B------:R-:W-:Y:S01]  /*1510*/  @!P2 IADD3 R20, -R20, RZ, RZ ;  /* 0x000000ff1414a210 */ /* 0x000fe20007ffe1ff */
[----:B------:R-:W-:-:S04]  /*1520*/  IMAD.HI.U32 R25, R11, R28, RZ ;  /* 0x0000001c0b197227 */ /* 0x000fc800078e00ff */
[----:B------:R-:W-:Y:S01]  /*1530*/  @!P6 IADD3 R21, R21, -R2, RZ ;  /* 0x800000021515e210 */ /* 0x000fe20007ffe0ff */
[----:B------:R-:W-:Y:S01]  /*1540*/  IMAD.MOV R24, RZ, RZ, -R24 ;  /* 0x000000ffff187224 */ /* 0x000fe200078e0a18 */
[----:B------:R-:W-:Y:S01]  /*1550*/  ISETP.GT.U32.AND P6, PT, R2, R23, PT ;  /* 0x000000170200720c */ /* 0x000fe20003fc4070 */
[----:B------:R-:W-:Y:S02]  /*1560*/  IMAD.MOV R25, RZ, RZ, -R25 ;  /* 0x000000ffff197224 */ /* 0x000fe400078e0a19 */
[--C-:B------:R-:W-:Y:S01]  /*1570*/  @!P3 IMAD.IADD R18, R18, 0x1, -R2.reuse ;  /* 0x000000011212b824 */ /* 0x100fe200078e0a02 */
[----:B------:R-:W-:Y:S01]  /*1580*/  ISETP.GE.AND P3, PT, R29, RZ, PT ;  /* 0x000000ff1d00720c */ /* 0x000fe20003f66270 */
[----:B------:R-:W-:Y:S01]  /*1590*/  @!P0 IMAD.IADD R22, R22, 0x1, -R2 ;  /* 0x0000000116168824 */ /* 0x000fe200078e0a02 */
[----:B------:R-:W-:Y:S01]  /*15a0*/  IABS R29, R33 ;  /* 0x00000021001d7213 */ /* 0x000fe20000000000 */
[C---:B------:R-:W-:Y:S01]  /*15b0*/  IMAD R24, R2.reuse, R24, R27 ;  /* 0x0000001802187224 */ /* 0x040fe200078e021b */
[----:B------:R-:W-:Y:S01]  /*15c0*/  IABS R27, R34 ;  /* 0x00000022001b7213 */ /* 0x000fe20000000000 */
[----:B------:R-:W-:Y:S01]  /*15d0*/  IMAD R25, R2, R25, R28 ;  /* 0x0000001902197224 */ /* 0x000fe200078e021c */
[----:B------:R-:W-:Y:S01]  /*15e0*/  ISETP.GE.AND P0, PT, R30, RZ, PT ;  /* 0x000000ff1e00720c */ /* 0x000fe20003f06270 */
[----:B------:R-:W-:-:S02]  /*15f0*/  @!P5 IMAD.MOV R18, RZ, RZ, -R18 ;  /* 0x000000ffff12d224 */ /* 0x000fc400078e0a12 */
[----:B------:R-:W-:Y:S01]  /*1600*/  @!P6 IADD3 R23, R23, -R2, RZ ;  /* 0x800000021717e210 */ /* 0x000fe20007ffe0ff */
[----:B------:R-:W-:Y:S01]  /*1610*/  IMAD.MOV.U32 R28, RZ, RZ, R27 ;  /* 0x000000ffff1c7224 */ /* 0x000fe200078e001b */
[C---:B------:R-:W-:Y:S01]  /*1620*/  ISETP.GT.U32.AND P6, PT, R2.reuse, R22, PT ;  /* 0x000000160200720c */ /* 0x040fe20003fc4070 */
[----:B------:R-:W-:Y:S01]  /*1630*/  @!P1 IMAD.MOV R19, RZ, RZ, -R19 ;  /* 0x000000ffff139224 */ /* 0x000fe200078e0a13 */
[C---:B------:R-:W-:Y:S01]  /*1640*/  ISETP.GT.U32.AND P2, PT, R2.reuse, R25, PT ;  /* 0x000000190200720c */ /* 0x040fe20003f44070 */
[C---:B------:R-:W-:Y:S01]  /*1650*/  IMAD.HI.U32 R26, R11.reuse, R29, RZ ;  /* 0x0000001d0b1a7227 */ /* 0x040fe200078e00ff */
[C---:B------:R-:W-:Y:S02]  /*1660*/  ISETP.GT.U32.AND P5, PT, R2.reuse, R23, PT ;  /* 0x000000170200720c */ /* 0x040fe40003fa4070 */
[----:B------:R-:W-:Y:S01]  /*1670*/  ISETP.GT.U32.AND P1, PT, R2, R24, PT ;  /* 0x000000180200720c */ /* 0x000fe20003f24070 */
[----:B------:R-:W-:Y:S01]  /*1680*/  IMAD.HI.U32 R27, R11, R28, RZ ;  /* 0x0000001c0b1b7227 */ /* 0x000fe200078e00ff */
[----:B------:R-:W-:-:S03]  /*1690*/  IADD3 R26, -R26, RZ, RZ ;  /* 0x000000ff1a1a7210 */ /* 0x000fc60007ffe1ff */
[----:B------:R-:W-:Y:S01]  /*16a0*/  @!P3 IMAD.MOV R21, RZ, RZ, -R21 ;  /* 0x000000ffff15b224 */ /* 0x000fe200078e0a15 */
[----:B------:R-:W-:Y:S01]  /*16b0*/  ISETP.GE.AND P3, PT, R31, RZ, PT ;  /* 0x000000ff1f00720c */ /* 0x000fe20003f66270 */
[----:B------:R-:W-:Y:S01]  /*16c0*/  VIADD R31, R80, 0x14 ;  /* 0x00000014501f7836 */ /* 0x000fe20000000000 */
[----:B------:R-:W-:Y:S01]  /*16d0*/  IADD3 R27, -R27, RZ, RZ ;  /* 0x000000ff1b1b7210 */ /* 0x000fe20007ffe1ff */
[--C-:B------:R-:W-:Y:S02]  /*16e0*/  @!P6 IMAD.IADD R22, R22, 0x1, -R2.reuse ;  /* 0x000000011616e824 */ /* 0x100fe400078e0a02 */
[--C-:B------:R-:W-:Y:S02]  /*16f0*/  @!P2 IMAD.IADD R25, R25, 0x1, -R2.reuse ;  /* 0x000000011919a824 */ /* 0x100fe400078e0a02 */
[----:B------:R-:W-:Y:S01]  /*1700*/  IMAD R26, R2, R26, R29 ;  /* 0x0000001a021a7224 */ /* 0x000fe200078e021d */
[----:B------:R-:W-:Y:S01]  /*1710*/  IABS R29, R31 ;  /* 0x0000001f001d7213 */ /* 0x000fe20000000000 */
[----:B------:R-:W-:Y:S01]  /*1720*/  @!P5 IMAD.IADD R23, R23, 0x1, -R2 ;  /* 0x000000011717d824 */ /* 0x000fe200078e0a02 */
[----:B------:R-:W-:Y:S01]  /*1730*/  @!P1 IADD3 R24, R24, -R2, RZ ;  /* 0x8000000218189210 */ /* 0x000fe20007ffe0ff */
[----:B------:R-:W-:Y:S01]  /*1740*/  IMAD R27, R2, R27, R28 ;  /* 0x0000001b021b7224 */ /* 0x000fe200078e021c */
[----:B------:R-:W-:Y:S01]  /*1750*/  ISETP.GE.AND P5, PT, R32, RZ, PT ;  /* 0x000000ff2000720c */ /* 0x000fe20003fa6270 */
[----:B------:R-:W-:Y:S01]  /*1760*/  @!P4 IMAD.MOV R22, RZ, RZ, -R22 ;  /* 0x000000ffff16c224 */ /* 0x000fe200078e0a16 */
[----:B------:R-:W-:Y:S01]  /*1770*/  ISETP.GT.U32.AND P4, PT, R2, R25, PT ;  /* 0x000000190200720c */ /* 0x000fe20003f84070 */
[----:B------:R-:W-:Y:S01]  /*1780*/  VIADD R32, R80, 0x15 ;  /* 0x0000001550207836 */ /* 0x000fe20000000000 */
[----:B------:R-:W-:Y:S01]  /*1790*/  ISETP.GT.U32.AND P2, PT, R2, R24, PT ;  /* 0x000000180200720c */ /* 0x000fe20003f44070 */
[----:B------:R-:W-:Y:S01]  /*17a0*/  IMAD.HI.U32 R28, R11, R29, RZ ;  /* 0x0000001d0b1c7227 */ /* 0x000fe200078e00ff */
[----:B------:R-:W-:-:S02]  /*17b0*/  @!P0 IADD3 R23, -R23, RZ, RZ ;  /* 0x000000ff17178210 */ /* 0x000fc40007ffe1ff */
[C---:B------:R-:W-:Y:S01]  /*17c0*/  ISETP.GT.U32.AND P0, PT, R2.reuse, R27, PT ;  /* 0x0000001b0200720c */ /* 0x040fe20003f04070 */
[----:B------:R-:W-:Y:S01]  /*17d0*/  IMAD.MOV R28, RZ, RZ, -R28 ;  /* 0x000000ffff1c7224 */ /* 0x000fe200078e0a1c */
[----:B------:R-:W-:Y:S01]  /*17e0*/  ISETP.GT.U32.AND P6, PT, R2, R26, PT ;  /* 0x0000001a0200720c */ /* 0x000fe20003fc4070 */
[----:B------:R-:W-:Y:S01]  /*17f0*/  VIADD R36, R80, 0x17 ;  /* 0x0000001750247836 */ /* 0x000fe20000000000 */
[----:B------:R-:W-:Y:S01]  /*1800*/  IABS R30, R32 ;  /* 0x00000020001e7213 */ /* 0x000fe20000000000 */
[----:B------:R-:W-:Y:S01]  /*1810*/  IMAD R28, R2, R28, R29 ;  /* 0x0000001c021c7224 */ /* 0x000fe200078e021d */
[----:B------:R-:W-:Y:S01]  /*1820*/  ISETP.GE.AND P1, PT, R33, RZ, PT ;  /* 0x000000ff2100720c */ /* 0x000fe20003f26270 */
[----:B------:R-:W-:Y:S01]  /*1830*/  VIADD R41, R80, 0x1b ;  /* 0x0000001b50297836 */ /* 0x000fe20000000000 */
[----:B------:R-:W-:Y:S01]  /*1840*/  @!P4 IADD3 R25, R25, -R2, RZ ;  /* 0x800000021919c210 */ /* 0x000fe20007ffe0ff */
[----:B------:R-:W-:Y:S01]  /*1850*/  IMAD.HI.U32 R29, R11, R30, RZ ;  /* 0x0000001e0b1d7227 */ /* 0x000fe200078e00ff */
[----:B------:R-:W-:-:S02]  /*1860*/  ISETP.GE.AND P4, PT, R31, RZ, PT ;  /* 0x000000ff1f00720c */ /* 0x000fc40003f86270 */
[----:B------:R-:W-:Y:S01]  /*1870*/  IABS R31, R35 ;  /* 0x00000023001f7213 */ /* 0x000fe20000000000 */
[----:B------:R-:W-:Y:S01]  /*1880*/  @!P2 IMAD.IADD R24, R24, 0x1, -R2 ;  /* 0x000000011818a824 */ /* 0x000fe200078e0a02 */
[-C--:B------:R-:W-:Y:S01]  /*1890*/  @!P0 IADD3 R27, R27, -R2.reuse, RZ ;  /* 0x800000021b1b8210 */ /* 0x080fe20007ffe0ff */
[----:B------:R-:W-:Y:S01]  /*18a0*/  IMAD.MOV R29, RZ, RZ, -R29 ;  /* 0x000000ffff1d7224 */ /* 0x000fe200078e0a1d */
[----:B------:R-:W-:Y:S01]  /*18b0*/  @!P6 IADD3 R26, R26, -R2, RZ ;  /* 0x800000021a1ae210 */ /* 0x000fe20007ffe0ff */
[----:B------:R-:W-:Y:S01]  /*18c0*/  @!P3 IMAD.MOV R24, RZ, RZ, -R24 ;  /* 0x000000ffff18b224 */ /* 0x000fe200078e0a18 */
[C---:B------:R-:W-:Y:S01]  /*18d0*/  ISETP.GT.U32.AND P3, PT, R2.reuse, R27, PT ;  /* 0x0000001b0200720c */ /* 0x040fe20003f64070 */
[C---:B------:R-:W-:Y:S01]  /*18e0*/  IMAD R29, R2.reuse, R29, R30 ;  /* 0x0000001d021d7224 */ /* 0x040fe200078e021e */
[----:B------:R-:W-:Y:S01]  /*18f0*/  ISETP.GT.U32.AND P6, PT, R2, R26, PT ;  /* 0x0000001a0200720c */ /* 0x000fe20003fc4070 */
[----:B------:R-:W-:Y:S01]  /*1900*/  IMAD.HI.U32 R30, R11, R31, RZ ;  /* 0x0000001f0b1e7227 */ /* 0x000fe200078e00ff */
[----:B------:R-:W-:-:S02]  /*1910*/  @!P5 IADD3 R25, -R25, RZ, RZ ;  /* 0x000000ff1919d210 */ /* 0x000fc40007ffe1ff */
[----:B------:R-:W-:Y:S01]  /*1920*/  ISETP.GT.U32.AND P5, PT, R2, R29, PT ;  /* 0x0000001d0200720c */ /* 0x000fe20003fa4070 */
[----:B------:R-:W-:Y:S01]  /*1930*/  IMAD.MOV R30, RZ, RZ, -R30 ;  /* 0x000000ffff1e7224 */ /* 0x000fe200078e0a1e */
[----:B------:R-:W-:Y:S01]  /*1940*/  ISETP.GE.AND P2, PT, R34, RZ, PT ;  /* 0x000000ff2200720c */ /* 0x000fe20003f46270 */
[----:B------:R-:W-:Y:S01]  /*1950*/  VIADD R40, R80, 0x1a ;  /* 0x0000001a50287836 */ /* 0x000fe20000000000 */
[----:B------:R-:W-:Y:S01]  /*1960*/  IABS R34, R37 ;  /* 0x0000002500227213 */ /* 0x000fe20000000000 */
[----:B------:R-:W-:Y:S01]  /*1970*/  IMAD R30, R2, R30, R31 ;  /* 0x0000001e021e7224 */ /* 0x000fe200078e021f */
[----:B------:R-:W-:Y:S01]  /*1980*/  ISETP.GE.AND P0, PT, R32, RZ, PT ;  /* 0x000000ff2000720c */ /* 0x000fe20003f06270 */
[--C-:B------:R-:W-:Y:S01]  /*1990*/  @!P3 IMAD.IADD R27, R27, 0x1, -R2.reuse ;  /* 0x000000011b1bb824 */ /* 0x100fe200078e0a02 */
[----:B------:R-:W-:Y:S01]  /*19a0*/  IABS R33, R36 ;  /* 0x0000002400217213 */ /* 0x000fe20000000000 */
[----:B------:R-:W-:Y:S01]  /*19b0*/  @!P6 IMAD.IADD R26, R26, 0x1, -R2 ;  /* 0x000000011a1ae824 */ /* 0x000fe200078e0a02 */
[C---:B------:R-:W-:Y:S01]  /*19c0*/  ISETP.GT.U32.AND P3, PT, R2.reuse, R30, PT ;  /* 0x0000001e0200720c */ /* 0x040fe20003f64070 */
[----:B------:R-:W-:Y:S01]  /*19d0*/  IMAD.HI.U32 R32, R11, R34, RZ ;  /* 0x000000220b207227 */ /* 0x000fe200078e00ff */
[----:B------:R-:W-:-:S02]  /*19e0*/  ISETP.GT.U32.AND P6, PT, R2, R28, PT ;  /* 0x0000001c0200720c */ /* 0x000fc40003fc4070 */
[----:B------:R-:W-:Y:S01]  /*19f0*/  @!P5 IADD3 R29, R29, -R2, RZ ;  /* 0x800000021d1dd210 */ /* 0x000fe20007ffe0ff */
[----:B------:R-:W-:Y:S01]  /*1a00*/  @!P1 IMAD.MOV R26, RZ, RZ, -R26 ;  /* 0x000000ffff1a9224 */ /* 0x000fe200078e0a1a */
[----:B------:R-:W-:Y:S01]  /*1a10*/  ISETP.GE.AND P1, PT, R35, RZ, PT ;  /* 0x000000ff2300720c */ /* 0x000fe20003f26270 */
[----:B------:R-:W-:Y:S01]  /*1a20*/  IMAD.MOV R35, RZ, RZ, -R32 ;  /* 0x000000ffff237224 */ /* 0x000fe200078e0a20 */
[----:B------:R-:W-:Y:S01]  /*1a30*/  IABS R38, R41 ;  /* 0x0000002900267213 */ /* 0x000fe20000000000 */
[----:B------:R-:W-:Y:S01]  /*1a40*/  IMAD.HI.U32 R31, R11, R33, RZ ;  /* 0x000000210b1f7227 */ /* 0x000fe200078e00ff */
[----:B------:R-:W-:Y:S02]  /*1a50*/  ISETP.GE.AND P5, PT, R37, RZ, PT ;  /* 0x000000ff2500720c */ /* 0x000fe40003fa6270 */
[----:B------:R-:W-:Y:S01]  /*1a60*/  IABS R37, R40 ;  /* 0x0000002800257213 */ /* 0x000fe20000000000 */
[----:B------:R-:W-:Y:S01]  /*1a70*/  IMAD R32, R2, R35, R34 ;  /* 0x0000002302207224 */ /* 0x000fe200078e0222 */
[-C--:B------:R-:W-:Y:S01]  /*1a80*/  @!P3 IADD3 R30, R30, -R2.reuse, RZ ;  /* 0x800000021e1eb210 */ /* 0x080fe20007ffe0ff */
[----:B------:R-:W-:Y:S01]  /*1a90*/  @!P2 IMAD.MOV R27, RZ, RZ, -R27 ;  /* 0x000000ffff1ba224 */ /* 0x000fe200078e0a1b */
[----:B------:R-:W-:Y:S01]  /*1aa0*/  @!P6 IADD3 R28, R28, -R2, RZ ;  /* 0x800000021c1ce210 */ /* 0x000fe20007ffe0ff */
[----:B------:R-:W-:Y:S01]  /*1ab0*/  IMAD.HI.U32 R35, R11, R38, RZ ;  /* 0x000000260b237227 */ /* 0x000fe200078e00ff */
[----:B------:R-:W-:-:S02]  /*1ac0*/  ISETP.GT.U32.AND P3, PT, R2, R29, PT ;  /* 0x0000001d0200720c */ /* 0x000fc40003f64070 */
[----:B------:R-:W-:Y:S01]  /*1ad0*/  ISETP.GT.U32.AND P6, PT, R2, R28, PT ;  /* 0x0000001c0200720c */ /* 0x000fe20003fc4070 */
[C---:B------:R-:W-:Y:S01]  /*1ae0*/  VIADD R43, R80.reuse, 0x1d ;  /* 0x0000001d502b7836 */ /* 0x040fe20000000000 */
[----:B------:R-:W-:Y:S01]  /*1af0*/  IADD3 R31, -R31, RZ, RZ ;  /* 0x000000ff1f1f7210 */ /* 0x000fe20007ffe1ff */
[----:B------:R-:W-:Y:S01]  /*1b00*/  VIADD R44, R80, 0x1e ;  /* 0x0000001e502c7836 */ /* 0x000fe20000000000 */
[----:B------:R-:W-:Y:S01]  /*1b10*/  ISETP.GT.U32.AND P2, PT, R2, R30, PT ;  /* 0x0000001e0200720c */ /* 0x000fe20003f44070 */
[----:B------:R-:W-:Y:S01]  /*1b20*/  VIADD R45, R80, 0x1f ;  /* 0x0000001f502d7836 */ /* 0x000fe20000000000 */
[----:B------:R-:W-:Y:S01]  /*1b30*/  IADD3 R35, -R35, RZ, RZ ;  /* 0x000000ff23237210 */ /* 0x000fe20007ffe1ff */
[----:B------:R-:W-:Y:S02]  /*1b40*/  IMAD R31, R2, R31, R33 ;  /* 0x0000001f021f7224 */ /* 0x000fe400078e0221 */
[----:B------:R-:W-:Y:S02]  /*1b50*/  VIADD R46, R80, 0x22 ;  /* 0x00000022502e7836 */ /* 0x000fe40000000000 */
[----:B------:R-:W-:Y:S01]  /*1b60*/  @!P3 IADD3 R29, R29, -R2, RZ ;  /* 0x800000021d1db210 */ /* 0x000fe20007ffe0ff */
[C---:B------:R-:W-:Y:S01]  /*1b70*/  IMAD R35, R2.reuse, R35, R38 ;  /* 0x0000002302237224 */ /* 0x040fe200078e0226 */
[----:B------:R-:W-:Y:S01]  /*1b80*/  ISETP.GT.U32.AND P3, PT, R2, R32, PT ;  /* 0x000000200200720c */ /* 0x000fe20003f64070 */
[----:B------:R-:W-:Y:S01]  /*1b90*/  @!P6 IMAD.IADD R28, R28, 0x1, -R2 ;  /* 0x000000011c1ce824 */ /* 0x000fe200078e0a02 */
[----:B------:R-:W-:Y:S01]  /*1ba0*/  ISETP.GE.AND P6, PT, R36, RZ, PT ;  /* 0x000000ff2400720c */ /* 0x000fe20003fc6270 */
[----:B------:R-:W-:Y:S01]  /*1bb0*/  VIADD R36, R80, 0x19 ;  /* 0x0000001950247836 */ /* 0x000fe20000000000 */
[----:B------:R-:W-:Y:S01]  /*1bc0*/  IABS R38, R43 ;  /* 0x0000002b00267213 */ /* 0x000fe20000000000 */
[----:B------:R-:W-:Y:S01]  /*1bd0*/  @!P4 IMAD.MOV R28, RZ, RZ, -R28 ;  /* 0x000000ffff1cc224 */ /* 0x000fe200078e0a1c */
[----:B------:R-:W-:Y:S01]  /*1be0*/  ISETP.GT.U32.AND P4, PT, R2, R31, PT ;  /* 0x0000001f0200720c */ /* 0x000fe20003f84070 */
[----:B------:R-:W-:Y:S01]  /*1bf0*/  @!P0 IMAD.MOV R29, RZ, RZ, -R29 ;  /* 0x000000ffff1d8224 */ /* 0x000fe200078e0a1d */
[----:B------:R-:W-:Y:S01]  /*1c00*/  IABS R34, R36 ;  /* 0x0000002400227213 */ /* 0x000fe20000000000 */
[----:B------:R-:W-:Y:S01]  /*1c10*/  @!P2 IMAD.IADD R30, R30, 0x1, -R2 ;  /* 0x000000011e1ea824 */ /* 0x000fe200078e0a02 */
[----:B------:R-:W-:Y:S01]  /*1c20*/  ISETP.GE.AND P2, PT, R36, RZ, PT ;  /* 0x000000ff2400720c */ /* 0x000fe20003f46270 */
[----:B------:R-:W-:-:S02]  /*1c30*/  IMAD.HI.U32 R36, R11, R39, RZ ;  /* 0x000000270b247227 */ /* 0x000fc400078e00ff */
[----:B------:R-:W-:Y:S02]  /*1c40*/  @!P3 IADD3 R32, R32, -R2, RZ ;  /* 0x800000022020b210 */ /* 0x000fe40007ffe0ff */
[----:B------:R-:W-:Y:S02]  /*1c50*/  IMAD.HI.U32 R33, R11, R34, RZ ;  /* 0x000000220b217227 */ /* 0x000fe400078e00ff */
[C---:B------:R-:W-:Y:S02]  /*1c60*/  ISETP.GT.U32.AND P0, PT, R2.reuse, R32, PT ;  /* 0x000000200200720c */ /* 0x040fe40003f04070 */
[----:B------:R-:W-:Y:S02]  /*1c70*/  IMAD.MOV R33, RZ, RZ, -R33 ;  /* 0x000000ffff217224 */ /* 0x000fe400078e0a21 */
[----:B------:R-:W-:Y:S02]  /*1c80*/  @!P4 IMAD.IADD R31, R31, 0x1, -R2 ;  /* 0x000000011f1fc824 */ /* 0x000fe400078e0a02 */
[----:B------:R-:W-:-:S02]  /*1c90*/  IMAD R33, R2, R33, R34 ;  /* 0x0000002102217224 */ /* 0x000fc400078e0222 */
[----:B------:R-:W-:Y:S01]  /*1ca0*/  IMAD.HI.U32 R34, R11, R37, RZ ;  /* 0x000000250b227227 */ /* 0x000fe200078e00ff */
[C---:B------:R-:W-:Y:S02]  /*1cb0*/  ISETP.GT.U32.AND P3, PT, R2.reuse, R31, PT ;  /* 0x0000001f0200720c */ /* 0x040fe40003f64070 */
[----:B------:R-:W-:Y:S01]  /*1cc0*/  ISETP.GT.U32.AND P4, PT, R2, R33, PT ;  /* 0x000000210200720c */ /* 0x000fe20003f84070 */
[----:B------:R-:W-:Y:S01]  /*1cd0*/  IMAD.MOV R36, RZ, RZ, -R36 ;  /* 0x000000ffff247224 */ /* 0x000fe200078e0a24 */
[----:B------:R-:W-:Y:S01]  /*1ce0*/  @!P0 IADD3 R32, R32, -R2, RZ ;  /* 0x8000000220208210 */ /* 0x000fe20007ffe0ff */
[----:B------:R-:W-:Y:S01]  /*1cf0*/  IMAD.MOV R34, RZ, RZ, -R34 ;  /* 0x000000ffff227224 */ /* 0x000fe200078e0a22 */
[C---:B------:R-:W-:Y:S01]  /*1d00*/  ISETP.GT.U32.AND P0, PT, R2.reuse, R35, PT ;  /* 0x000000230200720c */ /* 0x040fe20003f04070 */
[C---:B------:R-:W-:Y:S02]  /*1d10*/  IMAD R36, R2.reuse, R36, R39 ;  /* 0x0000002402247224 */ /* 0x040fe400078e0227 */
[----:B------:R-:W-:-:S02]  /*1d20*/  IMAD R34, R2, R34, R37 ;  /* 0x0000002202227224 */ /* 0x000fc400078e0225 */
[----:B------:R-:W-:Y:S01]  /*1d30*/  @!P5 IMAD.MOV R32, RZ, RZ, -R32 ;  /* 0x000000ffff20d224 */ /* 0x000fe200078e0a20 */
[C---:B------:R-:W-:Y:S01]  /*1d40*/  ISETP.GT.U32.AND P5, PT, R2.reuse, R36, PT ;  /* 0x000000240200720c */ /* 0x040fe20003fa4070 */
[----:B------:R-:W-:Y:S01]  /*1d50*/  @!P3 IMAD.IADD R31, R31, 0x1, -R2 ;  /* 0x000000011f1fb824 */ /* 0x000fe200078e0a02 */
[----:B------:R-:W-:Y:S01]  /*1d60*/  ISETP.GT.U32.AND P3, PT, R2, R34, PT ;  /* 0x000000220200720c */ /* 0x000fe20003f64070 */
[----:B------:R-:W-:Y:S01]  /*1d70*/  IMAD.HI.U32 R37, R11, R38, RZ ;  /* 0x000000260b257227 */ /* 0x000fe200078e00ff */
[----:B------:R-:W-:-:S03]  /*1d80*/  @!P4 IADD3 R33, R33, -R2, RZ ;  /* 0x800000022121c210 */ /* 0x000fc60007ffe0ff */
[----:B------:R-:W-:Y:S01]  /*1d90*/  @!P1 IMAD.MOV R30, RZ, RZ, -R30 ;  /* 0x000000ffff1e9224 */ /* 0x000fe200078e0a1e */
[----:B------:R-:W-:Y:S01]  /*1da0*/  ISETP.GT.U32.AND P4, PT, R2, R33, PT ;  /* 0x000000210200720c */ /* 0x000fe20003f84070 */
[----:B------:R-:W-:Y:S01]  /*1db0*/  @!P6 IMAD.MOV R31, RZ, RZ, -R31 ;  /* 0x000000ffff1fe224 */ /* 0x000fe200078e0a1f */
[----:B------:R-:W-:Y:S01]  /*1dc0*/  ISETP.GE.AND P1, PT, R40, RZ, PT ;  /* 0x000000ff2800720c */ /* 0x000fe20003f26270 */
[--C-:B------:R-:W-:Y:S01]  /*1dd0*/  @!P0 IMAD.IADD R35, R35, 0x1, -R2.reuse ;  /* 0x0000000123238824 */ /* 0x100fe200078e0a02 */
[----:B------:R-:W-:Y:S01]  /*1de0*/  IADD3 R37, -R37, RZ, RZ ;  /* 0x000000ff25257210 */ /* 0x000fe20007ffe1ff */
[----:B------:R-:W-:Y:S01]  /*1df0*/  VIADD R51, R80, 0x25 ;  /* 0x0000002550337836 */ /* 0x000fe20000000000 */
[----:B------:R-:W-:Y:S01]  /*1e00*/  IABS R40, R44 ;  /* 0x0000002c00287213 */ /* 0x000fe20000000000 */
[----:B------:R-:W-:Y:S01]  /*1e10*/  @!P3 IMAD.IADD R34, R34, 0x1, -R2 ;  /* 0x000000012222b824 */ /* 0x000fe200078e0a02 */
[----:B------:R-:W-:Y:S01]  /*1e20*/  @!P5 IADD3 R36, R36, -R2, RZ ;  /* 0x800000022424d210 */ /* 0x000fe20007ffe0ff */
[C---:B------:R-:W-:Y:S01]  /*1e30*/  IMAD R37, R2.reuse, R37, R38 ;  /* 0x0000002502257224 */ /* 0x040fe200078e0226 */
[----:B------:R-:W-:Y:S01]  /*1e40*/  ISETP.GE.AND P6, PT, R41, RZ, PT ;  /* 0x000000ff2900720c */ /* 0x000fe20003fc6270 */
[----:B------:R-:W-:Y:S01]  /*1e50*/  IMAD.HI.U32 R38, R11, R40, RZ ;  /* 0x000000280b267227 */ /* 0x000fe200078e00ff */
[----:B------:R-:W-:-:S02]  /*1e60*/  ISETP.GT.U32.AND P5, PT, R2, R36, PT ;  /* 0x000000240200720c */ /* 0x000fc40003fa4070 */
[----:B------:R-:W-:Y:S01]  /*1e70*/  @!P4 IADD3 R33, R33, -R2, RZ ;  /* 0x800000022121c210 */ /* 0x000fe20007ffe0ff */
[----:B------:R-:W-:Y:S01]  /*1e80*/  VIADD R52, R80, 0x26 ;  /* 0x0000002650347836 */ /* 0x000fe20000000000 */
[----:B------:R-:W-:Y:S01]  /*1e90*/  IADD3 R41, -R38, RZ, RZ ;  /* 0x000000ff26297210 */ /* 0x000fe20007ffe1ff */
[----:B------:R-:W-:Y:S01]  /*1ea0*/  VIADD R53, R80, 0x27 ;  /* 0x0000002750357836 */ /* 0x000fe20000000000 */
[----:B------:R-:W-:Y:S01]  /*1eb0*/  ISETP.GT.U32.AND P3, PT, R2, R34, PT ;  /* 0x000000220200720c */ /* 0x000fe20003f64070 */
[----:B------:R-:W-:Y:S01]  /*1ec0*/  @!P2 IMAD.MOV R33, RZ, RZ, -R33 ;  /* 0x000000ffff21a224 */ /* 0x000fe200078e0a21 */
[----:B------:R-:W-:Y:S01]  /*1ed0*/  ISETP.GE.AND P4, PT, R42, RZ, PT ;  /* 0x000000ff2a00720c */ /* 0x000fe20003f86270 */
[----:B------:R-:W-:Y:S01]  /*1ee0*/  IMAD R38, R2, R41, R40 ;  /* 0x0000002902267224 */ /* 0x000fe200078e0228 */
[----:B------:R-:W-:Y:S01]  /*1ef0*/  IABS R42, R45 ;  /* 0x0000002d002a7213 */ /* 0x000fe20000000000 */
[----:B------:R-:W-:Y:S01]  /*1f00*/  VIADD R55, R80, 0x28 ;  /* 0x0000002850377836 */ /* 0x000fe20000000000 */
[----:B------:R-:W-:Y:S01]  /*1f10*/  ISETP.GT.U32.AND P0, PT, R2, R35, PT ;  /* 0x000000230200720c */ /* 0x000fe20003f04070 */
[----:B------:R-:W-:Y:S01]  /*1f20*/  @!P5 IMAD.IADD R36, R36, 0x1, -R2 ;  /* 0x000000012424d824 */ /* 0x000fe200078e0a02 */
[C---:B------:R-:W-:Y:S01]  /*1f30*/  ISETP.GT.U32.AND P5, PT, R2.reuse, R38, PT ;  /* 0x000000260200720c */ /* 0x040fe20003fa4070 */
[----:B------:R-:W-:Y:S01]  /*1f40*/  IMAD.HI.U32 R39, R11, R42, RZ ;  /* 0x0000002a0b277227 */ /* 0x000fe200078e00ff */
[----:B------:R-:W-:-:S02]  /*1f50*/  ISETP.GT.U32.AND P2, PT, R2, R37, PT ;  /* 0x000000250200720c */ /* 0x000fc40003f44070 */
[----:B------:R-:W-:Y:S01]  /*1f60*/  IABS R48, R51 ;  /* 0x0000003300307213 */ /* 0x000fe20000000000 */
[----:B------:R-:W-:Y:S01]  /*1f70*/  @!P3 IMAD.IADD R34, R34, 0x1, -R2 ;  /* 0x000000012222b824 */ /* 0x000fe200078e0a02 */
[----:B------:R-:W-:Y:S01]  /*1f80*/  IADD3 R39, -R39, RZ, RZ ;  /* 0x000000ff27277210 */ /* 0x000fe20007ffe1ff */
[----:B------:R-:W-:Y:S01]  /*1f90*/  @!P4 IMAD.MOV R36, RZ, RZ, -R36 ;  /* 0x000000ffff24c224 */ /* 0x000fe200078e0a24 */
[----:B------:R-:W-:Y:S01]  /*1fa0*/  ISETP.GE.AND P3, PT, R43, RZ, PT ;  /* 0x000000ff2b00720c */ /* 0x000fe20003f66270 */
[----:B------:R-:W-:Y:S01]  /*1fb0*/  VIADD R43, R80, 0x20 ;  /* 0x00000020502b7836 */ /* 0x000fe20000000000 */
[----:B------:R-:W-:Y:S01]  /*1fc0*/  @!P1 IADD3 R34, -R34, RZ, RZ ;  /* 0x000000ff22229210 */ /* 0x000fe20007ffe1ff */
[----:B------:R-:W-:Y:S01]  /*1fd0*/  @!P0 IMAD.IADD R35, R35, 0x1, -R2 ;  /* 0x0000000123238824 */ /* 0x000fe200078e0a02 */
[----:B------:R-:W-:Y:S01]  /*1fe0*/  ISETP.GE.AND P0, PT, R44, RZ, PT ;  /* 0x000000ff2c00720c */ /* 0x000fe20003f06270 */
[----:B------:R-:W-:Y:S01]  /*1ff0*/  IMAD R39, R2, R39, R42 ;  /* 0x0000002702277224 */ /* 0x000fe200078e022a */
[----:B------:R-:W-:Y:S01]  /*2000*/  IABS R41, R43 ;  /* 0x0000002b00297213 */ /* 0x000fe20000000000 */
[----:B------:R-:W-:Y:S01]  /*2010*/  @!P6 IMAD.MOV R35, RZ, RZ, -R35 ;  /* 0x000000ffff23e224 */ /* 0x000fe200078e0a23 */
[----:B------:R-:W-:Y:S01]  /*2020*/  @!P5 IADD3 R38, R38, -R2, RZ ;  /* 0x800000022626d210 */ /* 0x000fe20007ffe0ff */
[----:B------:R-:W-:Y:S01]  /*2030*/  VIADD R42, R80, 0x21 ;  /* 0x00000021502a7836 */ /* 0x000fe20000000000 */
[C---:B------:R-:W-:Y:S01]  /*2040*/  ISETP.GT.U32.AND P6, PT, R2.reuse, R39, PT ;  /* 0x000000270200720c */ /* 0x040fe20003fc4070 */
[----:B------:R-:W-:Y:S01]  /*2050*/  IMAD.HI.U32 R40, R11, R41, RZ ;  /* 0x000000290b287227 */ /* 0x000fe200078e00ff */
[----:B------:R-:W-:-:S02]  /*2060*/  ISETP.GT.U32.AND P5, PT, R2, R38, PT ;  /* 0x000000260200720c */ /* 0x000fc40003fa4070 */
[----:B------:R-:W-:Y:S01]  /*2070*/  ISETP.GE.AND P4, PT, R43, RZ, PT ;  /* 0x000000ff2b00720c */ /* 0x000fe20003f86270 */
[--C-:B------:R-:W-:Y:S01]  /*2080*/  @!P2 IMAD.IADD R37, R37, 0x1, -R2.reuse ;  /* 0x000000012525a824 */ /* 0x100fe200078e0a02 */
[----:B------:R-:W-:Y:S01]  /*2090*/  IADD3 R40, -R40, RZ, RZ ;  /* 0x000000ff28287210 */ /* 0x000fe20007ffe1ff */
[C---:B------:R-:W-:Y:S01]  /*20a0*/  VIADD R58, R80.reuse, 0x2a ;  /* 0x0000002a503a7836 */ /* 0x040fe20000000000 */
[----:B------:R-:W-:Y:S01]  /*20b0*/  IABS R43, R42 ;  /* 0x0000002a002b7213 */ /* 0x000fe20000000000 */
[----:B------:R-:W-:Y:S01]  /*20c0*/  VIADD R60, R80, 0x2b ;  /* 0x0000002b503c7836 */ /* 0x000fe20000000000 */
[C---:B------:R-:W-:Y:S01]  /*20d0*/  ISETP.GT.U32.AND P1, PT, R2.reuse, R37, PT ;  /* 0x000000250200720c */ /* 0x040fe20003f24070 */
[----:B------:R-:W-:Y:S01]  /*20e0*/  IMAD R40, R2, R40, R41 ;  /* 0x0000002802287224 */ /* 0x000fe200078e0229 */
[----:B------:R-:W-:Y:S01]  /*20f0*/  IABS R44, R46 ;  /* 0x0000002e002c7213 */ /* 0x000fe20000000000 */
[--C-:B------:R-:W-:Y:S01]  /*2100*/  @!P6 IMAD.IADD R39, R39, 0x1, -R2.reuse ;  /* 0x000000012727e824 */ /* 0x100fe200078e0a02 */
[----:B------:R-:W-:Y:S01]  /*2110*/  ISETP.GE.AND P2, PT, R45, RZ, PT ;  /* 0x000000ff2d00720c */ /* 0x000fe20003f46270 */
[----:B------:R-:W-:Y:S01]  /*2120*/  @!P5 IMAD.IADD R38, R38, 0x1, -R2 ;  /* 0x000000012626d824 */ /* 0x000fe200078e0a02 */
[C---:B------:R-:W-:Y:S01]  /*2130*/  ISETP.GT.U32.AND P5, PT, R2.reuse, R40, PT ;  /* 0x000000280200720c */ /* 0x040fe20003fa4070 */
[----:B------:R-:W-:Y:S01]  /*2140*/  IMAD.HI.U32 R41, R11, R43, RZ ;  /* 0x0000002b0b297227 */ /* 0x000fe200078e00ff */
[----:B------:R-:W-:-:S02]  /*2150*/  ISETP.GT.U32.AND P6, PT, R2, R39, PT ;  /* 0x000000270200720c */ /* 0x000fc40003fc4070 */
[----:B------:R-:W-:Y:S01]  /*2160*/  IADD3 R45, R80, 0x23, RZ ;  /* 0x00000023502d7810 */ /* 0x000fe20007ffe0ff */
[----:B------:R-:W-:Y:S01]  /*2170*/  IMAD.MOV R41, RZ, RZ, -R41 ;  /* 0x000000ffff297224 */ /* 0x000fe200078e0a29 */
[----:B------:R-:W-:Y:S01]  /*2180*/  IABS R49, R52 ;  /* 0x0000003400317213 */ /* 0x000fe20000000000 */
[--C-:B------:R-:W-:Y:S01]  /*2190*/  @!P1 IMAD.IADD R37, R37, 0x1, -R2.reuse ;  /* 0x0000000125259824 */ /* 0x100fe200078e0a02 */
[----:B------:R-:W-:Y:S01]  /*21a0*/  ISETP.GE.AND P1, PT, R42, RZ, PT ;  /* 0x000000ff2a00720c */ /* 0x000fe20003f26270 */
[----:B------:R-:W-:Y:S01]  /*21b0*/  IMAD R41, R2, R41, R43 ;  /* 0x0000002902297224 */ /* 0x000fe200078e022b */
[----:B------:R-:W-:Y:S01]  /*21c0*/  IABS R50, R53 ;  /* 0x0000003500327213 */ /* 0x000fe20000000000 */
[----:B------:R-:W-:Y:S01]  /*21d0*/  IMAD.HI.U32 R42, R11, R44, RZ ;  /* 0x0000002c0b2a7227 */ /* 0x000fe200078e00ff */
[----:B------:R-:W-:Y:S02]  /*21e0*/  @!P3 IADD3 R37, -R37, RZ, RZ ;  /* 0x000000ff2525b210 */ /* 0x000fe40007ffe1ff */
[----:B------:R-:W-:Y:S01]  /*21f0*/  ISETP.GE.AND P3, PT, R46, RZ, PT ;  /* 0x000000ff2e00720c */ /* 0x000fe20003f66270 */
[----:B------:R-:W-:Y:S01]  /*2200*/  @!P5 IMAD.IADD R40, R40, 0x1, -R2 ;  /* 0x000000012828d824 */ /* 0x000fe200078e0a02 */
[----:B------:R-:W-:Y:S01]  /*2210*/  @!P6 IADD3 R39, R39, -R2, RZ ;  /* 0x800000022727e210 */ /* 0x000fe20007ffe0ff */
[----:B------:R-:W-:Y:S01]  /*2220*/  IMAD.MOV R43, RZ, RZ, -R42 ;  /* 0x000000ffff2b7224 */ /* 0x000fe200078e0a2a */
[C---:B------:R-:W-:Y:S01]  /*2230*/  ISETP.GT.U32.AND P6, PT, R2.reuse, R41, PT ;  /* 0x000000290200720c */ /* 0x040fe20003fc4070 */
[----:B------:R-:W-:Y:S01]  /*2240*/  @!P0 IMAD.MOV R38, RZ, RZ, -R38 ;  /* 0x000000ffff268224 */ /* 0x000fe200078e0a26 */
[C---:B------:R-:W-:Y:S01]  /*2250*/  ISETP.GT.U32.AND P5, PT, R2.reuse, R40, PT ;  /* 0x000000280200720c */ /* 0x040fe20003fa4070 */
[----:B------:R-:W-:Y:S01]  /*2260*/  IMAD R42, R2, R43, R44 ;  /* 0x0000002b022a7224 */ /* 0x000fe200078e022c */
[----:B------:R-:W-:Y:S01]  /*2270*/  IABS R46, R45 ;  /* 0x0000002d002e7213 */ /* 0x000fe20000000000 */
[C---:B------:R-:W-:Y:S01]  /*2280*/  VIADD R64, R80.reuse, 0x36 ;  /* 0x0000003650407836 */ /* 0x040fe20000000000 */
[----:B------:R-:W-:Y:S01]  /*2290*/  ISETP.GE.AND P0, PT, R45, RZ, PT ;  /* 0x000000ff2d00720c */ /* 0x000fe20003f06270 */
[----:B------:R-:W-:Y:S01]  /*22a0*/  VIADD R45, R80, 0x24 ;  /* 0x00000024502d7836 */ /* 0x000fe20000000000 */
[----:B------:R-:W-:Y:S01]  /*22b0*/  MOV R44, R46 ;  /* 0x0000002e002c7202 */ /* 0x000fe20000000f00 */
[----:B------:R-:W-:Y:S01]  /*22c0*/  IMAD.HI.U32 R46, R11, R49, RZ ;  /* 0x000000310b2e7227 */ /* 0x000fe200078e00ff */
[----:B------:R-:W-:-:S02]  /*22d0*/  @!P2 IADD3 R39, -R39, RZ, RZ ;  /* 0x000000ff2727a210 */ /* 0x000fc40007ffe1ff */
[----:B------:R-:W-:Y:S01]  /*22e0*/  IABS R47, R45 ;  /* 0x0000002d002f7213 */ /* 0x000fe20000000000 */
[----:B------:R-:W-:Y:S01]  /*22f0*/  @!P6 IMAD.IADD R41, R41, 0x1, -R2 ;  /* 0x000000012929e824 */ /* 0x000fe200078e0a02 */
[----:B------:R-:W-:Y:S01]  /*2300*/  ISETP.GE.AND P2, PT, R45, RZ, PT ;  /* 0x000000ff2d00720c */ /* 0x000fe20003f46270 */
[C---:B------:R-:W-:Y:S01]  /*2310*/  IMAD.HI.U32 R43, R11.reuse, R44, RZ ;  /* 0x0000002c0b2b7227 */ /* 0x040fe200078e00ff */
[----:B------:R-:W-:Y:S02]  /*2320*/  @!P5 IADD3 R40, R40, -R2, RZ ;  /* 0x800000022828d210 */ /* 0x000fe40007ffe0ff */
[C---:B------:R-:W-:Y:S01]  /*2330*/  ISETP.GT.U32.AND P6, PT, R2.reuse, R41, PT ;  /* 0x000000290200720c */ /* 0x040fe20003fc4070 */
[----:B------:R-:W-:Y:S01]  /*2340*/  IMAD.MOV R43, RZ, RZ, -R43 ;  /* 0x000000ffff2b7224 */ /* 0x000fe200078e0a2b */
[----:B------:R-:W-:Y:S01]  /*2350*/  ISETP.GT.U32.AND P5, PT, R2, R42, PT ;  /* 0x0000002a0200720c */ /* 0x000fe20003fa4070 */
[----:B------:R-:W-:Y:S01]  /*2360*/  IMAD.HI.U32 R45, R11, R48, RZ ;  /* 0x000000300b2d7227 */ /* 0x000fe200078e00ff */
[----:B------:R-:W-:-:S02]  /*2370*/  IABS R54, R60 ;  /* 0x0000003c00367213 */ /* 0x000fc40000000000 */
[----:B------:R-:W-:Y:S01]  /*2380*/  IABS R71, R64 ;  /* 0x0000004000477213 */ /* 0x000fe20000000000 */
[----:B------:R-:W-:Y:S01]  /*2390*/  IMAD R43, R2, R43, R44 ;  /* 0x0000002b022b7224 */ /* 0x000fe200078e022c */
[----:B------:R-:W-:Y:S01]  /*23a0*/  IADD3 R45, -R45, RZ, RZ ;  /* 0x000000ff2d2d7210 */ /* 0x000fe20007ffe1ff */
[----:B------:R-:W-:-:S04]  /*23b0*/  IMAD.HI.U32 R44, R11, R47, RZ ;  /* 0x0000002f0b2c7227 */ /* 0x000fc800078e00ff */
[----:B------:R-:W-:Y:S01]  /*23c0*/  @!P6 IADD3 R41, R41, -R2, RZ ;  /* 0x800000022929e210 */ /* 0x000fe20007ffe0ff */
[----:B------:R-:W-:Y:S01]  /*23d0*/  IMAD.MOV R44, RZ, RZ, -R44 ;  /* 0x000000ffff2c7224 */ /* 0x000fe200078e0a2c */
[----:B------:R-:W-:Y:S01]  /*23e0*/  ISETP.GT.U32.AND P6, PT, R2, R43, PT ;  /* 0x0000002b0200720c */ /* 0x000fe20003fc4070 */
[----:B------:R-:W-:Y:S01]  /*23f0*/  @!P5 IMAD.IADD R42, R42, 0x1, -R2 ;  /* 0x000000012a2ad824 */ /* 0x000fe200078e0a02 */
[----:B------:R-:W-:Y:S01]  /*2400*/  @!P1 IADD3 R41, -R41, RZ, RZ ;  /* 0x000000ff29299210 */ /* 0x000fe20007ffe1ff */
[C---:B------:R-:W-:Y:S01]  /*2410*/  IMAD R44, R2.reuse, R44, R47 ;  /* 0x0000002c022c7224 */ /* 0x040fe200078e022f */
[----:B------:R-:W-:Y:S01]  /*2420*/  IABS R47, R55 ;  /* 0x00000037002f7213 */ /* 0x000fe20000000000 */
[C---:B------:R-:W-:Y:S01]  /*2430*/  IMAD R45, R2.reuse, R45, R48 ;  /* 0x0000002d022d7224 */ /* 0x040fe200078e0230 */
[----:B------:R-:W-:Y:S01]  /*2440*/  ISETP.GT.U32.AND P5, PT, R2, R42, PT ;  /* 0x0000002a0200720c */ /* 0x000fe20003fa4070 */
[----:B------:R-:W-:Y:S01]  /*2450*/  IMAD.MOV R46, RZ, RZ, -R46 ;  /* 0x000000ffff2e7224 */ /* 0x000fe200078e0a2e */
[----:B------:R-:W-:Y:S01]  /*2460*/  ISETP.GE.AND P1, PT, R51, RZ, PT ;  /* 0x000000ff3300720c */ /* 0x000fe20003f26270 */
[----:B------:R-:W-:-:S02]  /*2470*/  @!P4 IMAD.MOV R40, RZ, RZ, -R40 ;  /* 0x000000ffff28c224 */ /* 0x000fc400078e0a28 */
[C---:B------:R-:W-:Y:S01]  /*2480*/  IMAD R46, R2.reuse, R46, R49 ;  /* 0x0000002e022e7224 */ /* 0x040fe200078e0231 */
[----:B------:R-:W-:Y:S01]  /*2490*/  MOV R49, R47 ;  /* 0x0000002f00317202 */ /* 0x000fe20000000f00 */
[----:B------:R-:W-:Y:S01]  /*24a0*/  @!P6 IMAD.IADD R43, R43, 0x1, -R2 ;  /* 0x000000012b2be824 */ /* 0x000fe200078e0a02 */
[----:B------:R-:W-:Y:S01]  /*24b0*/  ISETP.GT.U32.AND P6, PT, R2, R44, PT ;  /* 0x0000002c0200720c */ /* 0x000fe20003fc4070 */
[----:B------:R-:W-:-:S03]  /*24c0*/  IMAD.HI.U32 R47, R11, R50, RZ ;  /* 0x000000320b2f7227 */ /* 0x000fc600078e00ff */
[----:B------:R-:W-:Y:S01]  /*24d0*/  ISETP.GT.U32.AND P4, PT, R2, R43, PT ;  /* 0x0000002b0200720c */ /* 0x000fe20003f84070 */
[----:B------:R-:W-:Y:S01]  /*24e0*/  @!P5 IMAD.IADD R42, R42, 0x1, -R2 ;  /* 0x000000012a2ad824 */ /* 0x000fe200078e0a02 */
[C---:B------:R-:W-:Y:S01]  /*24f0*/  ISETP.GT.U32.AND P5, PT, R2.reuse, R45, PT ;  /* 0x0000002d0200720c */ /* 0x040fe20003fa4070 */
[----:B------:R-:W-:Y:S02]  /*2500*/  IMAD.MOV R47, RZ, RZ, -R47 ;  /* 0x000000ffff2f7224 */ /* 0x000fe400078e0a2f */
[----:B------:R-:W-:Y:S01]  /*2510*/  @!P3 IMAD.MOV R42, RZ, RZ, -R42 ;  /* 0x000000ffff2ab224 */ /* 0x000fe200078e0a2a */
[C---:B------:R-:W-:Y:S01]  /*2520*/  ISETP.GT.U32.AND P3, PT, R2.reuse, R46, PT ;  /* 0x0000002e0200720c */ /* 0x040fe20003f64070 */
[----:B------:R-:W-:Y:S01]  /*2530*/  IMAD R47, R2, R47, R50 ;  /* 0x0000002f022f7224 */ /* 0x000fe200078e0232 */
[----:B------:R-:W-:Y:S01]  /*2540*/  IABS R50, R57 ;  /* 0x0000003900327213 */ /* 0x000fe20000000000 */
[----:B------:R-:W-:Y:S01]  /*2550*/  @!P6 IMAD.IADD R44, R44, 0x1, -R2 ;  /* 0x000000012c2ce824 */ /* 0x000fe200078e0a02 */
[----:B------:R-:W-:Y:S01]  /*2560*/  ISETP.GE.AND P6, PT, R53, RZ, PT ;  /* 0x000000ff3500720c */ /* 0x000fe20003fc6270 */
[----:B------:R-:W-:-:S04]  /*2570*/  IMAD.HI.U32 R48, R11, R49, RZ ;  /* 0x000000310b307227 */ /* 0x000fc800078e00ff */
[--C-:B------:R-:W-:Y:S01]  /*2580*/  @!P5 IMAD.IADD R45, R45, 0x1, -R2.reuse ;  /* 0x000000012d2dd824 */ /* 0x100fe200078e0a02 */
[----:B------:R-:W-:Y:S01]  /*2590*/  ISETP.GT.U32.AND P5, PT, R2, R44, PT ;  /* 0x0000002c0200720c */ /* 0x000fe20003fa4070 */
[--C-:B------:R-:W-:Y:S01]  /*25a0*/  @!P4 IMAD.IADD R43, R43, 0x1, -R2.reuse ;  /* 0x000000012b2bc824 */ /* 0x100fe200078e0a02 */
[----:B------:R-:W-:Y:S01]  /*25b0*/  IADD3 R48, -R48, RZ, RZ ;  /* 0x000000ff30307210 */ /* 0x000fe20007ffe1ff */
[----:B------:R-:W-:Y:S01]  /*25c0*/  @!P3 IMAD.IADD R46, R46, 0x1, -R2 ;  /* 0x000000012e2eb824 */ /* 0x000fe200078e0a02 */
[C---:B------:R-:W-:Y:S01]  /*25d0*/  ISETP.GT.U32.AND P3, PT, R2.reuse, R45, PT ;  /* 0x0000002d0200720c */ /* 0x040fe20003f64070 */
[----:B------:R-:W-:Y:S01]  /*25e0*/  IMAD.HI.U32 R51, R11, R54, RZ ;  /* 0x000000360b337227 */ /* 0x000fe200078e00ff */
[----:B------:R-:W-:Y:S02]  /*25f0*/  @!P0 IADD3 R43, -R43, RZ, RZ ;  /* 0x000000ff2b2b8210 */ /* 0x000fe40007ffe1ff */
[C---:B------:R-:W-:Y:S01]  /*2600*/  ISETP.GT.U32.AND P0, PT, R2.reuse, R46, PT ;  /* 0x0000002e0200720c */ /* 0x040fe20003f04070 */
[----:B------:R-:W-:Y:S01]  /*2610*/  IMAD R48, R2, R48, R49 ;  /* 0x0000003002307224 */ /* 0x000fe200078e0231 */
[----:B------:R-:W-:Y:S01]  /*2620*/  ISETP.GE.AND P4, PT, R52, RZ, PT ;  /* 0x000000ff3400720c */ /* 0x000fe20003f86270 */
[----:B------:R-:W-:Y:S01]  /*2630*/  IMAD.HI.U32 R49, R11, R50, RZ ;  /* 0x000000320b317227 */ /* 0x000fe200078e00ff */
[----:B------:R-:W-:-:S03]  /*2640*/  IABS R52, R58 ;  /* 0x0000003a00347213 */ /* 0x000fc60000000000 */
[----:B------:R-:W-:Y:S01]  /*2650*/  @!P5 IMAD.IADD R44, R44, 0x1, -R2 ;  /* 0x000000012c2cd824 */ /* 0x000fe200078e0a02 */
[----:B------:R-:W-:Y:S01]  /*2660*/  ISETP.GT.U32.AND P5, PT, R2, R47, PT ;  /* 0x0000002f0200720c */ /* 0x000fe20003fa4070 */
[----:B------:R-:W-:Y:S01]  /*2670*/  IMAD.MOV R49, RZ, RZ, -R49 ;  /* 0x000000ffff317224 */ /* 0x000fe200078e0a31 */
[----:B------:R-:W-:Y:S01]  /*2680*/  @!P3 IADD3 R45, R45, -R2, RZ ;  /* 0x800000022d2db210 */ /* 0x000fe20007ffe0ff */
[----:B------:R-:W-:Y:S01]  /*2690*/  VIADD R66, R80, 0x37 ;  /* 0x0000003750427836 */ /* 0x000fe20000000000 */
[C---:B------:R-:W-:Y:S01]  /*26a0*/  ISETP.GT.U32.AND P3, PT, R2.reuse, R48, PT ;  /* 0x000000300200720c */ /* 0x040fe20003f64070 */
[----:B------:R-:W-:Y:S01]  /*26b0*/  IMAD R49, R2, R49, R50 ;  /* 0x0000003102317224 */ /* 0x000fe200078e0232 */
[----:B------:R-:W-:Y:S01]  /*26c0*/  @!P2 IADD3 R44, -R44, RZ, RZ ;  /* 0x000000ff2c2ca210 */ /* 0x000fe20007ffe1ff */
[----:B------:R-:W-:Y:S01]  /*26d0*/  IMAD.HI.U32 R50, R11, R52, RZ ;  /* 0x000000340b327227 */ /* 0x000fe200078e00ff */
[----:B------:R-:W-:-:S03]  /*26e0*/  IABS R73, R66 ;  /* 0x0000004200497213 */ /* 0x000fc60000000000 */
[--C-:B------:R-:W-:Y:S01]  /*26f0*/  @!P0 IMAD.IADD R46, R46, 0x1, -R2.reuse ;  /* 0x000000012e2e8824 */ /* 0x100fe200078e0a02 */
[----:B------:R-:W-:Y:S01]  /*2700*/  IADD3 R53, -R50, RZ, RZ ;  /* 0x000000ff32357210 */ /* 0x000fe20007ffe1ff */
[--C-:B------:R-:W-:Y:S01]  /*2710*/  @!P5 IMAD.IADD R47, R47, 0x1, -R2.reuse ;  /* 0x000000012f2fd824 */ /* 0x100fe200078e0a02 */
[----:B------:R-:W-:Y:S01]  /*2720*/  ISETP.GE.AND P0, PT, R55, RZ, PT ;  /* 0x000000ff3700720c */ /* 0x000fe20003f06270 */
[----:B------:R-:W-:Y:S01]  /*2730*/  IMAD.MOV R55, RZ, RZ, -R51 ;  /* 0x000000ffff377224 */ /* 0x000fe200078e0a33 */
[----:B------:R-:W-:Y:S01]  /*2740*/  ISETP.GT.U32.AND P5, PT, R2, R49, PT ;  /* 0x000000310200720c */ /* 0x000fe20003fa4070 */
[----:B------:R-:W-:Y:S01]  /*2750*/  @!P3 IMAD.IADD R48, R48, 0x1, -R2 ;  /* 0x000000013030b824 */ /* 0x000fe200078e0a02 */
[C---:B------:R-:W-:Y:S01]  /*2760*/  ISETP.GT.U32.AND P2, PT, R2.reuse, R47, PT ;  /* 0x0000002f0200720c */ /* 0x040fe20003f44070 */
[C---:B------:R-:W-:Y:S01]  /*2770*/  IMAD R51, R2.reuse, R53, R52 ;  /* 0x0000003502337224 */ /* 0x040fe200078e0234 */
[----:B------:R-:W-:Y:S01]  /*2780*/  ISETP.GE.AND P3, PT, R57, RZ, PT ;  /* 0x000000ff3900720c */ /* 0x000fe20003f66270 */
[C---:B------:R-:W-:Y:S01]  /*2790*/  IMAD R53, R2.reuse, R55, R54 ;  /* 0x0000003702357224 */ /* 0x040fe200078e0236 */
[----:B------:R-:W-:Y:S01]  /*27a0*/  IABS R57, R63 ;  /* 0x0000003f00397213 */ /* 0x000fe20000000000 */
[----:B------:R-:W-:Y:S01]  /*27b0*/  @!P1 IMAD.MOV R45, RZ, RZ, -R45 ;  /* 0x000000ffff2d9224 */ /* 0x000fe200078e0a2d */
[----:B------:R-:W-:Y:S01]  /*27c0*/  ISETP.GT.U32.AND P1, PT, R2, R48, PT ;  /* 0x000000300200720c */ /* 0x000fe20003f24070 */
[----:B------:R-:W-:Y:S01]  /*27d0*/  IMAD.HI.U32 R50, R11, R56, RZ ;  /* 0x000000380b327227 */ /* 0x000fe200078e00ff */
[----:B------:R-:W-:-:S02]  /*27e0*/  @!P4 IADD3 R46, -R46, RZ, RZ ;  /* 0x000000ff2e2ec210 */ /* 0x000fc40007ffe1ff */
[C---:B------:R-:W-:Y:S01]  /*27f0*/  ISETP.GT.U32.AND P4, PT, R2.reuse, R51, PT ;  /* 0x000000330200720c */ /* 0x040fe20003f84070 */
[----:B------:R-:W-:Y:S02]  /*2800*/  IMAD.MOV R55, RZ, RZ, -R50 ;  /* 0x000000ffff377224 */ /* 0x000fe400078e0a32 */
[----:B------:R-:W-:Y:S01]  /*2810*/  @!P2 IMAD.IADD R47, R47, 0x1, -R2 ;  /* 0x000000012f2fa824 */ /* 0x000fe200078e0a02 */
[C---:B------:R-:W-:Y:S01]  /*2820*/  ISETP.GT.U32.AND P2, PT, R2.reuse, R53, PT ;  /* 0x000000350200720c */ /* 0x040fe20003f44070 */
[----:B------:R-:W-:Y:S02]  /*2830*/  IMAD R55, R2, R55, R56 ;  /* 0x0000003702377224 */ /* 0x000fe400078e0238 */
[----:B------:R-:W-:Y:S01]  /*2840*/  VIADD R52, R80, 0x2e ;  /* 0x0000002e50347836 */ /* 0x000fe20000000000 */
[----:B------:R-:W-:Y:S01]  /*2850*/  @!P6 IADD3 R47, -R47, RZ, RZ ;  /* 0x000000ff2f2fe210 */ /* 0x000fe20007ffe1ff */
[----:B------:R-:W-:Y:S01]  /*2860*/  IMAD.HI.U32 R50, R11, R57, RZ ;  /* 0x000000390b327227 */ /* 0x000fe200078e00ff */
[----:B------:R-:W-:-:S02]  /*2870*/  @!P1 IADD3 R48, R48, -R2, RZ ;  /* 0x8000000230309210 */ /* 0x000fc40007ffe0ff */
[----:B------:R-:W-:Y:S01]  /*2880*/  ISETP.GT.U32.AND P1, PT, R2, R55, PT ;  /* 0x000000370200720c */ /* 0x000fe20003f24070 */
[----:B------:R-:W-:Y:S01]  /*2890*/  IMAD.MOV R50, RZ, RZ, -R50 ;  /* 0x000000ffff327224 */ /* 0x000fe200078e0a32 */
[----:B------:R-:W-:Y:S01]  /*28a0*/  IABS R59, R52 ;  /* 0x00000034003b7213 */ /* 0x000fe20000000000 */
[--C-:B------:R-:W-:Y:S01]  /*28b0*/  @!P5 IMAD.IADD R49, R49, 0x1, -R2.reuse ;  /* 0x000000013131d824 */ /* 0x100fe200078e0a02 */
[----:B------:R-:W-:Y:S01]  /*28c0*/  @!P4 IADD3 R51, R51, -R2, RZ ;  /* 0x800000023333c210 */ /* 0x000fe20007ffe0ff */
[----:B------:R-:W-:Y:S01]  /*28d0*/  @!P2 IMAD.IADD R53, R53, 0x1, -R2 ;  /* 0x000000013535a824 */ /* 0x000fe200078e0a02 */
[----:B------:R-:W-:Y:S01]  /*28e0*/  ISETP.GE.AND P4, PT, R60, RZ, PT ;  /* 0x000000ff3c00720c */ /* 0x000fe20003f86270 */
[C---:B------:R-:W-:Y:S01]  /*28f0*/  IMAD R57, R2.reuse, R50, R57 ;  /* 0x0000003202397224 */ /* 0x040fe200078e0239 */
[C---:B------:R-:W-:Y:S01]  /*2900*/  ISETP.GT.U32.AND P5, PT, R2.reuse, R49, PT ;  /* 0x000000310200720c */ /* 0x040fe20003fa4070 */
[----:B------:R-:W-:Y:S01]  /*2910*/  IMAD.HI.U32 R50, R11, R59, RZ ;  /* 0x0000003b0b327227 */ /* 0x000fe200078e00ff */
[----:B------:R-:W-:-:S02]  /*2920*/  ISETP.GT.U32.AND P6, PT, R2, R53, PT ;  /* 0x000000350200720c */ /* 0x000fc40003fc4070 */
[C---:B------:R-:W-:Y:S01]  /*2930*/  ISETP.GT.U32.AND P2, PT, R2.reuse, R51, PT ;  /* 0x000000330200720c */ /* 0x040fe20003f44070 */
[----:B------:R-:W-:Y:S02]  /*2940*/  IMAD.MOV R50, RZ, RZ, -R50 ;  /* 0x000000ffff327224 */ /* 0x000fe400078e0a32 */
[----:B------:R-:W-:Y:S02]  /*2950*/  @!P1 IMAD.IADD R55, R55, 0x1, -R2 ;  /* 0x0000000137379824 */ /* 0x000fe400078e0a02 */
[----:B------:R-:W-:Y:S01]  /*2960*/  @!P0 IMAD.MOV R48, RZ, RZ, -R48 ;  /* 0x000000ffff308224 */ /* 0x000fe200078e0a30 */
[C---:B------:R-:W-:Y:S01]  /*2970*/  ISETP.GT.U32.AND P0, PT, R2.reuse, R57, PT ;  /* 0x000000390200720c */ /* 0x040fe20003f04070 */
[C---:B------:R-:W-:Y:S01]  /*2980*/  IMAD R59, R2.reuse, R50, R59 ;  /* 0x00000032023b7224 */ /* 0x040fe200078e023b */
[----:B------:R-:W-:Y:S01]  /*2990*/  ISETP.GT.U32.AND P1, PT, R2, R55, PT ;  /* 0x000000370200720c */ /* 0x000fe20003f24070 */
[----:B------:R-:W-:Y:S02]  /*29a0*/  VIADD R54, R80, 0x2f ;  /* 0x0000002f50367836 */ /* 0x000fe40000000000 */
[--C-:B------:R-:W-:Y:S01]  /*29b0*/  @!P6 IMAD.IADD R53, R53, 0x1, -R2.reuse ;  /* 0x000000013535e824 */ /* 0x100fe200078e0a02 */
[----:B------:R-:W-:Y:S01]  /*29c0*/  ISETP.GT.U32.AND P6, PT, R2, R59, PT ;  /* 0x0000003b0200720c */ /* 0x000fe20003fc4070 */
[--C-:B------:R-:W-:Y:S01]  /*29d0*/  @!P5 IMAD.IADD R49, R49, 0x1, -R2.reuse ;  /* 0x000000013131d824 */ /* 0x100fe200078e0a02 */
[----:B------:R-:W-:Y:S01]  /*29e0*/  IABS R61, R54 ;  /* 0x00000036003d7213 */ /* 0x000fe20000000000 */
[----:B------:R-:W-:Y:S01]  /*29f0*/  @!P2 IMAD.IADD R51, R51, 0x1, -R2 ;  /* 0x000000013333a824 */ /* 0x000fe200078e0a02 */
[----:B------:R-:W-:Y:S01]  /*2a00*/  ISETP.GE.AND P5, PT, R58, RZ, PT ;  /* 0x000000ff3a00720c */ /* 0x000fe20003fa6270 */
[----:B------:R-:W-:Y:S01]  /*2a10*/  VIADD R58, R80, 0x30 ;  /* 0x00000030503a7836 */ /* 0x000fe20000000000 */
[----:B------:R-:W-:Y:S01]  /*2a20*/  @!P3 IADD3 R49, -R49, RZ, RZ ;  /* 0x000000ff3131b210 */ /* 0x000fe20007ffe1ff */
[----:B------:R-:W-:Y:S01]  /*2a30*/  IMAD.HI.U32 R50, R11, R61, RZ ;  /* 0x0000003d0b327227 */ /* 0x000fe200078e00ff */
[----:B------:R-:W-:-:S02]  /*2a40*/  ISETP.GE.AND P3, PT, R62, RZ, PT ;  /* 0x000000ff3e00720c */ /* 0x000fc40003f66270 */
[----:B------:R-:W-:Y:S01]  /*2a50*/  @!P1 IADD3 R55, R55, -R2, RZ ;  /* 0x8000000237379210 */ /* 0x000fe20007ffe0ff */
[--C-:B------:R-:W-:Y:S01]  /*2a60*/  @!P0 IMAD.IADD R57, R57, 0x1, -R2.reuse ;  /* 0x0000000139398824 */ /* 0x100fe200078e0a02 */
[----:B------:R-:W-:Y:S01]  /*2a70*/  ISETP.GE.AND P0, PT, R54, RZ, PT ;  /* 0x000000ff3600720c */ /* 0x000fe20003f06270 */
[----:B------:R-:W-:Y:S01]  /*2a80*/  @!P6 IMAD.IADD R59, R59, 0x1, -R2 ;  /* 0x000000013b3be824 */ /* 0x000fe200078e0a02 */
[----:B------:R-:W-:Y:S01]  /*2a90*/  IABS R54, R58 ;  /* 0x0000003a00367213 */ /* 0x000fe20000000000 */
[----:B------:R-:W-:Y:S01]  /*2aa0*/  VIADD R60, R80, 0x31 ;  /* 0x00000031503c7836 */ /* 0x000fe20000000000 */
[----:B------:R-:W-:Y:S01]  /*2ab0*/  ISETP.GE.AND P1, PT, R52, RZ, PT ;  /* 0x000000ff3400720c */ /* 0x000fe20003f26270 */
[----:B------:R-:W-:Y:S01]  /*2ac0*/  IMAD.MOV.U32 R52, RZ, RZ, R51 ;  /* 0x000000ffff347224 */ /* 0x000fe200078e0033 */
[----:B------:R-:W-:Y:S01]  /*2ad0*/  IADD3 R50, -R50, RZ, RZ ;  /* 0x000000ff32327210 */ /* 0x000fe20007ffe1ff */
[----:B------:R-:W-:Y:S01]  /*2ae0*/  VIADD R68, R80, 0x38 ;  /* 0x0000003850447836 */ /* 0x000fe20000000000 */
[----:B------:R-:W-:Y:S01]  /*2af0*/  MOV R51, R54 ;  /* 0x0000003600337202 */ /* 0x000fe20000000f00 */
[----:B------:R-:W-:Y:S01]  /*2b00*/  @!P5 IMAD.MOV R52, RZ, RZ, -R52 ;  /* 0x000000ffff34d224 */ /* 0x000fe200078e0a34 */
[C---:B------:R-:W-:Y:S01]  /*2b10*/  ISETP.GT.U32.AND P5, PT, R2.reuse, R59, PT ;  /* 0x0000003b0200720c */ /* 0x040fe20003fa4070 */
[----:B------:R-:W-:Y:S01]  /*2b20*/  IMAD R61, R2, R50, R61 ;  /* 0x00000032023d7224 */ /* 0x000fe200078e023d */
[----:B------:R-:W-:Y:S01]  /*2b30*/  MOV R54, R53 ;  /* 0x0000003500367202 */ /* 0x000fe20000000f00 */
[----:B------:R-:W-:Y:S01]  /*2b40*/  IMAD.HI.U32 R50, R11, R51, RZ ;  /* 0x000000330b327227 */ /* 0x000fe200078e00ff */
[----:B------:R-:W-:-:S02]  /*2b50*/  IABS R56, R60 ;  /* 0x0000003c00387213 */ /* 0x000fc40000000000 */
[C---:B------:R-:W-:Y:S01]  /*2b60*/  ISETP.GT.U32.AND P6, PT, R2.reuse, R57, PT ;  /* 0x000000390200720c */ /* 0x040fe20003fc4070 */
[----:B------:R-:W-:Y:S01]  /*2b70*/  IMAD.MOV R50, RZ, RZ, -R50 ;  /* 0x000000ffff327224 */ /* 0x000fe200078e0a32 */
[----:B------:R-:W-:Y:S01]  /*2b80*/  ISETP.GE.AND P2, PT, R63, RZ, PT ;  /* 0x000000ff3f00720c */ /* 0x000fe20003f46270 */
[----:B------:R-:W-:Y:S01]  /*2b90*/  @!P4 IMAD.MOV R54, RZ, RZ, -R54 ;  /* 0x000000ffff36c224 */ /* 0x000fe200078e0a36 */
[C---:B------:R-:W-:Y:S01]  /*2ba0*/  ISETP.GT.U32.AND P4, PT, R2.reuse, R61, PT ;  /* 0x0000003d0200720c */ /* 0x040fe20003f84070 */
[C---:B------:R-:W-:Y:S01]  /*2bb0*/  IMAD R51, R2.reuse, R50, R51 ;  /* 0x0000003202337224 */ /* 0x040fe200078e0233 */
[----:B------:R-:W-:Y:S01]  /*2bc0*/  @!P3 IADD3 R55, -R55, RZ, RZ ;  /* 0x000000ff3737b210 */ /* 0x000fe20007ffe1ff */
[----:B------:R-:W-:Y:S01]  /*2bd0*/  IMAD.HI.U32 R53, R11, R56, RZ ;  /* 0x000000380b357227 */ /* 0x000fe200078e00ff */
[----:B------:R-:W-:Y:S02]  /*2be0*/  @!P5 IADD3 R59, R59, -R2, RZ ;  /* 0x800000023b3bd210 */ /* 0x000fe40007ffe0ff */
[----:B------:R-:W-:Y:S01]  /*2bf0*/  ISETP.GT.U32.AND P5, PT, R2, R51, PT ;  /* 0x000000330200720c */ /* 0x000fe20003fa4070 */
[----:B------:R-:W-:Y:S01]  /*2c00*/  IMAD.MOV R53, RZ, RZ, -R53 ;  /* 0x000000ffff357224 */ /* 0x000fe200078e0a35 */
[----:B------:R-:W-:Y:S01]  /*2c10*/  ISETP.GE.AND P3, PT, R58, RZ, PT ;  /* 0x000000ff3a00720c */ /* 0x000fe20003f66270 */
[C---:B------:R-:W-:Y:S01]  /*2c20*/  VIADD R58, R80.reuse, 0x32 ;  /* 0x00000032503a7836 */ /* 0x040fe20000000000 */
[----:B------:R-:W-:Y:S01]  /*2c30*/  IADD3 R62, R80, 0x34, RZ ;  /* 0x00000034503e7810 */ /* 0x000fe20007ffe0ff */
[C---:B------:R-:W-:Y:S01]  /*2c40*/  IMAD R53, R2.reuse, R53, R56 ;  /* 0x0000003502357224 */ /* 0x040fe200078e0238 */
[----:B------:R-:W-:Y:S01]  /*2c50*/  @!P1 IADD3 R59, -R59, RZ, RZ ;  /* 0x000000ff3b3b9210 */ /* 0x000fe20007ffe1ff */
[--C-:B------:R-:W-:Y:S01]  /*2c60*/  @!P4 IMAD.IADD R61, R61, 0x1, -R2.reuse ;  /* 0x000000013d3dc824 */ /* 0x100fe200078e0a02 */
[----:B------:R-:W-:Y:S01]  /*2c70*/  IABS R63, R58 ;  /* 0x0000003a003f7213 */ /* 0x000fe20000000000 */
[--C-:B------:R-:W-:Y:S01]  /*2c80*/  @!P6 IMAD.IADD R57, R57, 0x1, -R2.reuse ;  /* 0x000000013939e824 */ /* 0x100fe200078e0a02 */
[----:B------:R-:W-:Y:S01]  /*2c90*/  ISETP.GT.U32.AND P4, PT, R2, R53, PT ;  /* 0x000000350200720c */ /* 0x000fe20003f84070 */
[----:B------:R-:W-:Y:S01]  /*2ca0*/  VIADD R72, R80, 0x3a ;  /* 0x0000003a50487836 */ /* 0x000fe20000000000 */
[----:B------:R-:W-:Y:S01]  /*2cb0*/  ISETP.GE.AND P6, PT, R60, RZ, PT ;  /* 0x000000ff3c00720c */ /* 0x000fe20003fc6270 */
[----:B------:R-:W-:Y:S01]  /*2cc0*/  @!P5 IMAD.IADD R51, R51, 0x1, -R2 ;  /* 0x000000013333d824 */ /* 0x000fe200078e0a02 */
[----:B------:R-:W-:Y:S01]  /*2cd0*/  @!P2 IADD3 R57, -R57, RZ, RZ ;  /* 0x000000ff3939a210 */ /* 0x000fe20007ffe1ff */
[----:B------:R-:W-:Y:S01]  /*2ce0*/  IMAD.HI.U32 R50, R11, R63, RZ ;  /* 0x0000003f0b327227 */ /* 0x000fe200078e00ff */
[----:B------:R-:W-:-:S02]  /*2cf0*/  IABS R67, R62 ;  /* 0x0000003e00437213 */ /* 0x000fc40000000000 */
[----:B------:R-:W-:Y:S01]  /*2d00*/  ISETP.GT.U32.AND P2, PT, R2, R51, PT ;  /* 0x000000330200720c */ /* 0x000fe20003f44070 */
[----:B------:R-:W-:Y:S01]  /*2d10*/  VIADD R60, R80, 0x33 ;  /* 0x00000033503c7836 */ /* 0x000fe20000000000 */
[C---:B------:R-:W-:Y:S01]  /*2d20*/  ISETP.GT.U32.AND P5, PT, R2.reuse, R61, PT ;  /* 0x0000003d0200720c */ /* 0x040fe20003fa4070 */
[----:B------:R-:W-:Y:S01]  /*2d30*/  IMAD.MOV R50, RZ, RZ, -R50 ;  /* 0x000000ffff327224 */ /* 0x000fe200078e0a32 */
[----:B------:R-:W-:Y:S01]  /*2d40*/  IABS R75, R68 ;  /* 0x00000044004b7213 */ /* 0x000fe20000000000 */
[----:B------:R-:W-:Y:S01]  /*2d50*/  @!P4 IMAD.IADD R53, R53, 0x1, -R2 ;  /* 0x000000013535c824 */ /* 0x000fe200078e0a02 */
[----:B------:R-:W-:Y:S01]  /*2d60*/  IABS R65, R60 ;  /* 0x0000003c00417213 */ /* 0x000fe20000000000 */
[----:B------:R-:W-:Y:S01]  /*2d70*/  IMAD R63, R2, R50, R63 ;  /* 0x00000032023f7224 */ /* 0x000fe200078e023f */
[----:B------:R-:W-:Y:S01]  /*2d80*/  ISETP.GE.AND P4, PT, R58, RZ, PT ;  /* 0x000000ff3a00720c */ /* 0x000fe20003f86270 */
[----:B------:R-:W-:Y:S01]  /*2d90*/  IMAD.HI.U32 R50, R11, R67, RZ ;  /* 0x000000430b327227 */ /* 0x000fe200078e00ff */
[----:B------:R-:W-:-:S02]  /*2da0*/  ISETP.GT.U32.AND P1, PT, R2, R53, PT ;  /* 0x000000350200720c */ /* 0x000fc40003f24070 */
[----:B------:R-:W-:Y:S01]  /*2db0*/  IABS R79, R72 ;  /* 0x00000048004f7213 */ /* 0x000fe20000000000 */
[----:B------:R-:W-:Y:S01]  /*2dc0*/  IMAD.HI.U32 R56, R11, R65, RZ ;  /* 0x000000410b387227 */ /* 0x000fe200078e00ff */
[----:B------:R-:W-:Y:S02]  /*2dd0*/  @!P2 IADD3 R51, R51, -R2, RZ ;  /* 0x800000023333a210 */ /* 0x000fe40007ffe0ff */
[----:B------:R-:W-:Y:S01]  /*2de0*/  ISETP.GT.U32.AND P2, PT, R2, R63, PT ;  /* 0x0000003f0200720c */ /* 0x000fe20003f44070 */
[----:B------:R-:W-:Y:S01]  /*2df0*/  IMAD.MOV R56, RZ, RZ, -R56 ;  /* 0x000000ffff387224 */ /* 0x000fe200078e0a38 */
[----:B------:R-:W-:Y:S01]  /*2e00*/  IADD3 R50, -R50, RZ, RZ ;  /* 0x000000ff32327210 */ /* 0x000fe20007ffe1ff */
[----:B------:R-:W-:Y:S01]  /*2e10*/  @!P5 IMAD.IADD R61, R61, 0x1, -R2 ;  /* 0x000000013d3dd824 */ /* 0x000fe200078e0a02 */
[----:B------:R-:W-:Y:S01]  /*2e20*/  ISETP.GE.AND P5, PT, R60, RZ, PT ;  /* 0x000000ff3c00720c */ /* 0x000fe20003fa6270 */
[C---:B------:R-:W-:Y:S01]  /*2e30*/  IMAD R65, R2.reuse, R56, R65 ;  /* 0x0000003802417224 */ /* 0x040fe200078e0241 */
[----:B------:R-:W-:Y:S01]  /*2e40*/  MOV R56, R51 ;  /* 0x0000003300387202 */ /* 0x000fe20000000f00 */
[----:B------:R-:W-:-:S02]  /*2e50*/  IMAD R67, R2, R50, R67 ;  /* 0x0000003202437224 */ /* 0x000fc400078e0243 */
[----:B------:R-:W-:Y:S01]  /*2e60*/  @!P1 IMAD.IADD R53, R53, 0x1, -R2 ;  /* 0x0000000135359824 */ /* 0x000fe200078e0a02 */
[----:B------:R-:W-:Y:S01]  /*2e70*/  ISETP.GT.U32.AND P1, PT, R2, R65, PT ;  /* 0x000000410200720c */ /* 0x000fe20003f24070 */
[----:B------:R-:W-:Y:S01]  /*2e80*/  VIADD R60, R80, 0x35 ;  /* 0x00000035503c7836 */ /* 0x000fe20000000000 */
[----:B------:R-:W-:Y:S01]  /*2e90*/  @!P3 IADD3 R56, -R56, RZ, RZ ;  /* 0x000000ff3838b210 */ /* 0x000fe20007ffe1ff */
[----:B------:R-:W-:Y:S01]  /*2ea0*/  @!P0 IMAD.MOV R61, RZ, RZ, -R61 ;  /* 0x000000ffff3d8224 */ /* 0x000fe200078e0a3d */
[----:B------:R-:W-:Y:S01]  /*2eb0*/  @!P2 IADD3 R63, R63, -R2, RZ ;  /* 0x800000023f3fa210 */ /* 0x000fe20007ffe0ff */
[----:B------:R-:W-:Y:S01]  /*2ec0*/  IMAD.HI.U32 R58, R11, R71, RZ ;  /* 0x000000470b3a7227 */ /* 0x000fe200078e00ff */
[----:B------:R-:W-:Y:S02]  /*2ed0*/  ISETP.GT.U32.AND P2, PT, R2, R67, PT ;  /* 0x000000430200720c */ /* 0x000fe40003f44070 */
[----:B------:R-:W-:Y:S01]  /*2ee0*/  IABS R69, R60 ;  /* 0x0000003c00457213 */ /* 0x000fe20000000000 */
[----:B------:R-:W-:-:S02]  /*2ef0*/  IMAD.MOV R58, RZ, RZ, -R58 ;  /* 0x000000ffff3a7224 */ /* 0x000fc400078e0a3a */
[----:B------:R-:W-:Y:S02]  /*2f00*/  VIADD R74, R80, 0x3b ;  /* 0x0000003b504a7836 */ /* 0x000fe40000000000 */
[--C-:B------:R-:W-:Y:S01]  /*2f10*/  @!P1 IMAD.IADD R65, R65, 0x1, -R2.reuse ;  /* 0x0000000141419824 */ /* 0x100fe200078e0a02 */
[C---:B------:R-:W-:Y:S01]  /*2f20*/  ISETP.GT.U32.AND P1, PT, R2.reuse, R63, PT ;  /* 0x0000003f0200720c */ /* 0x040fe20003f24070 */
[----:B------:R-:W-:Y:S01]  /*2f30*/  IMAD.HI.U32 R50, R11, R69, RZ ;  /* 0x000000450b327227 */ /* 0x000fe200078e00ff */
[----:B------:R-:W-:Y:S02]  /*2f40*/  IABS R81, R74 ;  /* 0x0000004a00517213 */ /* 0x000fe40000000000 */
[----:B------:R-:W-:Y:S01]  /*2f50*/  ISETP.GT.U32.AND P0, PT, R2, R65, PT ;  /* 0x000000410200720c */ /* 0x000fe20003f04070 */
[----:B------:R-:W-:Y:S01]  /*2f60*/  @!P2 IMAD.IADD R67, R67, 0x1, -R2 ;  /* 0x000000014343a824 */ /* 0x000fe200078e0a02 */
[----:B------:R-:W-:Y:S01]  /*2f70*/  ISETP.GE.AND P2, PT, R62, RZ, PT ;  /* 0x000000ff3e00720c */ /* 0x000fe20003f46270 */
[----:B------:R-:W-:-:S02]  /*2f80*/  IMAD.MOV R51, RZ, RZ, -R50 ;  /* 0x000000ffff337224 */ /* 0x000fc400078e0a32 */
[C---:B------:R-:W-:Y:S01]  /*2f90*/  IMAD R71, R2.reuse, R58, R71 ;  /* 0x0000003a02477224 */ /* 0x040fe200078e0247 */
[C---:B------:R-:W-:Y:S01]  /*2fa0*/  ISETP.GT.U32.AND P3, PT, R2.reuse, R67, PT ;  /* 0x000000430200720c */ /* 0x040fe20003f64070 */
[----:B------:R-:W-:Y:S02]  /*2fb0*/  IMAD R69, R2, R51, R69 ;  /* 0x0000003302457224 */ /* 0x000fe400078e0245 */
[----:B------:R-:W-:Y:S01]  /*2fc0*/  IMAD.HI.U32 R50, R11, R73, RZ ;  /* 0x000000490b327227 */ /* 0x000fe200078e00ff */
[----:B------:R-:W-:Y:S02]  /*2fd0*/  @!P1 IADD3 R63, R63, -R2, RZ ;  /* 0x800000023f3f9210 */ /* 0x000fe40007ffe0ff */
[----:B------:R-:W-:Y:S01]  /*2fe0*/  ISETP.GE.AND P1, PT, R60, RZ, PT ;  /* 0x000000ff3c00720c */ /* 0x000fe20003f26270 */
[----:B------:R-:W-:Y:S01]  /*2ff0*/  @!P0 IMAD.IADD R65, R65, 0x1, -R2 ;  /* 0x0000000141418824 */ /* 0x000fe200078e0a02 */
[----:B------:R-:W-:Y:S01]  /*3000*/  ISETP.GT.U32.AND P0, PT, R2, R69, PT ;  /* 0x000000450200720c */ /* 0x000fe20003f04070 */
[----:B------:R-:W-:Y:S01]  /*3010*/  IMAD.MOV R50, RZ, RZ, -R50 ;  /* 0x000000ffff327224 */ /* 0x000fe200078e0a32 */
[----:B------:R-:W-:Y:S01]  /*3020*/  @!P4 IADD3 R63, -R63, RZ, RZ ;  /* 0x000000ff3f3fc210 */ /* 0x000fe20007ffe1ff */
[----:B------:R-:W-:-:S04]  /*3030*/  IMAD.HI.U32 R58, R11, R79, RZ ;  /* 0x0000004f0b3a7227 */ /* 0x000fc800078e00ff */
[----:B------:R-:W-:Y:S01]  /*3040*/  @!P3 IMAD.IADD R67, R67, 0x1, -R2 ;  /* 0x000000014343b824 */ /* 0x000fe200078e0a02 */
[C---:B------:R-:W-:Y:S01]  /*3050*/  ISETP.GT.U32.AND P3, PT, R2.reuse, R71, PT ;  /* 0x000000470200720c */ /* 0x040fe20003f64070 */
[----:B------:R-:W-:Y:S02]  /*3060*/  IMAD R73, R2, R50, R73 ;  /* 0x0000003202497224 */ /* 0x000fe400078e0249 */
[----:B------:R-:W-:Y:S01]  /*3070*/  IMAD.HI.U32 R50, R11, R75, RZ ;  /* 0x0000004b0b327227 */ /* 0x000fe200078e00ff */
[----:B------:R-:W-:-:S03]  /*3080*/  @!P2 IADD3 R67, -R67, RZ, RZ ;  /* 0x000000ff4343a210 */ /* 0x000fc60007ffe1ff */
[----:B------:R-:W-:Y:S02]  /*3090*/  @!P0 IMAD.IADD R69, R69, 0x1, -R2 ;  /* 0x0000000145458824 */ /* 0x000fe400078e0a02 */
[----:B------:R-:W-:Y:S02]  /*30a0*/  IMAD.MOV R62, RZ, RZ, -R50 ;  /* 0x000000ffff3e7224 */ /* 0x000fe400078e0a32 */
[----:B------:R-:W-:Y:S01]  /*30b0*/  IMAD.HI.U32 R51, R11, R77, RZ ;  /* 0x0000004d0b337227 */ /* 0x000fe200078e00ff */
[C---:B------:R-:W-:Y:S02]  /*30c0*/  ISETP.GT.U32.AND P0, PT, R2.reuse, R69, PT ;  /* 0x000000450200720c */ /* 0x040fe40003f04070 */
[----:B------:R-:W-:Y:S01]  /*30d0*/  @!P3 IADD3 R71, R71, -R2, RZ ;  /* 0x800000024747b210 */ /* 0x000fe20007ffe0ff */
[C---:B------:R-:W-:Y:S02]  /*30e0*/  IMAD R75, R2.reuse, R62, R75 ;  /* 0x0000003e024b7224 */ /* 0x040fe400078e024b */
[----:B------:R-:W-:Y:S01]  /*30f0*/  IMAD.HI.U32 R60, R11, R81, RZ ;  /* 0x000000510b3c7227 */ /* 0x000fe200078e00ff */
[----:B------:R-:W-:-:S03]  /*3100*/  ISETP.GT.U32.AND P3, PT, R2, R71, PT ;  /* 0x000000470200720c */ /* 0x000fc60003f64070 */
[----:B------:R-:W-:Y:S02]  /*3110*/  IMAD.MOV R58, RZ, RZ, -R58 ;  /* 0x000000ffff3a7224 */ /* 0x000fe400078e0a3a */
[----:B------:R-:W-:Y:S02]  /*3120*/  IMAD.MOV R51, RZ, RZ, -R51 ;  /* 0x000000ffff337224 */ /* 0x000fe400078e0a33 */
[----:B------:R-:W-:Y:S01]  /*3130*/  @!P0 IADD3 R69, R69, -R2, RZ ;  /* 0x8000000245458210 */ /* 0x000fe20007ffe0ff */
[----:B------:R-:W-:Y:S01]  /*3140*/  IMAD.MOV R60, RZ, RZ, -R60 ;  /* 0x000000ffff3c7224 */ /* 0x000fe200078e0a3c */
[C---:B------:R-:W-:Y:S01]  /*3150*/  ISETP.GT.U32.AND P0, PT, R2.reuse, R73, PT ;  /* 0x000000490200720c */ /* 0x040fe20003f04070 */
[C---:B------:R-:W-:Y:S01]  /*3160*/  IMAD R79, R2.reuse, R58, R79 ;  /* 0x0000003a024f7224 */ /* 0x040fe200078e024f */
[----:B------:R-:W-:Y:S01]  /*3170*/  MOV R58, R53 ;  /* 0x00000035003a7202 */ /* 0x000fe20000000f00 */
[C---:B------:R-:W-:Y:S02]  /*3180*/  IMAD R77, R2.reuse, R51, R77 ;  /* 0x00000033024d7224 */ /* 0x040fe400078e024d */
[----:B------:R-:W-:Y:S01]  /*3190*/  @!P3 IMAD.IADD R71, R71, 0x1, -R2 ;  /* 0x000000014747b824 */ /* 0x000fe200078e0a02 */
[C---:B------:R-:W-:Y:S01]  /*31a0*/  ISETP.GT.U32.AND P3, PT, R2.reuse, R75, PT ;  /* 0x0000004b0200720c */ /* 0x040fe20003f64070 */
[----:B------:R-:W-:Y:S01]  /*31b0*/  IMAD R81, R2, R60, R81 ;  /* 0x0000003c02517224 */ /* 0x000fe200078e0251 */
[----:B------:R-:W-:Y:S01]  /*31c0*/  IABS R60, R80 ;  /* 0x00000050003c7213 */ /* 0x000fe20000000000 */
[----:B------:R-:W-:-:S02]  /*31d0*/  @!P6 IMAD.MOV R58, RZ, RZ, -R58 ;  /* 0x000000ffff3ae224 */ /* 0x000fc400078e0a3a */
[----:B------:R-:W-:Y:S01]  /*31e0*/  IMAD.HI.U32 R50, R11, R83, RZ ;  /* 0x000000530b327227 */ /* 0x000fe200078e00ff */
[----:B------:R-:W-:Y:S02]  /*31f0*/  ISETP.GT.U32.AND P6, PT, R2, R81, PT ;  /* 0x000000510200720c */ /* 0x000fe40003fc4070 */
[----:B------:R-:W-:Y:S01]  /*3200*/  @!P0 IADD3 R73, R73, -R2, RZ ;  /* 0x8000000249498210 */ /* 0x000fe20007ffe0ff */
[----:B------:R-:W-:Y:S01]  /*3210*/  VIADD R62, R80, 0x3d ;  /* 0x0000003d503e7836 */ /* 0x000fe20000000000 */
[----:B------:R-:W-:Y:S01]  /*3220*/  ISETP.GT.U32.AND P0, PT, R2, R77, PT ;  /* 0x0000004d0200720c */ /* 0x000fe20003f04070 */
[----:B------:R-:W-:Y:S01]  /*3230*/  VIADD R78, R80, 0x3e ;  /* 0x0000003e504e7836 */ /* 0x000fe20000000000 */
[----:B------:R-:W-:Y:S01]  /*3240*/  IADD3 R50, -R50, RZ, RZ ;  /* 0x000000ff32327210 */ /* 0x000fe20007ffe1ff */
[--C-:B------:R-:W-:Y:S01]  /*3250*/  @!P3 IMAD.IADD R75, R75, 0x1, -R2.reuse ;  /* 0x000000014b4bb824 */ /* 0x100fe200078e0a02 */
[C---:B------:R-:W-:Y:S01]  /*3260*/  ISETP.GT.U32.AND P3, PT, R2.reuse, R79, PT ;  /* 0x0000004f0200720c */ /* 0x040fe20003f64070 */
[----:B------:R-:W-:Y:S01]  /*3270*/  @!P5 IMAD.MOV R65, RZ, RZ, -R65 ;  /* 0x000000ffff41d224 */ /* 0x000fe200078e0a41 */
[----:B------:R-:W-:Y:S01]  /*3280*/  IABS R85, R62 ;  /* 0x0000003e00557213 */ /* 0x000fe20000000000 */
[C---:B------:R-:W-:Y:S01]  /*3290*/  IMAD R83, R2.reuse, R50, R83 ;  /* 0x0000003202537224 */ /* 0x040fe200078e0253 */
[----:B------:R-:W-:Y:S01]  /*32a0*/  IABS R87, R78 ;  /* 0x0000004e00577213 */ /* 0x000fe20000000000 */
[----:B------:R-:W-:Y:S01]  /*32b0*/  @!P6 IMAD.IADD R81, R81, 0x1, -R2 ;  /* 0x000000015151e824 */ /* 0x000fe200078e0a02 */
[----:B------:R-:W-:Y:S01]  /*32c0*/  ISETP.GT.U32.AND P4, PT, R2, R75, PT ;  /* 0x0000004b0200720c */ /* 0x000fe20003f84070 */
[----:B------:R-:W-:-:S03]  /*32d0*/  IMAD.HI.U32 R50, R11, R85, RZ ;  /* 0x000000550b327227 */ /* 0x000fc600078e00ff */
[C---:B------:R-:W-:Y:S01]  /*32e0*/  ISETP.GT.U32.AND P6, PT, R2.reuse, R81, PT ;  /* 0x000000510200720c */ /* 0x040fe20003fc4070 */
[--C-:B------:R-:W-:Y:S01]  /*32f0*/  @!P0 IMAD.IADD R77, R77, 0x1, -R2.reuse ;  /* 0x000000014d4d8824 */ /* 0x100fe200078e0a02 */
[----:B------:R-:W-:Y:S01]  /*3300*/  ISETP.GT.U32.AND P0, PT, R2, R73, PT ;  /* 0x000000490200720c */ /* 0x000fe20003f04070 */
[----:B------:R-:W-:Y:S01]  /*3310*/  @!P3 IMAD.IADD R79, R79, 0x1, -R2 ;  /* 0x000000014f4fb824 */ /* 0x000fe200078e0a02 */
[----:B------:R-:W-:Y:S01]  /*3320*/  IADD3 R50, -R50, RZ, RZ ;  /* 0x000000ff32327210 */ /* 0x000fe20007ffe1ff */
[C---:B------:R-:W-:Y:S01]  /*3330*/  IMAD.HI.U32 R51, R11.reuse, R87, RZ ;  /* 0x000000570b337227 */ /* 0x040fe200078e00ff */
[C---:B------:R-:W-:Y:S02]  /*3340*/  ISETP.GT.U32.AND P3, PT, R2.reuse, R77, PT ;  /* 0x0000004d0200720c */ /* 0x040fe40003f64070 */
[----:B------:R-:W-:Y:S01]  /*3350*/  ISETP.GT.U32.AND P5, PT, R2, R79, PT ;  /* 0x0000004f0200720c */ /* 0x000fe20003fa4070 */
[----:B------:R-:W-:Y:S01]  /*3360*/  IMAD.HI.U32 R11, R11, R60, RZ ;  /* 0x0000003c0b0b7227 */ /* 0x000fe200078e00ff */
[----:B------:R-:W-:-:S02]  /*3370*/  @!P4 IADD3 R75, R75, -R2, RZ ;  /* 0x800000024b4bc210 */ /* 0x000fc40007ffe0ff */
[----:B------:R-:W-:Y:S01]  /*3380*/  ISETP.GE.AND P4, PT, R64, RZ, PT ;  /* 0x000000ff4000720c */ /* 0x000fe20003f86270 */
[----:B------:R-:W-:Y:S01]  /*3390*/  IMAD.MOV R51, RZ, RZ, -R51 ;  /* 0x000000ffff337224 */ /* 0x000fe200078e0a33 */
[----:B------:R-:W-:Y:S01]  /*33a0*/  IADD3 R11, -R11, RZ, RZ ;  /* 0x000000ff0b0b7210 */ /* 0x000fe20007ffe1ff */
[C---:B------:R-:W-:Y:S01]  /*33b0*/  IMAD R85, R2.reuse, R50, R85 ;  /* 0x0000003202557224 */ /* 0x040fe200078e0255 */
[----:B------:R-:W-:Y:S01]  /*33c0*/  IABS R50, R100 ;  /* 0x0000006400327213 */ /* 0x000fe20000000000 */
[C---:B------:R-:W-:Y:S02]  /*33d0*/  IMAD R87, R2.reuse, R51, R87 ;  /* 0x0000003302577224 */ /* 0x040fe400078e0257 */
[C---:B------:R-:W-:Y:S01]  /*33e0*/  IMAD R51, R2.reuse, R11, R60 ;  /* 0x0000000b02337224 */ /* 0x040fe200078e023c */
[----:B------:R-:W-:Y:S01]  /*33f0*/  IABS R60, R94 ;  /* 0x0000005e003c7213 */ /* 0x000fe20000000000 */
[--C-:B------:R-:W-:Y:S01]  /*3400*/  @!P0 IMAD.IADD R73, R73, 0x1, -R2.reuse ;  /* 0x0000000149498824 */ /* 0x100fe200078e0a02 */
[C---:B------:R-:W-:Y:S01]  /*3410*/  ISETP.GT.U32.AND P0, PT, R2.reuse, R83, PT ;  /* 0x000000530200720c */ /* 0x040fe20003f04070 */
[--C-:B------:R-:W-:Y:S01]  /*3420*/  @!P3 IMAD.IADD R77, R77, 0x1, -R2.reuse ;  /* 0x000000014d4db824 */ /* 0x100fe200078e0a02 */
[C---:B------:R-:W-:Y:S01]  /*3430*/  ISETP.GT.U32.AND P3, PT, R2.reuse, R85, PT ;  /* 0x000000550200720c */ /* 0x040fe20003f64070 */
[--C-:B------:R-:W-:Y:S01]  /*3440*/  @!P5 IMAD.IADD R79, R79, 0x1, -R2.reuse ;  /* 0x000000014f4fd824 */ /* 0x100fe200078e0a02 */
[C---:B------:R-:W-:Y:S01]  /*3450*/  ISETP.GT.U32.AND P5, PT, R2.reuse, R87, PT ;  /* 0x000000570200720c */ /* 0x040fe20003fa4070 */
[----:B------:R-:W-:Y:S01]  /*3460*/  @!P6 IMAD.IADD R81, R81, 0x1, -R2 ;  /* 0x000000015151e824 */ /* 0x000fe200078e0a02 */
[----:B------:R-:W-:Y:S01]  /*3470*/  ISETP.GT.U32.AND P6, PT, R2, R51, PT ;  /* 0x000000330200720c */ /* 0x000fe20003fc4070 */
[----:B------:R-:W-:-:S02]  /*3480*/  IMAD.SHL.U32 R9, R9, 0x100, RZ ;  /* 0x0000010009097824 */ /* 0x000fc400078e00ff */
[----:B------:R-:W-:Y:S02]  /*3490*/  @!P1 IMAD.MOV R69, RZ, RZ, -R69 ;  /* 0x000000ffff459224 */ /* 0x000fe400078e0a45 */
[----:B------:R-:W-:Y:S01]  /*34a0*/  IMAD.HI.U32 R11, R3, R50, RZ ;  /* 0x00000032030b7227 */ /* 0x000fe200078e00ff */
[----:B------:R-:W-:-:S03]  /*34b0*/  LOP3.LUT R98, R9, 0x40, R92, 0xfe, !PT ;  /* 0x0000004009627812 */ /* 0x000fc600078efe5c */
[--C-:B------:R-:W-:Y:S01]  /*34c0*/  @!P0 IMAD.IADD R83, R83, 0x1, -R2.reuse ;  /* 0x0000000153538824 */ /* 0x100fe200078e0a02 */
[----:B------:R-:W-:Y:S01]  /*34d0*/  ISETP.GE.AND P0, PT, R66, RZ, PT ;  /* 0x000000ff4200720c */ /* 0x000fe20003f06270 */
[----:B------:R-:W-:Y:S01]  /*34e0*/  @!P3 IMAD.IADD R85, R85, 0x1, -R2 ;  /* 0x000000015555b824 */ /* 0x000fe200078e0a02 */
[-C--:B------:R-:W-:Y:S01]  /*34f0*/  @!P5 IADD3 R87, R87, -R2.reuse, RZ ;  /* 0x800000025757d210 */ /* 0x080fe20007ffe0ff */
[----:B------:R-:W-:Y:S01]  /*3500*/  IMAD.MOV R11, RZ, RZ, -R11 ;  /* 0x000000ffff0b7224 */ /* 0x000fe200078e0a0b */
[----:B------:R-:W-:Y:S01]  /*3510*/  @!P6 IADD3 R51, R51, -R2, RZ ;  /* 0x800000023333e210 */ /* 0x000fe20007ffe0ff */
[----:B------:R-:W-:Y:S01]  /*3520*/  @!P4 IMAD.MOV R71, RZ, RZ, -R71 ;  /* 0x000000ffff47c224 */ /* 0x000fe200078e0a47 */
[----:B------:R-:W-:Y:S01]  /*3530*/  ISETP.GT.U32.AND P2, PT, R2, R83, PT ;  /* 0x000000530200720c */ /* 0x000fe20003f44070 */
[----:B------:R-:W-:Y:S01]  /*3540*/  IMAD R9, R0, R11, R50 ;  /* 0x0000000b00097224 */ /* 0x000fe200078e0232 */
[C---:B------:R-:W-:Y:S01]  /*3550*/  ISETP.GT.U32.AND P5, PT, R2.reuse, R85, PT ;  /* 0x000000550200720c */ /* 0x040fe20003fa4070 */
[----:B------:R-:W-:Y:S01]  /*3560*/  STL [R1+0x5b8], R98 ;  /* 0x0005b86201007387 */ /* 0x000fe20000100800 */
[----:B------:R-:W-:-:S02]  /*3570*/  ISETP.GT.U32.AND P1, PT, R2, R87, PT ;  /* 0x000000570200720c */ /* 0x000fc40003f24070 */
[----:B------:R-:W-:Y:S01]  /*3580*/  ISETP.GT.U32.AND P6, PT, R2, R51, PT ;  /* 0x000000330200720c */ /* 0x000fe20003fc4070 */
[----:B------:R-:W-:Y:S01]  /*3590*/  STL [R1+0x5d0], R96 ;  /* 0x0005d06001007387 */ /* 0x000fe20000100800 */
[----:B------:R-:W-:Y:S02]  /*35a0*/  IABS R53, R98 ;  /* 0x0000006200357213 */ /* 0x000fe40000000000 */
[----:B------:R-:W-:Y:S01]  /*35b0*/  IABS R50, R96 ;  /* 0x0000006000327213 */ /* 0x000fe20000000000 */
[----:B------:R-:W-:Y:S01]  /*35c0*/  STL [R1+0x5bc], R94 ;  /* 0x0005bc5e01007387 */ /* 0x000fe20000100800 */
[----:B------:R-:W-:Y:S01]  /*35d0*/  MOV R11, R53 ;  /* 0x00000035000b7202 */ /* 0x000fe20000000f00 */
[----:B------:R-:W-:Y:S01]  /*35e0*/  @!P2 IMAD.IADD R83, R83, 0x1, -R2 ;  /* 0x000000015353a824 */ /* 0x000fe200078e0a02 */
[----:B------:R-:W-:Y:S01]  /*35f0*/  @!P0 IADD3 R73, -R73, RZ, RZ ;  /* 0x000000ff49498210 */ /* 0x000fe20007ffe1ff */
[----:B------:R-:W-:Y:S01]  /*3600*/  IMAD.MOV.U32 R53, RZ, RZ, R50 ;  /* 0x000000ffff357224 */ /* 0x000fe200078e0032 */
[----:B------:R-:W-:Y:S01]  /*3610*/  @!P5 IADD3 R85, R85, -R2, RZ ;  /* 0x800000025555d210 */ /* 0x000fe20007ffe0ff */
[--C-:B------:R-:W-:Y:S01]  /*3620*/  @!P1 IMAD.IADD R87, R87, 0x1, -R2.reuse ;  /* 0x0000000157579824 */ /* 0x100fe200078e0a02 */
[----:B------:R-:W-:Y:S01]  /*3630*/  ISETP.GE.AND P0, PT, R80, RZ, PT ;  /* 0x000000ff5000720c */ /* 0x000fe20003f06270 */
[----:B------:R-:W-:Y:S01]  /*3640*/  @!P6 IMAD.IADD R51, R51, 0x1, -R2 ;  /* 0x000000013333e824 */ /* 0x000fe200078e0a02 */
[----:B------:R-:W-:Y:S01]  /*3650*/  ISETP.GT.U32.AND P6, PT, R0, R9, PT ;  /* 0x000000090000720c */ /* 0x000fe20003fc4070 */
[----:B------:R-:W-:Y:S01]  /*3660*/  IMAD.HI.U32 R2, R3, R11, RZ ;  /* 0x0000000b03027227 */ /* 0x000fe200078e00ff */
[----:B------:R-:W-:-:S02]  /*3670*/  ISETP.GE.AND P3, PT, R68, RZ, PT ;  /* 0x000000ff4400720c */ /* 0x000fc40003f66270 */
[----:B------:R-:W-:Y:S01]  /*3680*/  ISETP.GE.AND P2, PT, R70, RZ, PT ;  /* 0x000000ff4600720c */ /* 0x000fe20003f46270 */
[----:B------:R-:W-:Y:S01]  /*3690*/  IMAD.MOV R50, RZ, RZ, -R2 ;  /* 0x000000ffff327224 */ /* 0x000fe200078e0a02 */
[----:B------:R-:W-:Y:S01]  /*36a0*/  ISETP.GE.AND P5, PT, R74, RZ, PT ;  /* 0x000000ff4a00720c */ /* 0x000fe20003fa6270 */
[C---:B------:R-:W-:Y:S01]  /*36b0*/  IMAD.HI.U32 R2, R3.reuse, R53, RZ ;  /* 0x0000003503027227 */ /* 0x040fe200078e00ff */
[----:B------:R-:W-:Y:S02]  /*36c0*/  ISETP.GE.AND P1, PT, R76, RZ, PT ;  /* 0x000000ff4c00720c */ /* 0x000fe40003f26270 */
[----:B------:R-:W-:Y:S01]  /*36d0*/  ISETP.GE.AND P4, PT, R72, RZ, PT ;  /* 0x000000ff4800720c */ /* 0x000fe20003f86270 */
[----:B------:R-:W-:-:S04]  /*36e0*/  IMAD.HI.U32 R3, R3, R60, RZ ;  /* 0x0000003c03037227 */ /* 0x000fc800078e00ff */
[----:B------:R-:W-:Y:S02]  /*36f0*/  IMAD.MOV R2, RZ, RZ, -R2 ;  /* 0x000000ffff027224 */ /* 0x000fe400078e0a02 */
[----:B------:R-:W-:Y:S02]  /*3700*/  IMAD.MOV R3, RZ, RZ, -R3 ;  /* 0x000000ffff037224 */ /* 0x000fe400078e0a03 */
[C---:B------:R-:W-:Y:S01]  /*3710*/  IMAD R11, R0.reuse, R50, R11 ;  /* 0x00000032000b7224 */ /* 0x040fe200078e020b */
[----:B------:R-:W-:Y:S01]  /*3720*/  MOV R50, R51 ;  /* 0x0000003300327202 */ /* 0x000fe20000000f00 */
[C---:B------:R-:W-:Y:S02]  /*3730*/  IMAD R51, R0.reuse, R2, R53 ;  /* 0x0000000200337224 */ /* 0x040fe400078e0235 */
[----:B------:R-:W-:Y:S01]  /*3740*/  IMAD R53, R0, R3, R60 ;  /* 0x0000000300357224 */ /* 0x000fe200078e023c */
[----:B------:R-:W-:Y:S01]  /*3750*/  @!P0 IADD3 R50, -R50, RZ, RZ ;  /* 0x000000ff32328210 */ /* 0x000fe20007ffe1ff */
[----:B------:R-:W1:Y:S01]  /*3760*/  LDC.64 R2, c[0x0][0x238] ;  /* 0x00008e00ff027b82 */ /* 0x000e620000000a00 */
[----:B------:R-:W-:Y:S01]  /*3770*/  ISETP.GT.U32.AND P0, PT, R0, R11, PT ;  /* 0x0000000b0000720c */ /* 0x000fe20003f04070 */
[----:B------:R-:W-:Y:S01]  /*3780*/  @!P6 IMAD.IADD R9, R9, 0x1, -R0 ;  /* 0x000000010909e824 */ /* 0x000fe200078e0a00 */
[----:B------:R-:W-:Y:S01]  /*3790*/  ISETP.GE.AND P6, PT, R78, RZ, PT ;  /* 0x000000ff4e00720c */ /* 0x000fe20003fc6270 */
[----:B------:R-:W-:Y:S01]  /*37a0*/  @!P3 IMAD.MOV R75, RZ, RZ, -R75 ;  /* 0x000000ffff4bb224 */ /* 0x000fe200078e0a4b */
[----:B------:R-:W-:Y:S01]  /*37b0*/  ISETP.GE.AND P3, PT, R62, RZ, PT ;  /* 0x000000ff3e00720c */ /* 0x000fe20003f66270 */
[----:B------:R-:W-:Y:S01]  /*37c0*/  @!P2 IMAD.MOV R77, RZ, RZ, -R77 ;  /* 0x000000ffff4da224 */ /* 0x000fe200078e0a4d */
[----:B------:R-:W-:Y:S01]  /*37d0*/  @!P4 IADD3 R79, -R79, RZ, RZ ;  /* 0x000000ff4f4fc210 */ /* 0x000fe20007ffe1ff */
[----:B------:R-:W-:Y:S01]  /*37e0*/  @!P5 IMAD.MOV R81, RZ, RZ, -R81 ;  /* 0x000000ffff51d224 */ /* 0x000fe200078e0a51 */
[C---:B------:R-:W-:Y:S01]  /*37f0*/  ISETP.GT.U32.AND P2, PT, R0.reuse, R51, PT ;  /* 0x000000330000720c */ /* 0x040fe20003f44070 */
[----:B------:R-:W-:Y:S01]  /*3800*/  @!P1 IMAD.MOV R83, RZ, RZ, -R83 ;  /* 0x000000ffff539224 */ /* 0x000fe200078e0a53 */
[----:B------:R-:W-:-:S03]  /*3810*/  ISETP.GT.U32.AND P4, PT, R0, R53, PT ;  /* 0x000000350000720c */ /* 0x000fc60003f84070 */
[--C-:B------:R-:W-:Y:S01]  /*3820*/  @!P0 IMAD.IADD R11, R11, 0x1, -R0.reuse ;  /* 0x000000010b0b8824 */ /* 0x100fe200078e0a00 */
[----:B------:R-:W-:Y:S01]  /*3830*/  ISETP.NE.AND P0, PT, R5, RZ, PT ;  /* 0x000000ff0500720c */ /* 0x000fe20003f05270 */
[----:B------:R-:W-:Y:S01]  /*3840*/  @!P6 IMAD.MOV R87, RZ, RZ, -R87 ;  /* 0x000000ffff57e224 */ /* 0x000fe200078e0a57 */
[----:B------:R-:W-:Y:S02]  /*3850*/  LOP3.LUT R5, RZ, R5, RZ, 0x33, !PT ;  /* 0x00000005ff057212 */ /* 0x000fe400078e33ff */
[----:B------:R-:W-:Y:S02]  /*3860*/  @!P3 IADD3 R85, -R85, RZ, RZ ;  /* 0x000000ff5555b210 */ /* 0x000fe40007ffe1ff */
[----:B------:R-:W-:Y:S01]  /*3870*/  SEL R109, R5, R50, !P0 ;  /* 0x00000032056d7207 */ /* 0x000fe20004000000 */
[----:B------:R-:W-:Y:S01]  /*3880*/  @!P2 IMAD.IADD R51, R51, 0x1, -R0 ;  /* 0x000000013333a824 */ /* 0x000fe200078e0a00 */
[C---:B------:R-:W-:Y:S01]  /*3890*/  SEL R64, R5.reuse, R12, !P0 ;  /* 0x0000000c05407207 */ /* 0x040fe20004000000 */
[C---:B-1----:R-:W-:Y:S01]  /*38a0*/  IMAD R244, R2.reuse, 0x30, RZ ;  /* 0x0000003002f47824 */ /* 0x042fe200078e02ff */
[----:B------:R-:W-:Y:S01]  /*38b0*/  SEL R97, R5, R16, !P0 ;  /* 0x0000001005617207 */ /* 0x000fe20004000000 */
[----:B------:R-:W-:Y:S01]  /*38c0*/  IMAD R109, R109, UR59, RZ ;  /* 0x0000003b6d6d7c24 */ /* 0x000fe2000f8e02ff */
[C---:B------:R-:W-:Y:S01]  /*38d0*/  SEL R91, R5.reuse, R17, !P0 ;  /* 0x00000011055b7207 */ /* 0x040fe20004000000 */
[----:B------:R-:W-:Y:S01]  /*38e0*/  ULDC UR59, c[0x0][0x240] ;  /* 0x00009000003b7ab9 */ /* 0x000fe20000000800 */
[----:B------:R-:W-:Y:S01]  /*38f0*/  SEL R101, R5, R24, !P0 ;  /* 0x0000001805657207 */ /* 0x000fe20004000000 */
[----:B------:R-:W-:Y:S01]  /*3900*/  IMAD R97, R97, UR9, RZ ;  /* 0x0000000961617c24 */ /* 0x000fe2000f8e02ff */
        /* <DEDUP_REMOVED lines=14> */
[C---:B------:R-:W-:Y:S01]  /*39f0*/  SEL R62, R5.reuse, R10, !P0 ;  /* 0x0000000a053e7207 */ /* 0x040fe20004000000 */
[C---:B------:R-:W-:Y:S01]  /*3a00*/  IMAD R106, R2.reuse, 0x5c, RZ ;  /* 0x0000005c026a7824 */ /* 0x040fe200078e02ff */
        /* <DEDUP_REMOVED lines=8> */
[----:B------:R-:W-:Y:S01]  /*3a90*/  SEL R19, R5, R19, !P0 ;  /* 0x0000001305137207 */ /* 0x000fe20004000000 */
[----:B------:R-:W-:Y:S01]  /*3aa0*/  IMAD R15, R15, UR8, RZ ;  /* 0x000000080f0f7c24 */ /* 0x000fe2000f8e02ff */
[C---:B------:R-:W-:Y:S01]  /*3ab0*/  SEL R20, R5.reuse, R20, !P0 ;  /* 0x0000001405147207 */ /* 0x040fe20004000000 */
[----:B------:R-:W-:Y:S01]  /*3ac0*/  ULDC.64 UR8, c[0x0][0x208] ;  /* 0x0000820000087ab9 */ /* 0x000fe20000000a00 */
[C---:B------:R-:W-:Y:S01]  /*3ad0*/  SEL R21, R5.reuse, R21, !P0 ;  /* 0x0000001505157207 */ /* 0x040fe20004000000 */
[C---:B------:R-:W-:Y:S01]  /*3ae0*/  IMAD R154, R2.reuse, 0x74, RZ ;  /* 0x00000074029a7824 */ /* 0x040fe200078e02ff */
[C---:B------:R-:W-:Y:S01]  /*3af0*/  SEL R22, R5.reuse, R22, !P0 ;  /* 0x0000001605167207 */ /* 0x040fe20004000000 */
[C---:B------:R-:W-:Y:S01]  /*3b00*/  IMAD R162, R2.reuse, 0x78, RZ ;  /* 0x0000007802a27824 */ /* 0x040fe200078e02ff */
[C---:B------:R-:W-:Y:S01]  /*3b10*/  SEL R16, R5.reuse, R23, !P0 ;  /* 0x0000001705107207 */ /* 0x040fe20004000000 */
[----:B------:R-:W-:Y:S01]  /*3b20*/  IMAD R170, R2, 0x7c, RZ ;  /* 0x0000007c02aa7824 */ /* 0x000fe200078e02ff */
[C---:B------:R-:W-:Y:S01]  /*3b30*/  SEL R93, R5.reuse, R25, !P0 ;  /* 0x00000019055d7207 */ /* 0x040fe20004000000 */
[----:B------:R-:W-:Y:S01]  /*3b40*/  IMAD R22, R22, UR15, RZ ;  /* 0x0000000f16167c24 */ /* 0x000fe2000f8e02ff */
[C---:B------:R-:W-:Y:S01]  /*3b50*/  SEL R26, R5.reuse, R26, !P0 ;  /* 0x0000001a051a7207 */ /* 0x040fe20004000000 */
[----:B------:R-:W1:Y:S01]  /*3b60*/  LDC R25, c[0x0][0x230] ;  /* 0x00008c00ff197b82 */ /* 0x000e620000000800 */
[----:B------:R-:W-:Y:S01]  /*3b70*/  SEL R17, R5, R27, !P0 ;  /* 0x0000001b05117207 */ /* 0x000fe20004000000 */
[----:B------:R-:W-:Y:S01]  /*3b80*/  IMAD R93, R93, UR18, RZ ;  /* 0x000000125d5d7c24 */ /* 0x000fe2000f8e02ff */
[C---:B------:R-:W-:Y:S01]  /*3b90*/  SEL R28, R5.reuse, R28, !P0 ;  /* 0x0000001c051c7207 */ /* 0x040fe20004000000 */
[C---:B------:R-:W-:Y:S01]  /*3ba0*/  IMAD R226, R2.reuse, 0x75, RZ ;  /* 0x0000007502e27824 */ /* 0x040fe200078e02ff */
[C---:B------:R-:W-:Y:S01]  /*3bb0*/  SEL R24, R5.reuse, R29, !P0 ;  /* 0x0000001d05187207 */ /* 0x040fe20004000000 */
[C---:B------:R-:W-:Y:S01]  /*3bc0*/  IMAD R234, R2.reuse, 0x79, RZ ;  /* 0x0000007902ea7824 */ /* 0x040fe200078e02ff */
[C---:B------:R-:W-:Y:S01]  /*3bd0*/  SEL R30, R5.reuse, R30, !P0 ;  /* 0x0000001e051e7207 */ /* 0x040fe20004000000 */
[----:B------:R-:W3:Y:S01]  /*3be0*/  LDC R29, c[0x0][0x230] ;  /* 0x00008c00ff1d7b82 */ /* 0x000ee20000000800 */
[C---:B------:R-:W-:Y:S01]  /*3bf0*/  SEL R66, R5.reuse, R31, !P0 ;  /* 0x0000001f05427207 */ /* 0x040fe20004000000 */
[----:B------:R-:W-:Y:S01]  /*3c00*/  IMAD R242, R2, 0x7d, RZ ;  /* 0x0000007d02f27824 */ /* 0x000fe200078e02ff */
[----:B------:R-:W-:-:S02]  /*3c10*/  SEL R95, R5, R33, !P0 ;  /* 0x00000021055f7207 */ /* 0x000fc40004000000 */
[C---:B------:R-:W-:Y:S01]  /*3c20*/  SEL R89, R5.reuse, R34, !P0 ;  /* 0x0000002205597207 */ /* 0x040fe20004000000 */
        /* <DEDUP_REMOVED lines=8> */
[----:B------:R-:W-:Y:S01]  /*3cb0*/  IMAD R21, R30, UR23, RZ ;  /* 0x000000171e157c24 */ /* 0x000fe2000f8e02ff */
[C---:B------:R-:W-:Y:S01]  /*3cc0*/  SEL R39, R5.reuse, R39, !P0 ;  /* 0x0000002705277207 */ /* 0x040fe20004000000 */
[----:B------:R-:W5:Y:S01]  /*3cd0*/  LDC R31, c[0x0][0x230] ;  /* 0x00008c00ff1f7b82 */ /* 0x000f620000000800 */
[----:B------:R-:W-:-:S02]  /*3ce0*/  SEL R42, R5, R42, !P0 ;  /* 0x0000002a052a7207 */ /* 0x000fc40004000000 */
[C---:B------:R-:W-:Y:S02]  /*3cf0*/  SEL R43, R5.reuse, R43, !P0 ;  /* 0x0000002b052b7207 */ /* 0x040fe40004000000 */
[C---:B------:R-:W-:Y:S02]  /*3d00*/  SEL R44, R5.reuse, R44, !P0 ;  /* 0x0000002c052c7207 */ /* 0x040fe40004000000 */
[C---:B------:R-:W-:Y:S01]  /*3d10*/  SEL R40, R5.reuse, R45, !P0 ;  /* 0x0000002d05287207 */ /* 0x040fe20004000000 */
[----:B------:R-:W5:Y:S01]  /*3d20*/  LDC R33, c[0x0][0x230] ;  /* 0x00008c00ff217b82 */ /* 0x000f620000000800 */
[C---:B------:R-:W-:Y:S01]  /*3d30*/  SEL R46, R5.reuse, R46, !P0 ;  /* 0x0000002e052e7207 */ /* 0x040fe20004000000 */
[----:B------:R-:W-:Y:S01]  /*3d40*/  IMAD R45, R44, UR37, RZ ;  /* 0x000000252c2d7c24 */ /* 0x000fe2000f8e02ff */
[C---:B------:R-:W-:Y:S01]  /*3d50*/  SEL R41, R5.reuse, R47, !P0 ;  /* 0x0000002f05297207 */ /* 0x040fe20004000000 */
[----:B------:R-:W-:Y:S01]  /*3d60*/  IMAD R47, R36, UR29, RZ ;  /* 0x0000001d242f7c24 */ /* 0x000fe2000f8e02ff */
[C---:B------:R-:W-:Y:S01]  /*3d70*/  SEL R103, R5.reuse, R49, !P0 ;  /* 0x0000003105677207 */ /* 0x040fe20004000000 */
[----:B------:R-:W-:Y:S01]  /*3d80*/  IMAD R49, R28, UR21, RZ ;  /* 0x000000151c317c24 */ /* 0x000fe2000f8e02ff */
[C---:B------:R-:W-:Y:S01]  /*3d90*/  SEL R52, R5.reuse, R52, !P0 ;  /* 0x0000003405347207 */ /* 0x040fe20004000000 */
[----:B------:R-:W-:Y:S01]  /*3da0*/  IMAD R30, R40, UR38, RZ ;  /* 0x00000026281e7c24 */ /* 0x000fe2000f8e02ff */
[----:B------:R-:W-:Y:S01]  /*3db0*/  SEL R54, R5, R54, !P0 ;  /* 0x0000003605367207 */ /* 0x000fe20004000000 */
[----:B------:R-:W-:Y:S01]  /*3dc0*/  IMAD R103, R103, UR42, RZ ;  /* 0x0000002a67677c24 */ /* 0x000fe2000f8e02ff */
[C---:B------:R-:W-:Y:S01]  /*3dd0*/  SEL R55, R5.reuse, R55, !P0 ;  /* 0x0000003705377207 */ /* 0x040fe20004000000 */
[----:B------:R-:W1:Y:S01]  /*3de0*/  LDC R27, c[0x0][0x230] ;  /* 0x00008c00ff1b7b82 */ /* 0x000e620000000800 */
[----:B------:R-:W-:-:S02]  /*3df0*/  SEL R48, R5, R57, !P0 ;  /* 0x0000003905307207 */ /* 0x000fc40004000000 */
[C---:B------:R-:W-:Y:S02]  /*3e00*/  SEL R59, R5.reuse, R59, !P0 ;  /* 0x0000003b053b7207 */ /* 0x040fe40004000000 */
[C---:B------:R-:W-:Y:S01]  /*3e10*/  SEL R70, R5.reuse, R61, !P0 ;  /* 0x0000003d05467207 */ /* 0x040fe20004000000 */
[----:B------:R-:W-:Y:S01]  /*3e20*/  IMAD R61, R54, UR44, RZ ;  /* 0x0000002c363d7c24 */ /* 0x000fe2000f8e02ff */
        /* <DEDUP_REMOVED lines=12> */
[----:B------:R-:W-:Y:S01]  /*3ef0*/  SEL R73, R5, R73, !P0 ;  /* 0x0000004905497207 */ /* 0x000fe20004000000 */
[----:B------:R-:W-:Y:S01]  /*3f00*/  IMAD R43, R55, UR45, RZ ;  /* 0x0000002d372b7c24 */ /* 0x000fe2000f8e02ff */
[C---:B------:R-:W-:Y:S01]  /*3f10*/  SEL R117, R5.reuse, R75, !P0 ;  /* 0x0000004b05757207 */ /* 0x040fe20004000000 */
[----:B------:R-:W-:Y:S01]  /*3f20*/  IMAD R75, R58, UR51, RZ ;  /* 0x000000333a4b7c24 */ /* 0x000fe2000f8e02ff */
[C---:B------:R-:W-:Y:S01]  /*3f30*/  SEL R119, R5.reuse, R77, !P0 ;  /* 0x0000004d05777207 */ /* 0x040fe20004000000 */
[----:B------:R-:W-:Y:S01]  /*3f40*/  IMAD R77, R52, UR43, RZ ;  /* 0x0000002b344d7c24 */ /* 0x000fe2000f8e02ff */
[----:B--2---:R-:W-:Y:S01]  /*3f50*/  SEL R80, R5, R79, !P0 ;  /* 0x0000004f05507207 */ /* 0x004fe20004000000 */
[----:B------:R-:W-:Y:S01]  /*3f60*/  IMAD R117, R117, UR57, RZ ;  /* 0x0000003975757c24 */ /* 0x000fe2000f8e02ff */
[----:B------:R-:W-:Y:S01]  /*3f70*/  SEL R82, R5, R81, !P0 ;  /* 0x0000005105527207 */ /* 0x000fe20004000000 */
        /* <DEDUP_REMOVED lines=8> */
[----:B------:R-:W-:Y:S01]  /*4000*/  IMAD R5, R92, R3, RZ ;  /* 0x000000035c057224 */ /* 0x000fe200078e02ff */
[----:B------:R-:W-:Y:S01]  /*4010*/  ISETP.NE.AND P0, PT, R4, RZ, PT ;  /* 0x000000ff0400720c */ /* 0x000fe20003f05270 */
[----:B------:R-:W-:Y:S01]  /*4020*/  IMAD R85, R26, UR19, RZ ;  /* 0x000000131a557c24 */ /* 0x000fe2000f8e02ff */
[----:B------:R-:W-:Y:S01]  /*4030*/  LOP3.LUT R8, RZ, R4, RZ, 0x33, !PT ;  /* 0x00000004ff087212 */ /* 0x000fe200078e33ff */
[----:B------:R-:W-:Y:S01]  /*4040*/  IMAD R79, R42, UR35, RZ ;  /* 0x000000232a4f7c24 */ /* 0x000fe2000f8e02ff */
[----:B----4-:R-:W-:Y:S01]  /*4050*/  LEA R10, R90, R5, 0x6 ;  /* 0x000000055a0a7211 */ /* 0x010fe200078e30ff */
[----:B------:R-:W-:Y:S01]  /*4060*/  ULDC UR60, c[0x0][0x240] ;  /* 0x00009000003c7ab9 */ /* 0x000fe20000000800 */
[C---:B------:R-:W-:Y:S01]  /*4070*/  LEA R56, P5, R5.reuse, UR4, 0x2 ;  /* 0x0000000405387c11 */ /* 0x040fe2000f8a10ff */
[----:B------:R-:W-:Y:S01]  /*4080*/  ULDC UR4, c[0x0][0x240] ;  /* 0x0000900000047ab9 */ /* 0x000fe20000000800 */
[----:B------:R-:W-:Y:S01]  /*4090*/  LEA R4, P6, R10, UR6, 0x2 ;  /* 0x000000060a047c11 */ /* 0x000fe2000f8c10ff */
[----:B------:R-:W-:Y:S01]  /*40a0*/  IMAD R71, R62, UR4, RZ ;  /* 0x000000043e477c24 */ /* 0x000fe2000f8e02ff */
[----:B------:R-:W-:Y:S01]  /*40b0*/  LEA.HI.X.SX32 R57, R5, UR5, 0x2, P5 ;  /* 0x0000000505397c11 */ /* 0x000fe2000a8f16ff */
[----:B------:R-:W-:Y:S01]  /*40c0*/  IMAD R18, R59, UR47, RZ ;  /* 0x0000002f3b127c24 */ /* 0x000fe2000f8e02ff */
[----:B------:R-:W-:Y:S01]  /*40d0*/  LEA.HI.X.SX32 R5, R10, UR7, 0x2, P6 ;  /* 0x000000070a057c11 */ /* 0x000fe2000b0f16ff */
[----:B------:R-:W-:Y:S01]  /*40e0*/  ULDC UR5, c[0x0][0x240] ;  /* 0x0000900000057ab9 */ /* 0x000fe20000000800 */
[C---:B------:R-:W-:Y:S01]  /*40f0*/  ISETP.GT.U32.AND P2, PT, R0.reuse, R9, PT ;  /* 0x000000090000720c */ /* 0x040fe20003f44070 */
[----:B------:R-:W-:Y:S01]  /*4100*/  IMAD.WIDE R198, R109, 0x4, R56 ;  /* 0x000000046dc67825 */ /* 0x000fe200078e0238 */
[C---:B------:R-:W-:Y:S01]  /*4110*/  ISETP.GT.U32.AND P1, PT, R0.reuse, R11, PT ;  /* 0x0000000b0000720c */ /* 0x040fe20003f24070 */
[----:B------:R-:W-:Y:S01]  /*4120*/  ULDC UR61, c[0x0][0x240] ;  /* 0x00009000003d7ab9 */ /* 0x000fe20000000800 */
[-C--:B------:R-:W-:Y:S01]  /*4130*/  @!P4 IADD3 R53, R53, -R0.reuse, RZ ;  /* 0x800000003535c210 */ /* 0x080fe20007ffe0ff */
[----:B------:R-:W-:Y:S01]  /*4140*/  IMAD.WIDE R206, R109, 0x4, R4 ;  /* 0x000000046dce7825 */ /* 0x000fe200078e0204 */
[----:B------:R-:W-:Y:S01]  /*4150*/  STL.64 [R1+0x1210], R198 ;  /* 0x001210c601007387 */ /* 0x000fe20000100a00 */
[C---:B------:R-:W-:Y:S01]  /*4160*/  ISETP.GT.U32.AND P3, PT, R0.reuse, R51, PT ;  /* 0x000000330000720c */ /* 0x040fe20003f64070 */
[----:B------:R-:W-:Y:S01]  /*4170*/  ULDC UR6, c[0x0][0x240] ;  /* 0x0000900000067ab9 */ /* 0x000fe20000000800 */
[--C-:B------:R-:W-:Y:S01]  /*4180*/  IMAD.WIDE R194, R97, 0x4, R56.reuse ;  /* 0x0000000461c27825 */ /* 0x100fe200078e0238 */
[----:B------:R-:W-:Y:S01]  /*4190*/  STL.64 [R1+0x1208], R206 ;  /* 0x001208ce01007387 */ /* 0x000fe20000100a00 */
[----:B------:R-:W-:Y:S01]  /*41a0*/  ISETP.GT.U32.AND P4, PT, R0, R53, PT ;  /* 0x000000350000720c */ /* 0x000fe20003f84070 */
[----:B------:R-:W-:Y:S01]  /*41b0*/  ULDC UR4, c[0x0][0x240] ;  /* 0x0000900000047ab9 */ /* 0x000fe20000000800 */
[--C-:B------:R-:W-:Y:S01]  /*41c0*/  IMAD.WIDE R196, R101, 0x4, R56.reuse ;  /* 0x0000000465c47825 */ /* 0x100fe200078e0238 */
[----:B------:R-:W-:Y:S01]  /*41d0*/  STL.64 [R1+0x1200], R194 ;  /* 0x001200c201007387 */ /* 0x000fe20000100a00 */
[----:B------:R-:W-:Y:S01]  /*41e0*/  @!P1 IADD3 R11, R11, -R0, RZ ;  /* 0x800000000b0b9210 */ /* 0x000fe20007ffe0ff */
[----:B------:R-:W-:Y:S01]  /*41f0*/  ULDC UR7, c[0x0][0x240] ;  /* 0x0000900000077ab9 */ /* 0x000fe20000000800 */
[----:B------:R-:W-:Y:S01]  /*4200*/  IMAD.WIDE R212, R111, 0x4, R56 ;  /* 0x000000046fd47825 */ /* 0x000fe200078e0238 */
[----:B------:R-:W-:Y:S01]  /*4210*/  STL.64 [R1+0x11f0], R196 ;  /* 0x0011f0c401007387 */ /* 0x000fe20000100a00 */
[----:B------:R-:W-:-:S02]  /*4220*/  ISETP.GE.AND P1, PT, R100, RZ, PT ;  /* 0x000000ff6400720c */ /* 0x000fc40003f26270 */
[--C-:B------:R-:W-:Y:S01]  /*4230*/  IMAD.WIDE R184, R105, 0x4, R56.reuse ;  /* 0x0000000469b87825 */ /* 0x100fe200078e0238 */
[----:B------:R-:W-:Y:S03]  /*4240*/  STL.64 [R1+0x11d0], R212 ;  /* 0x0011d0d401007387 */ /* 0x000fe60000100a00 */
        /* <DEDUP_REMOVED lines=8> */
[----:B------:R-:W-:Y:S01]  /*42d0*/  IMAD.WIDE R204, R91, 0x4, R56 ;  /* 0x000000045bcc7825 */ /* 0x000fe200078e0238 */
[----:B------:R-:W-:Y:S03]  /*42e0*/  STL.64 [R1+0x1280], R200 ;  /* 0x001280c801007387 */ /* 0x000fe60000100a00 */
[----:B------:R-:W-:Y:S01]  /*42f0*/  @!P2 IMAD.IADD R9, R9, 0x1, -R0 ;  /* 0x000000010909a824 */ /* 0x000fe200078e0a00 */
[----:B------:R-:W-:Y:S01]  /*4300*/  ISETP.GE.AND P2, PT, R98, RZ, PT ;  /* 0x000000ff6200720c */ /* 0x000fe20003f46270 */
[--C-:B------:R-:W-:Y:S01]  /*4310*/  IMAD.WIDE R210, R93, 0x4, R56.reuse ;  /* 0x000000045dd27825 */ /* 0x100fe200078e0238 */
[----:B------:R-:W-:Y:S03]  /*4320*/  STL.64 [R1+0x1288], R204 ;  /* 0x001288cc01007387 */ /* 0x000fe60000100a00 */
[--C-:B------:R-:W-:Y:S01]  /*4330*/  IMAD.WIDE R108, R95, 0x4, R56.reuse ;  /* 0x000000045f6c7825 */ /* 0x100fe200078e0238 */
[----:B------:R-:W-:Y:S03]  /*4340*/  STL.64 [R1+0x1270], R210 ;  /* 0x001270d201007387 */ /* 0x000fe60000100a00 */
[--C-:B------:R-:W-:Y:S01]  /*4350*/  IMAD.WIDE R122, R99, 0x4, R56.reuse ;  /* 0x00000004637a7825 */ /* 0x100fe200078e0238 */
[----:B------:R2:W-:Y:S03]  /*4360*/  STL.64 [R1+0x1260], R108 ;  /* 0x0012606c01007387 */ /* 0x0005e60000100a00 */
[----:B------:R-:W-:Y:S01]  /*4370*/  IMAD.WIDE R120, R103, 0x4, R56 ;  /* 0x0000000467787825 */ /* 0x000fe200078e0238 */
[----:B------:R4:W-:Y:S03]  /*4380*/  STL.64 [R1+0x1250], R122 ;  /* 0x0012507a01007387 */ /* 0x0009e60000100a00 */
[----:B------:R-:W-:Y:S01]  /*4390*/  @!P2 IMAD.MOV R11, RZ, RZ, -R11 ;  /* 0x000000ffff0ba224 */ /* 0x000fe200078e0a0b */
[----:B------:R3:W-:Y:S01]  /*43a0*/  STL.64 [R1+0x1240], R120 ;  /* 0x0012407801007387 */ /* 0x0007e20000100a00 */
[--C-:B------:R-:W-:Y:S01]  /*43b0*/  @!P4 IMAD.IADD R53, R53, 0x1, -R0.reuse ;  /* 0x000000013535c824 */ /* 0x100fe200078e0a00 */
[----:B------:R-:W-:Y:S01]  /*43c0*/  ISETP.GE.AND P4, PT, R94, RZ, PT ;  /* 0x000000ff5e00720c */ /* 0x000fe20003f86270 */
[----:B------:R-:W-:Y:S01]  /*43d0*/  @!P3 IMAD.IADD R51, R51, 0x1, -R0 ;  /* 0x000000013333b824 */ /* 0x000fe200078e0a00 */
[----:B------:R-:W-:Y:S01]  /*43e0*/  SEL R6, R8, R11, !P0 ;  /* 0x0000000b08067207 */ /* 0x000fe20004000000 */
[----:B--2---:R-:W-:Y:S01]  /*43f0*/  IMAD.WIDE R108, R107, 0x4, R56 ;  /* 0x000000046b6c7825 */ /* 0x004fe200078e0238 */
[----:B------:R-:W-:-:S03]  /*4400*/  ISETP.GE.AND P3, PT, R96, RZ, PT ;  /* 0x000000ff6000720c */ /* 0x000fc60003f66270 */
[--C-:B----4-:R-:W-:Y:S01]  /*4410*/  IMAD.WIDE R122, R119, 0x4, R56.reuse ;  /* 0x00000004777a7825 */ /* 0x110fe200078e0238 */
[----:B------:R2:W-:Y:S03]  /*4420*/  STL.64 [R1+0x1230], R108 ;  /* 0x0012306c01007387 */ /* 0x0005e60000100a00 */
[----:B---3--:R-:W-:Y:S01]  /*4430*/  IMAD.WIDE R120, R81, 0x4, R56 ;  /* 0x0000000451787825 */ /* 0x008fe200078e0238 */
[----:B------:R3:W-:Y:S03]  /*4440*/  STL.64 [R1+0x1220], R122 ;  /* 0x0012207a01007387 */ /* 0x0007e60000100a00 */
[----:B------:R-:W-:Y:S01]  /*4450*/  IMAD R11, R73, UR56, RZ ;  /* 0x00000038490b7c24 */ /* 0x000fe2000f8e02ff */
[----:B------:R4:W-:Y:S01]  /*4460*/  STL.64 [R1+0x1298], R120 ;  /* 0x0012987801007387 */ /* 0x0009e20000100a00 */
[----:B------:R-:W-:Y:S01]  /*4470*/  IMAD R73, R80, UR59, RZ ;  /* 0x0000003b50497c24 */ /* 0x000fe2000f8e02ff */
[----:B------:R-:W-:Y:S01]  /*4480*/  @!P3 IADD3 R51, -R51, RZ, RZ ;  /* 0x000000ff3333b210 */ /* 0x000fe20007ffe1ff */
[----:B------:R-:W-:-:S02]  /*4490*/  @!P4 IMAD.MOV R53, RZ, RZ, -R53 ;  /* 0x000000ffff35c224 */ /* 0x000fc400078e0a35 */
[--C-:B--2---:R-:W-:Y:S01]  /*44a0*/  IMAD.WIDE R108, R83, 0x4, R56.reuse ;  /* 0x00000004536c7825 */ /* 0x104fe200078e0238 */
[C---:B------:R-:W-:Y:S02]  /*44b0*/  SEL R0, R8.reuse, R51, !P0 ;  /* 0x0000003308007207 */ /* 0x040fe40004000000 */
[----:B------:R-:W-:Y:S01]  /*44c0*/  SEL R3, R8, R53, !P0 ;  /* 0x0000003508037207 */ /* 0x000fe20004000000 */
[--C-:B---3--:R-:W-:Y:S01]  /*44d0*/  IMAD.WIDE R122, R85, 0x4, R56.reuse ;  /* 0x00000004557a7825 */ /* 0x108fe200078e0238 */
[----:B------:R2:W-:Y:S03]  /*44e0*/  STL.64 [R1+0x1310], R108 ;  /* 0x0013106c01007387 */ /* 0x0005e60000100a00 */
[----:B----4-:R-:W-:Y:S01]  /*44f0*/  IMAD.WIDE R120, R89, 0x4, R56 ;  /* 0x0000000459787825 */ /* 0x010fe200078e0238 */
[----:B------:R3:W-:Y:S03]  /*4500*/  STL.64 [R1+0x1300], R122 ;  /* 0x0013007a01007387 */ /* 0x0007e60000100a00 */
[----:B------:R-:W-:Y:S01]  /*4510*/  IMAD R59, R72, UR52, RZ ;  /* 0x00000034483b7c24 */ /* 0x000fe2000f8e02ff */
[----:B------:R4:W-:Y:S01]  /*4520*/  STL.64 [R1+0x12f0], R120 ;  /* 0x0012f07801007387 */ /* 0x0009e20000100a00 */
[----:B------:R-:W-:-:S02]  /*4530*/  IMAD R55, R82, UR60, RZ ;  /* 0x0000003c52377c24 */ /* 0x000fc4000f8e02ff */
[----:B------:R-:W-:Y:S01]  /*4540*/  IMAD R53, R64, UR5, RZ ;  /* 0x0000000540357c24 */ /* 0x000fe2000f8e02ff */
[----:B------:R-:W-:Y:S01]  /*4550*/  ULDC UR5, c[0x0][0x240] ;  /* 0x0000900000057ab9 */ /* 0x000fe20000000800 */
[----:B--2---:R-:W-:-:S04]  /*4560*/  IMAD.WIDE R108, R79, 0x4, R56 ;  /* 0x000000044f6c7825 */ /* 0x004fc800078e0238 */
[--C-:B---3--:R-:W-:Y:S01]  /*4570*/  IMAD.WIDE R122, R77, 0x4, R56.reuse ;  /* 0x000000044d7a7825 */ /* 0x108fe200078e0238 */
[----:B------:R2:W-:Y:S03]  /*4580*/  STL.64 [R1+0x12e0], R108 ;  /* 0x0012e06c01007387 */ /* 0x0005e60000100a00 */
[----:B----4-:R-:W-:Y:S01]  /*4590*/  IMAD.WIDE R120, R75, 0x4, R56 ;  /* 0x000000044b787825 */ /* 0x010fe200078e0238 */
[----:B------:R3:W-:Y:S03]  /*45a0*/  STL.64 [R1+0x12d0], R122 ;  /* 0x0012d07a01007387 */ /* 0x0007e60000100a00 */
[----:B------:R-:W-:Y:S01]  /*45b0*/  IMAD R51, R20, UR13, RZ ;  /* 0x0000000d14337c24 */ /* 0x000fe2000f8e02ff */
[----:B------:R4:W-:Y:S01]  /*45c0*/  STL.64 [R1+0x12c0], R120 ;  /* 0x0012c07801007387 */ /* 0x0009e20000100a00 */
[----:B------:R-:W-:-:S02]  /*45d0*/  @!P1 IMAD.MOV R9, RZ, RZ, -R9 ;  /* 0x000000ffff099224 */ /* 0x000fc400078e0a09 */
[----:B------:R-:W-:Y:S01]  /*45e0*/  IMAD R37, R13, UR6, RZ ;  /* 0x000000060d257c24 */ /* 0x000fe2000f8e02ff */
[----:B------:R-:W-:Y:S01]  /*45f0*/  ULDC UR6, c[0x0][0x240] ;  /* 0x0000900000067ab9 */ /* 0x000fe20000000800 */
[----:B--2---:R-:W-:Y:S01]  /*4600*/  IMAD.WIDE R108, R73, 0x4, R56 ;  /* 0x00000004496c7825 */ /* 0x004fe200078e0238 */
[----:B------:R-:W-:-:S03]  /*4610*/  SEL R7, R8, R9, !P0 ;  /* 0x0000000908077207 */ /* 0x000fc60004000000 */
[--C-:B---3--:R-:W-:Y:S01]  /*4620*/  IMAD.WIDE R122, R71, 0x4, R56.reuse ;  /* 0x00000004477a7825 */ /* 0x108fe200078e0238 */
[----:B------:R2:W-:Y:S03]  /*4630*/  STL.64 [R1+0x12b0], R108 ;  /* 0x0012b06c01007387 */ /* 0x0005e60000100a00 */
[----:B----4-:R-:W-:Y:S01]  /*4640*/  IMAD.WIDE R120, R69, 0x4, R56 ;  /* 0x0000000445787825 */ /* 0x010fe200078e0238 */
[----:B------:R3:W-:Y:S03]  /*4650*/  STL.64 [R1+0x1318], R122 ;  /* 0x0013187a01007387 */ /* 0x0007e60000100a00 */
[----:B------:R-:W-:Y:S01]  /*4660*/  IMAD R9, R41, UR40, RZ ;  /* 0x0000002829097c24 */ /* 0x000fe2000f8e02ff */
[----:B------:R4:W-:Y:S01]  /*4670*/  STL.64 [R1+0x1328], R120 ;  /* 0x0013287801007387 */ /* 0x0009e20000100a00 */
[----:B------:R-:W-:-:S02]  /*4680*/  IMAD R41, R74, UR53, RZ ;  /* 0x000000354a297c24 */ /* 0x000fc4000f8e02ff */
[----:B------:R-:W-:Y:S02]  /*4690*/  IMAD R8, R39, UR32, RZ ;  /* 0x0000002027087c24 */ /* 0x000fe4000f8e02ff */
[----:B--2---:R-:W-:-:S04]  /*46a0*/  IMAD.WIDE R108, R67, 0x4, R56 ;  /* 0x00000004436c7825 */ /* 0x004fc800078e0238 */
        /* <DEDUP_REMOVED lines=15> */
[----:B------:R-:W-:Y:S01]  /*47a0*/  IMAD R23, R14, UR7, RZ ;  /* 0x000000070e177c24 */ /* 0x000fe2000f8e02ff */
[----:B------:R-:W-:Y:S01]  /*47b0*/  ULDC UR4, c[0x0][0x234] ;  /* 0x00008d0000047ab9 */ /* 0x000fe20000000800 */
[----:B------:R-:W-:-:S02]  /*47c0*/  IMAD R20, R38, UR31, RZ ;  /* 0x0000001f26147c24 */ /* 0x000fc4000f8e02ff */
        /* <DEDUP_REMOVED lines=17> */
[----:B------:R-:W5:Y:S01]  /*48e0*/  S2UR UR5, SR_CgaCtaId ;  /* 0x00000000000579c3 */ /* 0x000f620000008800 */
        /* <DEDUP_REMOVED lines=8> */
[----:B------:R-:W-:Y:S01]  /*4970*/  IMAD.WIDE R172, R97, 0x4, R4 ;  /* 0x0000000461ac7825 */ /* 0x000fe200078e0204 */
[----:B------:R-:W-:-:S03]  /*4980*/  ULDC.64 UR6, c[0x0][0x210] ;  /* 0x0000840000067ab9 */ /* 0x000fc60000000a00 */
[----:B--2---:R-:W-:-:S04]  /*4990*/  IMAD.WIDE R108, R35, 0x4, R56 ;  /* 0x00000004236c7825 */ /* 0x004fc800078e0238 */
[--C-:B---3--:R-:W-:Y:S01]  /*49a0*/  IMAD.WIDE R122, R34, 0x4, R56.reuse ;  /* 0x00000004227a7825 */ /* 0x108fe200078e0238 */
[----:B------:R2:W-:Y:S03]  /*49b0*/  STL.64 [R1+0x1428], R108 ;  /* 0x0014286c01007387 */ /* 0x0005e60000100a00 */
[----:B----4-:R-:W-:Y:S01]  /*49c0*/  IMAD.WIDE R120, R32, 0x4, R56 ;  /* 0x0000000420787825 */ /* 0x010fe200078e0238 */
[----:B------:R3:W-:Y:S03]  /*49d0*/  STL.64 [R1+0x1438], R122 ;  /* 0x0014387a01007387 */ /* 0x0007e60000100a00 */
[--C-:B------:R-:W-:Y:S01]  /*49e0*/  IMAD.WIDE R180, R101, 0x4, R4.reuse ;  /* 0x0000000465b47825 */ /* 0x100fe200078e0204 */
[----:B------:R4:W-:Y:S03]  /*49f0*/  STL.64 [R1+0x1448], R120 ;  /* 0x0014487801007387 */ /* 0x0009e60000100a00 */
[----:B------:R-:W-:-:S04]  /*4a00*/  IMAD.WIDE R214, R105, 0x4, R4 ;  /* 0x0000000469d67825 */ /* 0x000fc800078e0204 */
        /* <DEDUP_REMOVED lines=44> */
[----:B------:R-:W-:Y:S03]  /*4cd0*/  STL.64 [R1+0x1578], R122 ;  /* 0x0015787a01007387 */ /* 0x000fe60000100a00 */
[--C-:B------:R-:W-:Y:S01]  /*4ce0*/  IMAD.WIDE R78, R79, 0x4, R4.reuse ;  /* 0x000000044f4e7825 */ /* 0x100fe200078e0204 */
[----:B------:R-:W-:Y:S03]  /*4cf0*/  STL.64 [R1+0x1580], R120 ;  /* 0x0015807801007387 */ /* 0x000fe60000100a00 */
[----:B------:R-:W-:-:S04]  /*4d00*/  IMAD.WIDE R74, R75, 0x4, R4 ;  /* 0x000000044b4a7825 */ /* 0x000fc800078e0204 */
[----:B--2---:R-:W-:-:S04]  /*4d10*/  IMAD.WIDE R108, R11, 0x4, R56 ;  /* 0x000000040b6c7825 */ /* 0x004fc800078e0238 */
[----:B------:R-:W-:Y:S01]  /*4d20*/  IMAD.WIDE R56, R12, 0x4, R56 ;  /* 0x000000040c387825 */ /* 0x000fe200078e0238 */
[----:B------:R-:W-:Y:S03]  /*4d30*/  STL.64 [R1+0x1588], R108 ;  /* 0x0015886c01007387 */ /* 0x000fe60000100a00 */
[--C-:B------:R-:W-:Y:S01]  /*4d40*/  IMAD.WIDE R72, R73, 0x4, R4.reuse ;  /* 0x0000000449487825 */ /* 0x100fe200078e0204 */
[----:B------:R2:W-:Y:S03]  /*4d50*/  STL.64 [R1+0x1590], R56 ;  /* 0x0015903801007387 */ /* 0x0005e60000100a00 */
[--C-:B------:R-:W-:Y:S01]  /*4d60*/  IMAD.WIDE R68, R69, 0x4, R4.reuse ;  /* 0x0000000445447825 */ /* 0x100fe200078e0204 */
[----:B------:R-:W-:Y:S03]  /*4d70*/  STL.64 [R1+0x11f8], R172 ;  /* 0x0011f8ac01007387 */ /* 0x000fe60000100a00 */
[--C-:B------:R-:W-:Y:S01]  /*4d80*/  IMAD.WIDE R66, R67, 0x4, R4.reuse ;  /* 0x0000000443427825 */ /* 0x100fe200078e0204 */
[----:B------:R-:W-:Y:S03]  /*4d90*/  STL.64 [R1+0x11e8], R180 ;  /* 0x0011e8b401007387 */ /* 0x000fe60000100a00 */
[--C-:B------:R-:W-:Y:S01]  /*4da0*/  IMAD.WIDE R62, R63, 0x4, R4.reuse ;  /* 0x000000043f3e7825 */ /* 0x100fe200078e0204 */
[----:B------:R-:W-:Y:S03]  /*4db0*/  STL.64 [R1+0x11d8], R214 ;  /* 0x0011d8d601007387 */ /* 0x000fe60000100a00 */
[--C-:B--2---:R-:W-:Y:S01]  /*4dc0*/  IMAD.WIDE R56, R93, 0x4, R4.reuse ;  /* 0x000000045d387825 */ /* 0x104fe200078e0204 */
        /* <DEDUP_REMOVED lines=10> */
[----:B------:R2:W-:Y:S03]  /*4e70*/  STL.64 [R1+0x1268], R56 ;  /* 0x0012683801007387 */ /* 0x0005e60000100a00 */
[--C-:B------:R-:W-:Y:S01]  /*4e80*/  IMAD.WIDE R46, R47, 0x4, R4.reuse ;  /* 0x000000042f2e7825 */ /* 0x100fe200078e0204 */
[----:B------:R-:W-:Y:S03]  /*4e90*/  STL.64 [R1+0x1290], R182 ;  /* 0x001290b601007387 */ /* 0x000fe60000100a00 */
[--C-:B------:R-:W-:Y:S01]  /*4ea0*/  IMAD.WIDE R44, R45, 0x4, R4.reuse ;  /* 0x000000042d2c7825 */ /* 0x100fe200078e0204 */
[----:B------:R3:W-:Y:S03]  /*4eb0*/  STL.64 [R1+0x1258], R86 ;  /* 0x0012585601007387 */ /* 0x0007e60000100a00 */
[----:B------:R-:W-:-:S04]  /*4ec0*/  IMAD.WIDE R42, R43, 0x4, R4 ;  /* 0x000000042b2a7825 */ /* 0x000fc800078e0204 */
[----:B--2---:R-:W-:-:S04]  /*4ed0*/  IMAD.WIDE R56, R99, 0x4, R4 ;  /* 0x0000000463387825 */ /* 0x004fc800078e0204 */
[--C-:B------:R-:W-:Y:S01]  /*4ee0*/  IMAD.WIDE R40, R41, 0x4, R4.reuse ;  /* 0x0000000429287825 */ /* 0x100fe200078e0204 */
[----:B------:R2:W-:Y:S03]  /*4ef0*/  STL.64 [R1+0x1248], R56 ;  /* 0x0012483801007387 */ /* 0x0005e60000100a00 */
[--C-:B---3--:R-:W-:Y:S01]  /*4f00*/  IMAD.WIDE R86, R107, 0x4, R4.reuse ;  /* 0x000000046b567825 */ /* 0x108fe200078e0204 */
[----:B------:R3:W-:Y:S03]  /*4f10*/  STL.64 [R1+0x1238], R90 ;  /* 0x0012385a01007387 */ /* 0x0007e60000100a00 */
[--C-:B------:R-:W-:Y:S01]  /*4f20*/  IMAD.WIDE R38, R39, 0x4, R4.reuse ;  /* 0x0000000427267825 */ /* 0x100fe200078e0204 */
[----:B------:R-:W-:Y:S03]  /*4f30*/  STL.64 [R1+0x1228], R86 ;  /* 0x0012285601007387 */ /* 0x000fe60000100a00 */
[----:B------:R-:W-:-:S04]  /*4f40*/  IMAD.WIDE R36, R37, 0x4, R4 ;  /* 0x0000000425247825 */ /* 0x000fc800078e0204 */
[----:B--2---:R-:W-:-:S04]  /*4f50*/  IMAD.WIDE R56, R119, 0x4, R4 ;  /* 0x0000000477387825 */ /* 0x004fc800078e0204 */
[----:B------:R-:W-:Y:S01]  /*4f60*/  IMAD R7, R7, UR4, RZ ;  /* 0x0000000407077c24 */ /* 0x000fe2000f8e02ff */
[----:B------:R2:W-:Y:S01]  /*4f70*/  STL.64 [R1+0x1218], R56 ;  /* 0x0012183801007387 */ /* 0x0005e20000100a00 */
[----:B------:R-:W-:Y:S02]  /*4f80*/  IMAD R0, R0, UR4, RZ ;  /* 0x0000000400007c24 */ /* 0x000fe4000f8e02ff */
[----:B------:R-:W-:Y:S01]  /*4f90*/  IMAD R3, R3, UR4, RZ ;  /* 0x0000000403037c24 */ /* 0x000fe2000f8e02ff */
[----:B------:R4:W-:Y:S01]  /*4fa0*/  STL.64 [R1+0x12a0], R80 ;  /* 0x0012a05001007387 */ /* 0x0009e20000100a00 */
[C---:B------:R-:W-:Y:S02]  /*4fb0*/  IMAD R58, R2.reuse, 0x44, RZ ;  /* 0x00000044023a7824 */ /* 0x040fe400078e02ff */
[C---:B---3--:R-:W-:Y:S01]  /*4fc0*/  IMAD R90, R2.reuse, 0x54, RZ ;  /* 0x00000054025a7824 */ /* 0x048fe200078e02ff */
[----:B------:R3:W-:Y:S01]  /*4fd0*/  STL.64 [R1+0x1308], R82 ;  /* 0x0013085201007387 */ /* 0x0007e20000100a00 */
[----:B------:R-:W-:-:S02]  /*4fe0*/  IMAD R98, R2, 0x58, RZ ;  /* 0x0000005802627824 */ /* 0x000fc400078e02ff */
[----:B------:R-:W-:Y:S02]  /*4ff0*/  IMAD R122, R2, 0x64, RZ ;  /* 0x00000064027a7824 */ /* 0x000fe400078e02ff */
[----:B--2---:R-:W-:-:S04]  /*5000*/  IMAD.WIDE R56, R85, 0x4, R4 ;  /* 0x0000000455387825 */ /* 0x004fc800078e0204 */
[--C-:B----4-:R-:W-:Y:S01]  /*5010*/  IMAD.WIDE R80, R89, 0x4, R4.reuse ;  /* 0x0000000459507825 */ /* 0x110fe200078e0204 */
[----:B------:R2:W-:Y:S03]  /*5020*/  STL.64 [R1+0x12f8], R56 ;  /* 0x0012f83801007387 */ /* 0x0005e60000100a00 */
[----:B---3--:R-:W-:Y:S01]  /*5030*/  IMAD R82, R2, 0x50, RZ ;  /* 0x0000005002527824 */ /* 0x008fe200078e02ff */
[----:B------:R-:W-:Y:S04]  /*5040*/  STL.64 [R1+0x12e8], R80 ;  /* 0x0012e85001007387 */ /* 0x000fe80000100a00 */
[----:B------:R-:W-:Y:S01]  /*5050*/  STL.64 [R1+0x12d8], R78 ;  /* 0x0012d84e01007387 */ /* 0x000fe20000100a00 */
[----:B--2---:R-:W-:-:S05]  /*5060*/  IMAD.WIDE R56, R77, 0x4, R4 ;  /* 0x000000044d387825 */ /* 0x004fca00078e0204 */
[----:B------:R2:W-:Y:S04]  /*5070*/  STL.64 [R1+0x12c8], R56 ;  /* 0x0012c83801007387 */ /* 0x0005e80000100a00 */
[----:B------:R3:W-:Y:S04]  /*5080*/  STL.64 [R1+0x12b8], R74 ;  /* 0x0012b84a01007387 */ /* 0x0007e80000100a00 */
[----:B------:R-:W-:Y:S01]  /*5090*/  STL.64 [R1+0x12a8], R72 ;  /* 0x0012a84801007387 */ /* 0x000fe20000100a00 */
[----:B--2---:R-:W-:-:S04]  /*50a0*/  IMAD.WIDE R56, R71, 0x4, R4 ;  /* 0x0000000447387825 */ /* 0x004fc800078e0204 */
[----:B---3--:R-:W-:Y:S01]  /*50b0*/  IMAD R74, R2, 0x4c, RZ ;  /* 0x0000004c024a7824 */ /* 0x008fe200078e02ff */
[----:B------:R2:W-:Y:S04]  /*50c0*/  STL.64 [R1+0x1320], R56 ;  /* 0x0013203801007387 */ /* 0x0005e80000100a00 */
[----:B------:R-:W-:Y:S04]  /*50d0*/  STL.64 [R1+0x1330], R68 ;  /* 0x0013304401007387 */ /* 0x000fe80000100a00 */
[----:B------:R3:W-:Y:S01]  /*50e0*/  STL.64 [R1+0x1388], R66 ;  /* 0x0013884201007387 */ /* 0x0007e20000100a00 */
[----:B--2---:R-:W-:-:S05]  /*50f0*/  IMAD.WIDE R56, R65, 0x4, R4 ;  /* 0x0000000441387825 */ /* 0x004fca00078e0204 */
[----:B------:R2:W-:Y:S01]  /*5100*/  STL.64 [R1+0x1378], R56 ;  /* 0x0013783801007387 */ /* 0x0005e20000100a00 */
[----:B---3--:R-:W-:-:S03]  /*5110*/  IMAD R66, R2, 0x48, RZ ;  /* 0x0000004802427824 */ /* 0x008fc600078e02ff */
[----:B------:R-:W-:Y:S04]  /*5120*/  STL.64 [R1+0x1368], R62 ;  /* 0x0013683e01007387 */ /* 0x000fe80000100a00 */
[----:B------:R-:W-:Y:S01]  /*5130*/  STL.64 [R1+0x1358], R60 ;  /* 0x0013583c01007387 */ /* 0x000fe20000100a00 */
[----:B--2---:R-:W-:-:S05]  /*5140*/  IMAD.WIDE R56, R59, 0x4, R4 ;  /* 0x000000043b387825 */ /* 0x004fca00078e0204 */
[----:B------:R-:W-:Y:S04]  /*5150*/  STL.64 [R1+0x1348], R56 ;  /* 0x0013483801007387 */ /* 0x000fe80000100a00 */
[----:B------:R-:W-:Y:S04]  /*5160*/  STL.64 [R1+0x1338], R54 ;  /* 0x0013383601007387 */ /* 0x000fe80000100a00 */
[----:B------:R-:W-:Y:S04]  /*5170*/  STL.64 [R1+0x13a0], R52 ;  /* 0x0013a03401007387 */ /* 0x000fe80000100a00 */
[----:B------:R2:W-:Y:S04]  /*5180*/  STL.64 [R1+0x13b0], R50 ;  /* 0x0013b03201007387 */ /* 0x0005e80000100a00 */
[----:B------:R-:W-:Y:S04]  /*5190*/  STL.64 [R1+0x13c0], R48 ;  /* 0x0013c03001007387 */ /* 0x000fe80000100a00 */
[----:B------:R-:W-:Y:S04]  /*51a0*/  STL.64 [R1+0x1410], R46 ;  /* 0x0014102e01007387 */ /* 0x000fe80000100a00 */
[----:B------:R-:W-:Y:S01]  /*51b0*/  STL.64 [R1+0x13f8], R44 ;  /* 0x0013f82c01007387 */ /* 0x000fe20000100a00 */
[----:B--2---:R-:W-:-:S03]  /*51c0*/  SHF.L.U32 R50, R2, 0x6, RZ ;  /* 0x0000000602327819 */ /* 0x004fc600000006ff */
[----:B------:R2:W-:Y:S04]  /*51d0*/  STL.64 [R1+0x13e8], R42 ;  /* 0x0013e82a01007387 */ /* 0x0005e80000100a00 */
[----:B------:R3:W-:Y:S04]  /*51e0*/  STL.64 [R1+0x13d8], R40 ;  /* 0x0013d82801007387 */ /* 0x0007e80000100a00 */
[----:B------:R4:W-:Y:S04]  /*51f0*/  STL.64 [R1+0x13c8], R38 ;  /* 0x0013c82601007387 */ /* 0x0009e80000100a00 */
[----:B------:R1:W-:Y:S01]  /*5200*/  STL.64 [R1+0x1420], R36 ;  /* 0x0014202401007387 */ /* 0x0003e20000100a00 */
[----:B--2---:R-:W-:-:S02]  /*5210*/  IMAD R42, R2, 0x3c, RZ ;  /* 0x0000003c022a7824 */ /* 0x004fc400078e02ff */
[----:B---3--:R-:W-:-:S04]  /*5220*/  IMAD.WIDE R40, R35, 0x4, R4 ;  /* 0x0000000423287825 */ /* 0x008fc800078e0204 */
[--C-:B----4-:R-:W-:Y:S01]  /*5230*/  IMAD.WIDE R38, R34, 0x4, R4.reuse ;  /* 0x0000000422267825 */ /* 0x110fe200078e0204 */
[----:B------:R-:W-:Y:S03]  /*5240*/  STL.64 [R1+0x1430], R40 ;  /* 0x0014302801007387 */ /* 0x000fe60000100a00 */
[--C-:B-1----:R-:W-:Y:S01]  /*5250*/  IMAD.WIDE R36, R32, 0x4, R4.reuse ;  /* 0x0000000420247825 */ /* 0x102fe200078e0204 */
[----:B------:R1:W-:Y:S03]  /*5260*/  STL.64 [R1+0x1440], R38 ;  /* 0x0014402601007387 */ /* 0x0003e60000100a00 */
[--C-:B------:R-:W-:Y:S01]  /*5270*/  IMAD.WIDE R34, R30, 0x4, R4.reuse ;  /* 0x000000041e227825 */ /* 0x100fe200078e0204 */
[----:B------:R2:W-:Y:S04]  /*5280*/  STL.64 [R1+0x1450], R36 ;  /* 0x0014502401007387 */ /* 0x0005e80000100a00 */
[----:B------:R3:W-:Y:S01]  /*5290*/  STL.64 [R1+0x1460], R34 ;  /* 0x0014602201007387 */ /* 0x0007e20000100a00 */
[----:B-1----:R-:W-:-:S04]  /*52a0*/  IMAD.WIDE R38, R28, 0x4, R4 ;  /* 0x000000041c267825 */ /* 0x002fc800078e0204 */
[--C-:B--2---:R-:W-:Y:S01]  /*52b0*/  IMAD.WIDE R36, R26, 0x4, R4.reuse ;  /* 0x000000041a247825 */ /* 0x104fe200078e0204 */
[----:B------:R1:W-:Y:S03]  /*52c0*/  STL.64 [R1+0x1488], R38 ;  /* 0x0014882601007387 */ /* 0x0003e60000100a00 */
[--C-:B---3--:R-:W-:Y:S01]  /*52d0*/  IMAD.WIDE R34, R24, 0x4, R4.reuse ;  /* 0x0000000418227825 */ /* 0x108fe200078e0204 */
[----:B------:R2:W-:Y:S03]  /*52e0*/  STL.64 [R1+0x1478], R36 ;  /* 0x0014782401007387 */ /* 0x0005e60000100a00 */
[----:B------:R-:W-:Y:S01]  /*52f0*/  IMAD R26, R2, 0x34, RZ ;  /* 0x00000034021a7824 */ /* 0x000fe200078e02ff */
[----:B------:R3:W-:Y:S01]  /*5300*/  STL.64 [R1+0x1468], R34 ;  /* 0x0014682201007387 */ /* 0x0007e20000100a00 */
[----:B-1----:R-:W-:-:S04]  /*5310*/  IMAD.WIDE R38, R23, 0x4, R4 ;  /* 0x0000000417267825 */ /* 0x002fc800078e0204 */
[--C-:B--2---:R-:W-:Y:S01]  /*5320*/  IMAD.WIDE R36, R22, 0x4, R4.reuse ;  /* 0x0000000416247825 */ /* 0x104fe200078e0204 */
[----:B------:R-:W-:Y:S03]  /*5330*/  STL.64 [R1+0x14a0], R38 ;  /* 0x0014a02601007387 */ /* 0x000fe60000100a00 */
[--C-:B---3--:R-:W-:Y:S01]  /*5340*/  IMAD.WIDE R34, R21, 0x4, R4.reuse ;  /* 0x0000000415227825 */ /* 0x108fe200078e0204 */
[----:B------:R-:W-:Y:S03]  /*5350*/  STL.64 [R1+0x14b0], R36 ;  /* 0x0014b02401007387 */ /* 0x000fe60000100a00 */
[--C-:B------:R-:W-:Y:S01]  /*5360*/  IMAD.WIDE R22, R20, 0x4, R4.reuse ;  /* 0x0000000414167825 */ /* 0x100fe200078e0204 */
[----:B------:R1:W-:Y:S03]  /*5370*/  STL.64 [R1+0x14c0], R34 ;  /* 0x0014c02201007387 */ /* 0x0003e60000100a00 */
[--C-:B------:R-:W-:Y:S01]  /*5380*/  IMAD.WIDE R20, R19, 0x4, R4.reuse ;  /* 0x0000000413147825 */ /* 0x100fe200078e0204 */
[----:B------:R2:W-:Y:S03]  /*5390*/  STL.64 [R1+0x14d0], R22 ;  /* 0x0014d01601007387 */ /* 0x0005e60000100a00 */
[----:B------:R-:W-:Y:S01]  /*53a0*/  IMAD.WIDE R18, R18, 0x4, R4 ;  /* 0x0000000412127825 */ /* 0x000fe200078e0204 */
[----:B------:R3:W-:Y:S04]  /*53b0*/  STL.64 [R1+0x14e0], R20 ;  /* 0x0014e01401007387 */ /* 0x0007e80000100a00 */
[----:B------:R4:W-:Y:S01]  /*53c0*/  STL.64 [R1+0x14f0], R18 ;  /* 0x0014f01201007387 */ /* 0x0009e20000100a00 */
[----:B-1----:R-:W-:-:S02]  /*53d0*/  IMAD R34, R2, 0x38, RZ ;  /* 0x0000003802227824 */ /* 0x002fc400078e02ff */
[----:B--2---:R-:W-:-:S04]  /*53e0*/  IMAD.WIDE R22, R17, 0x4, R4 ;  /* 0x0000000411167825 */ /* 0x004fc800078e0204 */
[--C-:B---3--:R-:W-:Y:S01]  /*53f0*/  IMAD.WIDE R20, R16, 0x4, R4.reuse ;  /* 0x0000000410147825 */ /* 0x108fe200078e0204 */
[----:B------:R-:W-:Y:S03]  /*5400*/  STL.64 [R1+0x1500], R22 ;  /* 0x0015001601007387 */ /* 0x000fe60000100a00 */
[--C-:B----4-:R-:W-:Y:S01]  /*5410*/  IMAD.WIDE R18, R15, 0x4, R4.reuse ;  /* 0x000000040f127825 */ /* 0x110fe200078e0204 */
[----:B------:R-:W-:Y:S03]  /*5420*/  STL.64 [R1+0x1508], R20 ;  /* 0x0015081401007387 */ /* 0x000fe60000100a00 */
[--C-:B------:R-:W-:Y:S01]  /*5430*/  IMAD.WIDE R16, R14, 0x4, R4.reuse ;  /* 0x000000040e107825 */ /* 0x100fe200078e0204 */
        /* <DEDUP_REMOVED lines=8> */
[----:B------:R-:W-:Y:S01]  /*54c0*/  STL.64 [R1+0x1550], R16 ;  /* 0x0015501001007387 */ /* 0x000fe20000100a00 */
[----:B------:R-:W2:Y:S02]  /*54d0*/  LDC R10, c[0x0][0x230] ;  /* 0x00008c00ff0a7b82 */ /* 0x000ea40000000800 */
[--C-:B------:R-:W-:Y:S01]  /*54e0*/  IMAD.WIDE R8, R11, 0x4, R4.reuse ;  /* 0x000000040b087825 */ /* 0x100fe200078e0204 */
[----:B------:R-:W-:Y:S03]  /*54f0*/  STL.64 [R1+0x1558], R14 ;  /* 0x0015580e01007387 */ /* 0x000fe60000100a00 */
[----:B------:R-:W-:Y:S01]  /*5500*/  IMAD.WIDE R4, R12, 0x4, R4 ;  /* 0x000000040c047825 */ /* 0x000fe200078e0204 */
[----:B------:R3:W-:Y:S01]  /*5510*/  STL.64 [R1+0x1568], R8 ;  /* 0x0015680801007387 */ /* 0x0007e20000100a00 */
[----:B------:R-:W4:Y:S01]  /*5520*/  LDC R12, c[0x0][0x230] ;  /* 0x00008c00ff0c7b82 */ /* 0x000f220000000800 */
[----:B-1----:R-:W-:-:S02]  /*5530*/  LEA R18, P4, R7, UR6, 0x2 ;  /* 0x0000000607127c11 */ /* 0x002fc4000f8810ff */
[----:B------:R1:W-:Y:S02]  /*5540*/  STL.64 [R1+0x1560], R4 ;  /* 0x0015600401007387 */ /* 0x0003e40000100a00 */
[----:B------:R-:W-:-:S03]  /*5550*/  LEA.HI.X.SX32 R19, R7, UR7, 0x2, P4 ;  /* 0x0000000707137c11 */ /* 0x000fc6000a0f16ff */
[----:B------:R-:W4:Y:S01]  /*5560*/  LDC R11, c[0x0][0x230] ;  /* 0x00008c00ff0b7b82 */ /* 0x000f220000000800 */
[----:B------:R-:W-:Y:S01]  /*5570*/  IMAD.WIDE R250, R244, 0x4, R18 ;  /* 0x00000004f4fa7825 */ /* 0x000fe200078e0212 */
[----:B---3--:R-:W-:-:S03]  /*5580*/  IADD3 R8, R27, -0x5, RZ ;  /* 0xfffffffb1b087810 */ /* 0x008fc60007ffe0ff */
[----:B------:R-:W-:Y:S01]  /*5590*/  VIADD R9, R25, 0xffffffff ;  /* 0xffffffff19097836 */ /* 0x000fe20000000000 */
[----:B------:R-:W-:Y:S01]  /*55a0*/  ISETP.GE.U32.AND P5, PT, R8, 0x7fffff7c, PT ;  /* 0x7fffff7c0800780c */ /* 0x000fe20003fa6070 */
[----:B-1----:R-:W-:Y:S02]  /*55b0*/  VIADD R5, R29, 0xfffffff7 ;  /* 0xfffffff71d057836 */ /* 0x002fe40000000000 */
[----:B-----5:R-:W-:Y:S01]  /*55c0*/  VIADD R4, R31, 0xfffffff3 ;  /* 0xfffffff31f047836 */ /* 0x020fe20000000000 */
[----:B------:R-:W-:Y:S01]  /*55d0*/  ISETP.GE.U32.AND P1, PT, R9, 0x7fffff80, PT ;  /* 0x7fffff800900780c */ /* 0x000fe20003f26070 */
[----:B--2---:R-:W-:Y:S01]  /*55e0*/  VIADD R8, R10, 0xffffffeb ;  /* 0xffffffeb0a087836 */ /* 0x004fe20000000000 */
[----:B------:R-:W-:Y:S01]  /*55f0*/  ISETP.GE.U32.AND P3, PT, R5, 0x7fffff78, PT ;  /* 0x7fffff780500780c */ /* 0x000fe20003f66070 */
[----:B------:R-:W-:Y:S01]  /*5600*/  IMAD R5, R6, UR4, RZ ;  /* 0x0000000406057c24 */ /* 0x000fe2000f8e02ff */
[----:B------:R-:W-:Y:S01]  /*5610*/  ISETP.GE.U32.AND P2, PT, R4, 0x7fffff74, PT ;  /* 0x7fffff740400780c */ /* 0x000fe20003f46070 */
[----:B------:R-:W1:Y:S01]  /*5620*/  LDC R9, c[0x0][0x230] ;  /* 0x00008c00ff097b82 */ /* 0x000e620000000800 */
[----:B------:R-:W-:Y:S01]  /*5630*/  IADD3 R4, R33, -0x11, RZ ;  /* 0xffffffef21047810 */ /* 0x000fe20007ffe0ff */
[----:B------:R-:W-:Y:S01]  /*5640*/  UMOV UR4, 0x400 ;  /* 0x0000040000047882 */ /* 0x000fe20000000000 */
[----:B------:R-:W-:Y:S01]  /*5650*/  LEA R6, P4, R0, UR6, 0x2 ;  /* 0x0000000600067c11 */ /* 0x000fe2000f8810ff */
[----:B------:R-:W-:Y:S01]  /*5660*/  ULEA UR4, UR5, UR4, 0x18 ;  /* 0x0000000405047291 */ /* 0x000fe2000f8ec03f */
[----:B------:R-:W-:Y:S01]  /*5670*/  ISETP.GE.U32.AND P6, PT, R4, 0x7fffff70, PT ;  /* 0x7fffff700400780c */ /* 0x000fe20003fc6070 */
[--C-:B------:R-:W-:Y:S01]  /*5680*/  IMAD.WIDE R28, R34, 0x4, R18.reuse ;  /* 0x00000004221c7825 */ /* 0x100fe200078e0212 */
[C---:B------:R-:W-:Y:S01]  /*5690*/  LEA R4, P0, R5.reuse, UR6, 0x2 ;  /* 0x0000000605047c11 */ /* 0x040fe2000f8010ff */
[----:B------:R-:W2:Y:S01]  /*56a0*/  LDC R10, c[0x0][0x230] ;  /* 0x00008c00ff0a7b82 */ /* 0x000ea20000000800 */
[----:B------:R-:W-:Y:S01]  /*56b0*/  LEA.HI.X.SX32 R7, R0, UR7, 0x2, P4 ;  /* 0x0000000700077c11 */ /* 0x000fe2000a0f16ff */
[----:B----4-:R-:W-:Y:S01]  /*56c0*/  VIADD R0, R12, 0xffffffe7 ;  /* 0xffffffe70c007836 */ /* 0x010fe20000000000 */
[----:B------:R-:W-:Y:S01]  /*56d0*/  LEA.HI.X.SX32 R5, R5, UR7, 0x2, P0 ;  /* 0x0000000705057c11 */ /* 0x000fe200080f16ff */
[--C-:B------:R-:W-:Y:S01]  /*56e0*/  IMAD.WIDE R36, R42, 0x4, R18.reuse ;  /* 0x000000042a247825 */ /* 0x100fe200078e0212 */
[----:B------:R-:W-:Y:S01]  /*56f0*/  LEA R16, P0, R3, UR6, 0x2 ;  /* 0x0000000603107c11 */ /* 0x000fe2000f8010ff */
[----:B------:R-:W-:Y:S01]  /*5700*/  ULDC UR5, c[0x0][0x230] ;  /* 0x00008c0000057ab9 */ /* 0x000fe20000000800 */
[----:B------:R-:W-:Y:S01]  /*5710*/  ISETP.GE.U32.AND P4, PT, R8, 0x7fffff6c, PT ;  /* 0x7fffff6c0800780c */ /* 0x000fe20003f86070 */
[----:B------:R-:W-:Y:S01]  /*5720*/  VIADD R8, R11, 0xffffffe3 ;  /* 0xffffffe30b087836 */ /* 0x000fe20000000000 */
[----:B------:R-:W-:Y:S01]  /*5730*/  LEA.HI.X.SX32 R17, R3, UR7, 0x2, P0 ;  /* 0x0000000703117c11 */ /* 0x000fe200080f16ff */
[----:B------:R-:W-:Y:S01]  /*5740*/  IMAD.SHL.U32 R3, R2, 0x4, RZ ;  /* 0x0000000402037824 */ /* 0x000fe200078e00ff */
[----:B------:R-:W-:Y:S01]  /*5750*/  ISETP.GE.U32.AND P0, PT, R0, 0x7fffff68, PT ;  /* 0x7fffff680000780c */ /* 0x000fe20003f06070 */
[----:B------:R-:W3:Y:S01]  /*5760*/  LDC R11, c[0x0][0x230] ;  /* 0x00008c00ff0b7b82 */ /* 0x000ee20000000800 */
[----:B------:R-:W-:Y:S01]  /*5770*/  SHF.L.U32 R0, R92, 0x2, RZ ;  /* 0x000000025c007819 */ /* 0x000fe200000006ff */
[----:B------:R-:W-:Y:S01]  /*5780*/  IMAD.WIDE R24, R3, 0x4, R18 ;  /* 0x0000000403187825 */ /* 0x000fe200078e0212 */
[----:B------:R-:W-:-:S02]  /*5790*/  ULDC UR6, c[0x0][0x230] ;  /* 0x00008c0000067ab9 */ /* 0x000fc40000000800 */
[C---:B------:R-:W-:Y:S01]  /*57a0*/  IADD3 R13, R0.reuse, UR4, RZ ;  /* 0x00000004000d7c10 */ /* 0x040fe2000fffe0ff */
[C---:B------:R-:W-:Y:S01]  /*57b0*/  IMAD.WIDE R22, R3.reuse, 0x4, R4 ;  /* 0x0000000403167825 */ /* 0x040fe200078e0204 */
[----:B------:R4:W-:Y:S01]  /*57c0*/  STL.64 [R1+0x1c8], R24 ;  /* 0x0001c81801007387 */ /* 0x0009e20000100a00 */
[----:B------:R-:W-:Y:S02]  /*57d0*/  LOP3.LUT R12, R0, 0x40, RZ, 0x3c, !PT ;  /* 0x00000040000c7812 */ /* 0x000fe400078e3cff */
[C---:B------:R-:W-:Y:S01]  /*57e0*/  IMAD.WIDE R20, R3.reuse, 0x4, R6 ;  /* 0x0000000403147825 */ /* 0x040fe200078e0206 */
[----:B------:R-:W-:Y:S01]  /*57f0*/  @!PT LDS RZ, [RZ] ;  /* 0x00000000fffff984 */ /* 0x000fe20000000800 */
[----:B------:R-:W-:Y:S01]  /*5800*/  @!PT LDS RZ, [RZ] ;  /* 0x00000000fffff984 */ /* 0x000fe20000000800 */
[----:B------:R-:W-:Y:S01]  /*5810*/  @!PT LDS RZ, [RZ] ;  /* 0x00000000fffff984 */ /* 0x000fe20000000800 */
[----:B------:R-:W-:Y:S03]  /*5820*/  LDGSTS.E [R13], desc[UR8][R18.64], !P1 ;  /* 0x00000000120d7fae */ /* 0x000fe6000c921848 */
[----:B------:R-:W-:Y:S01]  /*5830*/  IMAD.WIDE R14, R3, 0x4, R16 ;  /* 0x00000004030e7825 */ /* 0x000fe200078e0210 */
[----:B------:R-:W-:Y:S03]  /*5840*/  LDGSTS.E [R13+0x100], desc[UR8][R4.64], !P1 ;  /* 0x00100000040d7fae */ /* 0x000fe6000c921848 */
[----:B-1----:R-:W-:Y:S01]  /*5850*/  VIADD R3, R9, 0xffffffdf ;  /* 0xffffffdf09037836 */ /* 0x002fe20000000000 */
[----:B------:R-:W-:Y:S01]  /*5860*/  LDGSTS.E [R13+0x200], desc[UR8][R6.64], !P1 ;  /* 0x00200000060d7fae */ /* 0x000fe2000c921848 */
[----:B------:R-:W1:Y:S01]  /*5870*/  LDC R9, c[0x0][0x230] ;  /* 0x00008c00ff097b82 */ /* 0x000e620000000800 */
[----:B------:R-:W-:-:S02]  /*5880*/  IMAD.WIDE R248, R244, 0x4, R4 ;  /* 0x00000004f4f87825 */ /* 0x000fc400078e0204 */
[----:B------:R-:W-:Y:S01]  /*5890*/  LDGSTS.E [R13+0x300], desc[UR8][R16.64], !P1 ;  /* 0x00300000100d7fae */ /* 0x000fe2000c921848 */
[----:B------:R-:W-:Y:S01]  /*58a0*/  ISETP.GE.U32.AND P1, PT, R8, 0x7fffff64, PT ;  /* 0x7fffff640800780c */ /* 0x000fe20003f26070 */
[----:B------:R-:W-:Y:S02]  /*58b0*/  IMAD.SHL.U32 R8, R2, 0x8, RZ ;  /* 0x0000000802087824 */ /* 0x000fe400078e00ff */
[----:B------:R4:W-:Y:S01]  /*58c0*/  LDGSTS.E [R13+0x1000], desc[UR8][R24.64], !P5 ;  /* 0x01000000180d7fae */ /* 0x0009e2000e921848 */
[----:B------:R-:W-:-:S03]  /*58d0*/  IMAD.WIDE R246, R244, 0x4, R6 ;  /* 0x00000004f4f67825 */ /* 0x000fc600078e0206 */
[----:B------:R5:W-:Y:S01]  /*58e0*/  STL.64 [R1+0x1c0], R22 ;  /* 0x0001c01601007387 */ /* 0x000be20000100a00 */
[----:B------:R-:W-:-:S03]  /*58f0*/  IMAD.WIDE R244, R244, 0x4, R16 ;  /* 0x00000004f4f47825 */ /* 0x000fc600078e0210 */
[----:B------:R5:W-:Y:S01]  /*5900*/  LDGSTS.E [R13+0x1100], desc[UR8][R22.64], !P5 ;  /* 0x01100000160d7fae */ /* 0x000be2000e921848 */
[----:B------:R-:W-:-:S03]  /*5910*/  IMAD.WIDE R30, R34, 0x4, R4 ;  /* 0x00000004221e7825 */ /* 0x000fc600078e0204 */
[----:B------:R2:W-:Y:S01]  /*5920*/  STL.64 [R1+0x1b8], R20 ;  /* 0x0001b81401007387 */ /* 0x0005e20000100a00 */
[----:B----4-:R-:W-:-:S03]  /*5930*/  IMAD.WIDE R24, R8, 0x4, R18 ;  /* 0x0000000408187825 */ /* 0x010fc600078e0212 */
[----:B------:R2:W-:Y:S01]  /*5940*/  LDGSTS.E [R13+0x1200], desc[UR8][R20.64], !P5 ;  /* 0x01200000140d7fae */ /* 0x0005e2000e921848 */
[----:B------:R-:W-:-:S03]  /*5950*/  IMAD.WIDE R32, R34, 0x4, R6 ;  /* 0x0000000422207825 */ /* 0x000fc600078e0206 */
[----:B------:R4:W-:Y:S01]  /*5960*/  STL.64 [R1+0x1b0], R14 ;  /* 0x0001b00e01007387 */ /* 0x0009e20000100a00 */
[----:B-----5:R-:W-:-:S03]  /*5970*/  IMAD.WIDE R22, R8, 0x4, R4 ;  /* 0x0000000408167825 */ /* 0x020fc600078e0204 */
[----:B------:R4:W-:Y:S01]  /*5980*/  LDGSTS.E [R13+0x1300], desc[UR8][R14.64], !P5 ;  /* 0x013000000e0d7fae */ /* 0x0009e2000e921848 */
[----:B------:R-:W-:Y:S01]  /*5990*/  ISETP.GE.U32.AND P5, PT, R3, 0x7fffff60, PT ;  /* 0x7fffff600300780c */ /* 0x000fe20003fa6070 */
[----:B------:R-:W-:Y:S02]  /*59a0*/  IMAD R3, R2, 0xc, RZ ;  /* 0x0000000c02037824 */ /* 0x000fe400078e02ff */
[----:B--2---:R-:W-:Y:S01]  /*59b0*/  IMAD.WIDE R20, R8, 0x4, R6 ;  /* 0x0000000408147825 */ /* 0x004fe200078e0206 */
[----:B------:R2:W-:Y:S03]  /*59c0*/  STL.64 [R1+0x188], R24 ;  /* 0x0001881801007387 */ /* 0x0005e60000100a00 */
[--C-:B------:R-:W-:Y:S01]  /*59d0*/  IMAD.WIDE R34, R34, 0x4, R16.reuse ;  /* 0x0000000422227825 */ /* 0x100fe200078e0210 */
[----:B------:R2:W-:Y:S03]  /*59e0*/  LDGSTS.E [R13+0x2000], desc[UR8][R24.64], !P3 ;  /* 0x02000000180d7fae */ /* 0x0005e6000d921848 */
[----:B----4-:R-:W-:Y:S01]  /*59f0*/  IMAD.WIDE R14, R8, 0x4, R16 ;  /* 0x00000004080e7825 */ /* 0x010fe200078e0210 */
[----:B------:R-:W-:Y:S01]  /*5a00*/  IADD3 R8, R10, -0x25, RZ ;  /* 0xffffffdb0a087810 */ /* 0x000fe20007ffe0ff */
[----:B------:R4:W-:Y:S01]  /*5a10*/  STL.64 [R1+0x180], R22 ;  /* 0x0001801601007387 */ /* 0x0009e20000100a00 */
[----:B------:R-:W5:Y:S01]  /*5a20*/  LDC R10, c[0x0][0x230] ;  /* 0x00008c00ff0a7b82 */ /* 0x000f620000000800 */
[----:B------:R-:W-:-:S02]  /*5a30*/  IMAD.WIDE R38, R42, 0x4, R4 ;  /* 0x000000042a267825 */ /* 0x000fc400078e0204 */
[----:B------:R4:W-:Y:S02]  /*5a40*/  LDGSTS.E [R13+0x2100], desc[UR8][R22.64], !P3 ;  /* 0x02100000160d7fae */ /* 0x0009e4000d921848 */
[C---:B------:R-:W-:Y:S02]  /*5a50*/  IMAD.WIDE R40, R42.reuse, 0x4, R6 ;  /* 0x000000042a287825 */ /* 0x040fe400078e0206 */
[----:B------:R3:W-:Y:S02]  /*5a60*/  STL.64 [R1+0x178], R20 ;  /* 0x0001781401007387 */ /* 0x0007e40000100a00 */
[----:B--2---:R-:W-:Y:S02]  /*5a70*/  IMAD.WIDE R24, R3, 0x4, R18 ;  /* 0x0000000403187825 */ /* 0x004fe400078e0212 */
[----:B------:R3:W-:Y:S02]  /*5a80*/  LDGSTS.E [R13+0x2200], desc[UR8][R20.64], !P3 ;  /* 0x02200000140d7fae */ /* 0x0007e4000d921848 */
[----:B------:R-:W-:-:S02]  /*5a90*/  IMAD.WIDE R42, R42, 0x4, R16 ;  /* 0x000000042a2a7825 */ /* 0x000fc400078e0210 */
[----:B------:R2:W-:Y:S02]  /*5aa0*/  STL.64 [R1+0x170], R14 ;  /* 0x0001700e01007387 */ /* 0x0005e40000100a00 */
[C---:B----4-:R-:W-:Y:S02]  /*5ab0*/  IMAD.WIDE R22, R3.reuse, 0x4, R4 ;  /* 0x0000000403167825 */ /* 0x050fe400078e0204 */
[----:B------:R2:W-:Y:S01]  /*5ac0*/  LDGSTS.E [R13+0x2300], desc[UR8][R14.64], !P3 ;  /* 0x023000000e0d7fae */ /* 0x0005e2000d921848 */
[----:B------:R-:W-:Y:S01]  /*5ad0*/  ISETP.GE.U32.AND P3, PT, R8, 0x7fffff5c, PT ;  /* 0x7fffff5c0800780c */ /* 0x000fe20003f66070 */
[----:B------:R-:W-:Y:S02]  /*5ae0*/  IMAD.SHL.U32 R8, R2, 0x10, RZ ;  /* 0x0000001002087824 */ /* 0x000fe400078e00ff */
[C---:B---3--:R-:W-:Y:S01]  /*5af0*/  IMAD.WIDE R20, R3.reuse, 0x4, R6 ;  /* 0x0000000403147825 */ /* 0x048fe200078e0206 */
[----:B------:R3:W-:Y:S03]  /*5b00*/  STL.64 [R1+0x148], R24 ;  /* 0x0001481801007387 */ /* 0x0007e60000100a00 */
[C---:B------:R-:W-:Y:S01]  /*5b10*/  IMAD.WIDE R44, R50.reuse, 0x4, R18 ;  /* 0x00000004322c7825 */ /* 0x040fe200078e0212 */
[----:B------:R3:W-:Y:S03]  /*5b20*/  LDGSTS.E [R13+0x3000], desc[UR8][R24.64], !P2 ;  /* 0x03000000180d7fae */ /* 0x0007e6000d121848 */
[----:B--2---:R-:W-:Y:S01]  /*5b30*/  IMAD.WIDE R14, R3, 0x4, R16 ;  /* 0x00000004030e7825 */ /* 0x004fe200078e0210 */
[----:B------:R2:W-:Y:S03]  /*5b40*/  STL.64 [R1+0x140], R22 ;  /* 0x0001401601007387 */ /* 0x0005e60000100a00 */
[----:B------:R-:W-:Y:S01]  /*5b50*/  VIADD R3, R11, 0xffffffd7 ;  /* 0xffffffd70b037836 */ /* 0x000fe20000000000 */
[----:B------:R2:W-:Y:S01]  /*5b60*/  LDGSTS.E [R13+0x3100], desc[UR8][R22.64], !P2 ;  /* 0x03100000160d7fae */ /* 0x0005e2000d121848 */
[----:B------:R-:W4:Y:S01]  /*5b70*/  LDC R11, c[0x0][0x230] ;  /* 0x00008c00ff0b7b82 */ /* 0x000f220000000800 */
[----:B------:R-:W-:-:S02]  /*5b80*/  IMAD.WIDE R46, R50, 0x4, R4 ;  /* 0x00000004322e7825 */ /* 0x000fc400078e0204 */
[----:B------:R1:W-:Y:S02]  /*5b90*/  STL.64 [R1+0x138], R20 ;  /* 0x0001381401007387 */ /* 0x0003e40000100a00 */
[----:B---3--:R-:W-:Y:S02]  /*5ba0*/  IMAD.WIDE R24, R8, 0x4, R18 ;  /* 0x0000000408187825 */ /* 0x008fe400078e0212 */
[----:B------:R1:W-:Y:S02]  /*5bb0*/  LDGSTS.E [R13+0x3200], desc[UR8][R20.64], !P2 ;  /* 0x03200000140d7fae */ /* 0x0003e4000d121848 */
[----:B------:R-:W-:Y:S02]  /*5bc0*/  IMAD.WIDE R48, R50, 0x4, R6 ;  /* 0x0000000432307825 */ /* 0x000fe400078e0206 */
[----:B------:R3:W-:Y:S02]  /*5bd0*/  STL.64 [R1+0x130], R14 ;  /* 0x0001300e01007387 */ /* 0x0007e40000100a00 */
[----:B--2---:R-:W-:-:S02]  /*5be0*/  IMAD.WIDE R22, R8, 0x4, R4 ;  /* 0x0000000408167825 */ /* 0x004fc400078e0204 */
[----:B------:R3:W-:Y:S01]  /*5bf0*/  LDGSTS.E [R13+0x3300], desc[UR8][R14.64], !P2 ;  /* 0x033000000e0d7fae */ /* 0x0007e2000d121848 */
[----:B------:R-:W-:Y:S01]  /*5c00*/  ISETP.GE.U32.AND P2, PT, R3, 0x7fffff58, PT ;  /* 0x7fffff580300780c */ /* 0x000fe20003f46070 */
[----:B------:R-:W-:Y:S02]  /*5c10*/  IMAD R3, R2, 0x14, RZ ;  /* 0x0000001402037824 */ /* 0x000fe400078e02ff */
[----:B-1----:R-:W-:Y:S01]  /*5c20*/  IMAD.WIDE R20, R8, 0x4, R6 ;  /* 0x0000000408147825 */ /* 0x002fe200078e0206 */
[----:B------:R1:W-:Y:S03]  /*5c30*/  STL.64 [R1+0x108], R24 ;  /* 0x0001081801007387 */ /* 0x0003e60000100a00 */
[--C-:B------:R-:W-:Y:S01]  /*5c40*/  IMAD.WIDE R50, R50, 0x4, R16.reuse ;  /* 0x0000000432327825 */ /* 0x100fe200078e0210 */
[----:B------:R1:W-:Y:S03]  /*5c50*/  LDGSTS.E [R13+0x4000], desc[UR8][R24.64], !P6 ;  /* 0x04000000180d7fae */ /* 0x0003e6000f121848 */
[----:B---3--:R-:W-:Y:S01]  /*5c60*/  IMAD.WIDE R14, R8, 0x4, R16 ;  /* 0x00000004080e7825 */ /* 0x008fe200078e0210 */
[----:B------:R-:W-:Y:S01]  /*5c70*/  IADD3 R8, R9, -0x2d, RZ ;  /* 0xffffffd309087810 */ /* 0x000fe20007ffe0ff */
[----:B------:R2:W-:Y:S01]  /*5c80*/  STL.64 [R1+0x100], R22 ;  /* 0x0001001601007387 */ /* 0x0005e20000100a00 */
[----:B------:R-:W3:Y:S01]  /*5c90*/  LDC R9, c[0x0][0x230] ;  /* 0x00008c00ff097b82 */ /* 0x000ee20000000800 */
[----:B------:R-:W-:-:S02]  /*5ca0*/  IMAD.WIDE R52, R58, 0x4, R18 ;  /* 0x000000043a347825 */ /* 0x000fc400078e0212 */
[----:B------:R2:W-:Y:S02]  /*5cb0*/  LDGSTS.E [R13+0x4100], desc[UR8][R22.64], !P6 ;  /* 0x04100000160d7fae */ /* 0x0005e4000f121848 */
[C---:B------:R-:W-:Y:S02]  /*5cc0*/  IMAD.WIDE R54, R58.reuse, 0x4, R4 ;  /* 0x000000043a367825 */ /* 0x040fe400078e0204 */
[----:B------:R5:W-:Y:S02]  /*5cd0*/  STL.64 [R1+0xf8], R20 ;  /* 0x0000f81401007387 */ /* 0x000be40000100a00 */
[----:B-1----:R-:W-:Y:S02]  /*5ce0*/  IMAD.WIDE R24, R3, 0x4, R18 ;  /* 0x0000000403187825 */ /* 0x002fe400078e0212 */
[----:B------:R5:W-:Y:S02]  /*5cf0*/  LDGSTS.E [R13+0x4200], desc[UR8][R20.64], !P6 ;  /* 0x04200000140d7fae */ /* 0x000be4000f121848 */
[----:B------:R-:W-:-:S02]  /*5d00*/  IMAD.WIDE R56, R58, 0x4, R6 ;  /* 0x000000043a387825 */ /* 0x000fc400078e0206 */
[----:B------:R1:W-:Y:S02]  /*5d10*/  STL.64 [R1+0xf0], R14 ;  /* 0x0000f00e01007387 */ /* 0x0003e40000100a00 */
[C---:B--2---:R-:W-:Y:S02]  /*5d20*/  IMAD.WIDE R22, R3.reuse, 0x4, R4 ;  /* 0x0000000403167825 */ /* 0x044fe400078e0204 */
[----:B------:R1:W-:Y:S01]  /*5d30*/  LDGSTS.E [R13+0x4300], desc[UR8][R14.64], !P6 ;  /* 0x043000000e0d7fae */ /* 0x0003e2000f121848 */
[----:B------:R-:W-:Y:S01]  /*5d40*/  ISETP.GE.U32.AND P6, PT, R8, 0x7fffff54, PT ;  /* 0x7fffff540800780c */ /* 0x000fe20003fc6070 */
[----:B------:R-:W-:Y:S02]  /*5d50*/  IMAD R8, R2, 0x18, RZ ;  /* 0x0000001802087824 */ /* 0x000fe400078e02ff */
[C---:B-----5:R-:W-:Y:S01]  /*5d60*/  IMAD.WIDE R20, R3.reuse, 0x4, R6 ;  /* 0x0000000403147825 */ /* 0x060fe200078e0206 */
[----:B------:R2:W-:Y:S03]  /*5d70*/  STL.64 [R1+0xd8], R24 ;  /* 0x0000d81801007387 */ /* 0x0005e60000100a00 */
[--C-:B------:R-:W-:Y:S01]  /*5d80*/  IMAD.WIDE R58, R58, 0x4, R16.reuse ;  /* 0x000000043a3a7825 */ /* 0x100fe200078e0210 */
[----:B------:R2:W-:Y:S03]  /*5d90*/  LDGSTS.E [R13+0x5000], desc[UR8][R24.64], !P4 ;  /* 0x05000000180d7fae */ /* 0x0005e6000e121848 */
[----:B-1----:R-:W-:Y:S01]  /*5da0*/  IMAD.WIDE R14, R3, 0x4, R16 ;  /* 0x00000004030e7825 */ /* 0x002fe200078e0210 */
[----:B------:R1:W-:Y:S03]  /*5db0*/  STL.64 [R1+0xd0], R22 ;  /* 0x0000d01601007387 */ /* 0x0003e60000100a00 */
[----:B------:R-:W-:Y:S01]  /*5dc0*/  VIADD R3, R10, 0xffffffcf ;  /* 0xffffffcf0a037836 */ /* 0x000fe20000000000 */
[----:B------:R1:W-:Y:S01]  /*5dd0*/  LDGSTS.E [R13+0x5100], desc[UR8][R22.64], !P4 ;  /* 0x05100000160d7fae */ /* 0x0003e2000e121848 */
[----:B------:R-:W5:Y:S01]  /*5de0*/  LDC R10, c[0x0][0x230] ;  /* 0x00008c00ff0a7b82 */ /* 0x000f620000000800 */
[----:B------:R-:W-:-:S02]  /*5df0*/  IMAD.WIDE R60, R66, 0x4, R18 ;  /* 0x00000004423c7825 */ /* 0x000fc400078e0212 */
[----:B------:R4:W-:Y:S02]  /*5e00*/  STL.64 [R1+0xc8], R20 ;  /* 0x0000c81401007387 */ /* 0x0009e40000100a00 */
[----:B--2---:R-:W-:Y:S02]  /*5e10*/  IMAD.WIDE R24, R8, 0x4, R18 ;  /* 0x0000000408187825 */ /* 0x004fe400078e0212 */
[----:B------:R4:W-:Y:S02]  /*5e20*/  LDGSTS.E [R13+0x5200], desc[UR8][R20.64], !P4 ;  /* 0x05200000140d7fae */ /* 0x0009e4000e121848 */
[--C-:B------:R-:W-:Y:S02]  /*5e30*/  IMAD.WIDE R62, R66, 0x4, R4.reuse ;  /* 0x00000004423e7825 */ /* 0x100fe400078e0204 */
[----:B------:R2:W-:Y:S02]  /*5e40*/  STL.64 [R1+0xc0], R14 ;  /* 0x0000c00e01007387 */ /* 0x0005e40000100a00 */
[----:B-1----:R-:W-:-:S02]  /*5e50*/  IMAD.WIDE R22, R8, 0x4, R4 ;  /* 0x0000000408167825 */ /* 0x002fc400078e0204 */
[----:B------:R2:W-:Y:S01]  /*5e60*/  LDGSTS.E [R13+0x5300], desc[UR8][R14.64], !P4 ;  /* 0x053000000e0d7fae */ /* 0x0005e2000e121848 */
[----:B------:R-:W-:Y:S01]  /*5e70*/  ISETP.GE.U32.AND P4, PT, R3, 0x7fffff50, PT ;  /* 0x7fffff500300780c */ /* 0x000fe20003f86070 */
[----:B------:R-:W-:Y:S02]  /*5e80*/  IMAD R3, R2, 0x1c, RZ ;  /* 0x0000001c02037824 */ /* 0x000fe400078e02ff */
[--C-:B----4-:R-:W-:Y:S01]  /*5e90*/  IMAD.WIDE R20, R8, 0x4, R6.reuse ;  /* 0x0000000408147825 */ /* 0x110fe200078e0206 */
[----:B------:R1:W-:Y:S03]  /*5ea0*/  STL.64 [R1+0xb8], R24 ;  /* 0x0000b81801007387 */ /* 0x0003e60000100a00 */
[----:B------:R-:W-:Y:S01]  /*5eb0*/  IMAD.WIDE R64, R66, 0x4, R6 ;  /* 0x0000000442407825 */ /* 0x000fe200078e0206 */
[----:B------:R1:W-:Y:S03]  /*5ec0*/  LDGSTS.E [R13+0x6000], desc[UR8][R24.64], !P0 ;  /* 0x06000000180d7fae */ /* 0x0003e6000c121848 */
[--C-:B--2---:R-:W-:Y:S01]  /*5ed0*/  IMAD.WIDE R14, R8, 0x4, R16.reuse ;  /* 0x00000004080e7825 */ /* 0x104fe200078e0210 */
[----:B------:R2:W-:Y:S03]  /*5ee0*/  STL.64 [R1+0xb0], R22 ;  /* 0x0000b01601007387 */ /* 0x0005e60000100a00 */
[----:B------:R-:W-:Y:S01]  /*5ef0*/  VIADD R8, R11, 0xffffffcb ;  /* 0xffffffcb0b087836 */ /* 0x000fe20000000000 */
[----:B------:R2:W-:Y:S01]  /*5f00*/  LDGSTS.E [R13+0x6100], desc[UR8][R22.64], !P0 ;  /* 0x06100000160d7fae */ /* 0x0005e2000c121848 */
[----:B------:R-:W4:Y:S01]  /*5f10*/  LDC R11, c[0x0][0x230] ;  /* 0x00008c00ff0b7b82 */ /* 0x000f220000000800 */
[----:B------:R-:W-:-:S02]  /*5f20*/  IMAD.WIDE R66, R66, 0x4, R16 ;  /* 0x0000000442427825 */ /* 0x000fc400078e0210 */
[----:B------:R3:W-:Y:S02]  /*5f30*/  STL.64 [R1+0xa8], R20 ;  /* 0x0000a81401007387 */ /* 0x0007e40000100a00 */
[C-C-:B-1----:R-:W-:Y:S02]  /*5f40*/  IMAD.WIDE R24, R3.reuse, 0x4, R18.reuse ;  /* 0x0000000403187825 */ /* 0x142fe400078e0212 */
[----:B------:R3:W-:Y:S02]  /*5f50*/  LDGSTS.E [R13+0x6200], desc[UR8][R20.64], !P0 ;  /* 0x06200000140d7fae */ /* 0x0007e4000c121848 */
[----:B------:R-:W-:Y:S02]  /*5f60*/  IMAD.WIDE R68, R74, 0x4, R18 ;  /* 0x000000044a447825 */ /* 0x000fe400078e0212 */
[----:B------:R1:W-:Y:S02]  /*5f70*/  STL.64 [R1+0xa0], R14 ;  /* 0x0000a00e01007387 */ /* 0x0003e40000100a00 */
[----:B--2---:R-:W-:-:S02]  /*5f80*/  IMAD.WIDE R22, R3, 0x4, R4 ;  /* 0x0000000403167825 */ /* 0x004fc400078e0204 */
[----:B------:R1:W-:Y:S01]  /*5f90*/  LDGSTS.E [R13+0x6300], desc[UR8][R14.64], !P0 ;  /* 0x063000000e0d7fae */ /* 0x0003e2000c121848 */
[----:B------:R-:W-:Y:S01]  /*5fa0*/  ISETP.GE.U32.AND P0, PT, R8, 0x7fffff4c, PT ;  /* 0x7fffff4c0800780c */ /* 0x000fe20003f06070 */
[----:B------:R-:W-:Y:S01]  /*5fb0*/  IMAD.WIDE R70, R74, 0x4, R4 ;  /* 0x000000044a467825 */ /* 0x000fe200078e0204 */
[----:B------:R-:W-:Y:S01]  /*5fc0*/  SHF.L.U32 R8, R2, 0x5, RZ ;  /* 0x0000000502087819 */ /* 0x000fe200000006ff */
[----:B------:R2:W-:Y:S02]  /*5fd0*/  STL.64 [R1+0x98], R24 ;  /* 0x0000981801007387 */ /* 0x0005e40000100a00 */
[--C-:B---3--:R-:W-:Y:S02]  /*5fe0*/  IMAD.WIDE R20, R3, 0x4, R6.reuse ;  /* 0x0000000403147825 */ /* 0x108fe400078e0206 */
[----:B------:R2:W-:Y:S02]  /*5ff0*/  LDGSTS.E [R13+0x7000], desc[UR8][R24.64], !P1 ;  /* 0x07000000180d7fae */ /* 0x0005e4000c921848 */
[----:B------:R-:W-:-:S02]  /*6000*/  IMAD.WIDE R72, R74, 0x4, R6 ;  /* 0x000000044a487825 */ /* 0x000fc400078e0206 */
[----:B------:R3:W-:Y:S02]  /*6010*/  STL.64 [R1+0x90], R22 ;  /* 0x0000901601007387 */ /* 0x0007e40000100a00 */
[----:B-1----:R-:W-:Y:S02]  /*6020*/  IMAD.WIDE R14, R3, 0x4, R16 ;  /* 0x00000004030e7825 */ /* 0x002fe400078e0210 */
[----:B------:R3:W-:Y:S02]  /*6030*/  LDGSTS.E [R13+0x7100], desc[UR8][R22.64], !P1 ;  /* 0x07100000160d7fae */ /* 0x0007e4000c921848 */
[----:B------:R-:W-:Y:S02]  /*6040*/  VIADD R3, R9, 0xffffffc7 ;  /* 0xffffffc709037836 */ /* 0x000fe40000000000 */
[----:B------:R-:W1:Y:S01]  /*6050*/  LDC R9, c[0x0][0x230] ;  /* 0x00008c00ff097b82 */ /* 0x000e620000000800 */
[----:B--2---:R-:W-:Y:S01]  /*6060*/  IMAD.WIDE R24, R8, 0x4, R18 ;  /* 0x0000000408187825 */ /* 0x004fe200078e0212 */
[----:B------:R2:W-:Y:S03]  /*6070*/  STL.64 [R1+0x88], R20 ;  /* 0x0000881401007387 */ /* 0x0005e60000100a00 */
[----:B------:R-:W-:Y:S01]  /*6080*/  IMAD.WIDE R74, R74, 0x4, R16 ;  /* 0x000000044a4a7825 */ /* 0x000fe200078e0210 */
[----:B------:R2:W-:Y:S03]  /*6090*/  LDGSTS.E [R13+0x7200], desc[UR8][R20.64], !P1 ;  /* 0x07200000140d7fae */ /* 0x0005e6000c921848 */
[----:B---3--:R-:W-:Y:S01]  /*60a0*/  IMAD.WIDE R22, R8, 0x4, R4 ;  /* 0x0000000408167825 */ /* 0x008fe200078e0204 */
[----:B------:R3:W-:Y:S03]  /*60b0*/  STL.64 [R1+0x80], R14 ;  /* 0x0000800e01007387 */ /* 0x0007e60000100a00 */
[----:B------:R-:W-:Y:S01]  /*60c0*/  IMAD.WIDE R76, R82, 0x4, R18 ;  /* 0x00000004524c7825 */ /* 0x000fe200078e0212 */
[----:B------:R3:W-:Y:S01]  /*60d0*/  LDGSTS.E [R13+0x7300], desc[UR8][R14.64], !P1 ;  /* 0x073000000e0d7fae */ /* 0x0007e2000c921848 */
[----:B------:R-:W-:-:S02]  /*60e0*/  ISETP.GE.U32.AND P1, PT, R3, 0x7fffff48, PT ;  /* 0x7fffff480300780c */ /* 0x000fc40003f26070 */
[----:B------:R-:W-:Y:S01]  /*60f0*/  IMAD R3, R2, 0x24, RZ ;  /* 0x0000002402037824 */ /* 0x000fe200078e02ff */
[----:B------:R4:W-:Y:S01]  /*6100*/  LDGSTS.E [R13+0x8000], desc[UR8][R24.64], !P5 ;  /* 0x08000000180d7fae */ /* 0x0009e2000e921848 */
[----:B--2---:R-:W-:-:S03]  /*6110*/  IMAD.WIDE R20, R8, 0x4, R6 ;  /* 0x0000000408147825 */ /* 0x004fc600078e0206 */
[----:B------:R2:W-:Y:S01]  /*6120*/  LDGSTS.E [R13+0x8100], desc[UR8][R22.64], !P5 ;  /* 0x08100000160d7fae */ /* 0x0005e2000e921848 */
[----:B------:R-:W-:-:S03]  /*6130*/  IMAD.WIDE R78, R82, 0x4, R4 ;  /* 0x00000004524e7825 */ /* 0x000fc600078e0204 */
[----:B------:R4:W-:Y:S01]  /*6140*/  STL.64 [R1+0x78], R24 ;  /* 0x0000781801007387 */ /* 0x0009e20000100a00 */
[----:B---3--:R-:W-:-:S03]  /*6150*/  IMAD.WIDE R14, R8, 0x4, R16 ;  /* 0x00000004080e7825 */ /* 0x008fc600078e0210 */
[----:B------:R3:W-:Y:S01]  /*6160*/  LDGSTS.E [R13+0x8200], desc[UR8][R20.64], !P5 ;  /* 0x08200000140d7fae */ /* 0x0007e2000e921848 */
[----:B-----5:R-:W-:Y:S02]  /*6170*/  VIADD R8, R10, 0xffffffc3 ;  /* 0xffffffc30a087836 */ /* 0x020fe40000000000 */
[----:B------:R-:W5:Y:S01]  /*6180*/  LDC R10, c[0x0][0x230] ;  /* 0x00008c00ff0a7b82 */ /* 0x000f620000000800 */
[----:B------:R2:W-:Y:S01]  /*6190*/  STL.64 [R1+0x70], R22 ;  /* 0x0000701601007387 */ /* 0x0005e20000100a00 */
[----:B------:R-:W-:-:S03]  /*61a0*/  IMAD.WIDE R80, R82, 0x4, R6 ;  /* 0x0000000452507825 */ /* 0x000fc600078e0206 */
[----:B------:R1:W-:Y:S01]  /*61b0*/  LDGSTS.E [R13+0x8300], desc[UR8][R14.64], !P5 ;  /* 0x083000000e0d7fae */ /* 0x0003e2000e921848 */
[C---:B----4-:R-:W-:Y:S01]  /*61c0*/  IMAD.WIDE R24, R3.reuse, 0x4, R18 ;  /* 0x0000000403187825 */ /* 0x050fe200078e0212 */
[----:B------:R-:W-:Y:S02]  /*61d0*/  ISETP.GE.U32.AND P5, PT, R8, 0x7fffff44, PT ;  /* 0x7fffff440800780c */ /* 0x000fe40003fa6070 */
[----:B------:R3:W-:Y:S01]  /*61e0*/  STL.64 [R1+0x68], R20 ;  /* 0x0000681401007387 */ /* 0x0007e20000100a00 */
[----:B------:R-:W-:Y:S02]  /*61f0*/  IMAD R8, R2, 0x28, RZ ;  /* 0x0000002802087824 */ /* 0x000fe400078e02ff */
[----:B------:R-:W-:Y:S01]  /*6200*/  IMAD.WIDE R82, R82, 0x4, R16 ;  /* 0x0000000452527825 */ /* 0x000fe200078e0210 */
[----:B------:R1:W-:Y:S03]  /*6210*/  STL.64 [R1+0x60], R14 ;  /* 0x0000600e01007387 */ /* 0x0003e60000100a00 */
[C---:B--2---:R-:W-:Y:S01]  /*6220*/  IMAD.WIDE R22, R3.reuse, 0x4, R4 ;  /* 0x0000000403167825 */ /* 0x044fe200078e0204 */
[----:B------:R2:W-:Y:S03]  /*6230*/  STL.64 [R1+0x58], R24 ;  /* 0x0000581801007387 */ /* 0x0005e60000100a00 */
[----:B------:R-:W-:Y:S01]  /*6240*/  IMAD.WIDE R84, R90, 0x4, R18 ;  /* 0x000000045a547825 */ /* 0x000fe200078e0212 */
[----:B------:R2:W-:Y:S03]  /*6250*/  LDGSTS.E [R13+0x9000], desc[UR8][R24.64], !P3 ;  /* 0x09000000180d7fae */ /* 0x0005e6000d921848 */
[C---:B---3--:R-:W-:Y:S01]  /*6260*/  IMAD.WIDE R20, R3.reuse, 0x4, R6 ;  /* 0x0000000403147825 */ /* 0x048fe200078e0206 */
[----:B------:R3:W-:Y:S03]  /*6270*/  STL.64 [R1+0x50], R22 ;  /* 0x0000501601007387 */ /* 0x0007e60000100a00 */
[----:B-1----:R-:W-:Y:S01]  /*6280*/  IMAD.WIDE R14, R3, 0x4, R16 ;  /* 0x00000004030e7825 */ /* 0x002fe200078e0210 */
[----:B------:R3:W-:Y:S01]  /*6290*/  LDGSTS.E [R13+0x9100], desc[UR8][R22.64], !P3 ;  /* 0x09100000160d7fae */ /* 0x0007e2000d921848 */
[----:B------:R-:W-:-:S02]  /*62a0*/  IADD3 R3, R11, -0x41, RZ ;  /* 0xffffffbf0b037810 */ /* 0x000fc40007ffe0ff */
[----:B------:R-:W1:Y:S01]  /*62b0*/  LDC R11, c[0x0][0x230] ;  /* 0x00008c00ff0b7b82 */ /* 0x000e620000000800 */
[----:B--2---:R-:W-:Y:S01]  /*62c0*/  IMAD.WIDE R24, R8, 0x4, R18 ;  /* 0x0000000408187825 */ /* 0x004fe200078e0212 */
[----:B------:R2:W-:Y:S03]  /*62d0*/  STL.64 [R1+0x48], R20 ;  /* 0x0000481401007387 */ /* 0x0005e60000100a00 */
[--C-:B------:R-:W-:Y:S01]  /*62e0*/  IMAD.WIDE R86, R90, 0x4, R4.reuse ;  /* 0x000000045a567825 */ /* 0x100fe200078e0204 */
        /* <DEDUP_REMOVED lines=11> */
[----:B------:R5:W-:Y:S01]  /*63a0*/  LDGSTS.E [R13+0xa200], desc[UR8][R20.64], !P2 ;  /* 0x0a200000140d7fae */ /* 0x000be2000d121848 */
[----:B---3--:R-:W-:-:S03]  /*63b0*/  IMAD.WIDE R14, R8, 0x4, R16 ;  /* 0x00000004080e7825 */ /* 0x008fc600078e0210 */
[----:B------:R4:W-:Y:S01]  /*63c0*/  STL.64 [R1+0x38], R24 ;  /* 0x0000381801007387 */ /* 0x0009e20000100a00 */
[----:B------:R-:W-:Y:S02]  /*63d0*/  VIADD R8, R9, 0xffffffbb ;  /* 0xffffffbb09087836 */ /* 0x000fe40000000000 */
[----:B------:R-:W3:Y:S01]  /*63e0*/  LDC R9, c[0x0][0x230] ;  /* 0x00008c00ff097b82 */ /* 0x000ee20000000800 */
[----:B------:R1:W-:Y:S01]  /*63f0*/  LDGSTS.E [R13+0xa300], desc[UR8][R14.64], !P2 ;  /* 0x0a3000000e0d7fae */ /* 0x0003e2000d121848 */
[----:B------:R-:W-:Y:S01]  /*6400*/  IMAD.WIDE R92, R98, 0x4, R18 ;  /* 0x00000004625c7825 */ /* 0x000fe200078e0212 */
[----:B------:R-:W-:Y:S02]  /*6410*/  ISETP.GE.U32.AND P2, PT, R8, 0x7fffff3c, PT ;  /* 0x7fffff3c0800780c */ /* 0x000fe40003f46070 */
[----:B------:R2:W-:Y:S01]  /*6420*/  STL.64 [R1+0x30], R22 ;  /* 0x0000301601007387 */ /* 0x0005e20000100a00 */
[----:B------:R-:W-:Y:S02]  /*6430*/  IMAD.WIDE R94, R98, 0x4, R4 ;  /* 0x00000004625e7825 */ /* 0x000fe400078e0204 */
[----:B------:R-:W3:Y:S01]  /*6440*/  LDC R8, c[0x0][0x230] ;  /* 0x00008c00ff087b82 */ /* 0x000ee20000000800 */
[----:B------:R5:W-:Y:S01]  /*6450*/  STL.64 [R1+0x28], R20 ;  /* 0x0000281401007387 */ /* 0x000be20000100a00 */
[----:B----4-:R-:W-:-:S03]  /*6460*/  IMAD.WIDE R24, R3, 0x4, R18 ;  /* 0x0000000403187825 */ /* 0x010fc600078e0212 */
[----:B------:R1:W-:Y:S01]  /*6470*/  STL.64 [R1+0x20], R14 ;  /* 0x0000200e01007387 */ /* 0x0003e20000100a00 */
[----:B------:R-:W-:-:S03]  /*6480*/  IMAD.WIDE R96, R98, 0x4, R6 ;  /* 0x0000000462607825 */ /* 0x000fc600078e0206 */
[----:B------:R4:W-:Y:S01]  /*6490*/  LDGSTS.E [R13+0xb000], desc[UR8][R24.64], !P6 ;  /* 0x0b000000180d7fae */ /* 0x0009e2000f121848 */
[----:B--2---:R-:W-:-:S03]  /*64a0*/  IMAD.WIDE R22, R3, 0x4, R4 ;  /* 0x0000000403167825 */ /* 0x004fc600078e0204 */
[----:B------:R4:W-:Y:S01]  /*64b0*/  STL.64 [R1+0x18], R24 ;  /* 0x0000181801007387 */ /* 0x0009e20000100a00 */
[----:B-----5:R-:W-:-:S03]  /*64c0*/  IMAD.WIDE R20, R3, 0x4, R6 ;  /* 0x0000000403147825 */ /* 0x020fc600078e0206 */
[----:B------:R2:W-:Y:S01]  /*64d0*/  LDGSTS.E [R13+0xb100], desc[UR8][R22.64], !P6 ;  /* 0x0b100000160d7fae */ /* 0x0005e2000f121848 */
[----:B-1----:R-:W-:-:S03]  /*64e0*/  IMAD.WIDE R14, R3, 0x4, R16 ;  /* 0x00000004030e7825 */ /* 0x002fc600078e0210 */
[----:B------:R1:W-:Y:S01]  /*64f0*/  LDGSTS.E [R13+0xb200], desc[UR8][R20.64], !P6 ;  /* 0x0b200000140d7fae */ /* 0x0003e2000f121848 */
[----:B------:R-:W-:Y:S02]  /*6500*/  VIADD R3, R10, 0xffffffb7 ;  /* 0xffffffb70a037836 */ /* 0x000fe40000000000 */
[----:B------:R-:W5:Y:S01]  /*6510*/  LDC R10, c[0x0][0x230] ;  /* 0x00008c00ff0a7b82 */ /* 0x000f620000000800 */
[----:B------:R5:W-:Y:S01]  /*6520*/  LDGSTS.E [R13+0xb300], desc[UR8][R14.64], !P6 ;  /* 0x0b3000000e0d7fae */ /* 0x000be2000f121848 */
[----:B----4-:R-:W-:Y:S01]  /*6530*/  IMAD.WIDE R24, R26, 0x4, R6 ;  /* 0x000000041a187825 */ /* 0x010fe200078e0206 */
[----:B------:R-:W-:Y:S02]  /*6540*/  ISETP.GE.U32.AND P6, PT, R3, 0x7fffff38, PT ;  /* 0x7fffff380300780c */ /* 0x000fe40003fc6070 */
[----:B------:R2:W-:Y:S01]  /*6550*/  STL.64 [R1+0x10], R22 ;  /* 0x0000101601007387 */ /* 0x0005e20000100a00 */
[----:B------:R-:W-:Y:S01]  /*6560*/  IADD3 R3, R11, -0x4d, RZ ;  /* 0xffffffb30b037810 */ /* 0x000fe20007ffe0ff */
[----:B------:R-:W-:Y:S01]  /*6570*/  IMAD.WIDE R98, R98, 0x4, R16 ;  /* 0x0000000462627825 */ /* 0x000fe200078e0210 */
[----:B------:R-:W4:Y:S01]  /*6580*/  LDC R11, c[0x0][0x230] ;  /* 0x00008c00ff0b7b82 */ /* 0x000f220000000800 */
[----:B------:R1:W-:Y:S02]  /*6590*/  STL.64 [R1+0x8], R20 ;  /* 0x0000081401007387 */ /* 0x0003e40000100a00 */
[----:B------:R-:W-:-:S02]  /*65a0*/  IMAD.WIDE R100, R106, 0x4, R18 ;  /* 0x000000046a647825 */ /* 0x000fc400078e0212 */
[----:B------:R4:W-:Y:S02]  /*65b0*/  LDGSTS.E [R13+0xc000], desc[UR8][R250.64], !P4 ;  /* 0x0c000000fa0d7fae */ /* 0x0009e4000e121848 */
[--C-:B------:R-:W-:Y:S02]  /*65c0*/  IMAD.WIDE R102, R106, 0x4, R4.reuse ;  /* 0x000000046a667825 */ /* 0x100fe400078e0204 */
[----:B------:R4:W-:Y:S02]  /*65d0*/  LDGSTS.E [R13+0xc100], desc[UR8][R248.64], !P4 ;  /* 0x0c100000f80d7fae */ /* 0x0009e4000e121848 */
[C---:B--2---:R-:W-:Y:S02]  /*65e0*/  IMAD.WIDE R22, R26.reuse, 0x4, R4 ;  /* 0x000000041a167825 */ /* 0x044fe400078e0204 */
[----:B------:R2:W-:Y:S02]  /*65f0*/  LDGSTS.E [R13+0xc200], desc[UR8][R246.64], !P4 ;  /* 0x0c200000f60d7fae */ /* 0x0005e4000e121848 */
[----:B-1----:R-:W-:-:S02]  /*6600*/  IMAD.WIDE R20, R26, 0x4, R18 ;  /* 0x000000041a147825 */ /* 0x002fc400078e0212 */
[----:B------:R1:W-:Y:S01]  /*6610*/  LDGSTS.E [R13+0xc300], desc[UR8][R244.64], !P4 ;  /* 0x0c300000f40d7fae */ /* 0x0003e2000e121848 */
[----:B------:R-:W-:Y:S01]  /*6620*/  ISETP.GE.U32.AND P4, PT, R3, 0x7fffff34, PT ;  /* 0x7fffff340300780c */ /* 0x000fe20003f86070 */
[----:B------:R-:W-:Y:S02]  /*6630*/  IMAD.WIDE R26, R26, 0x4, R16 ;  /* 0x000000041a1a7825 */ /* 0x000fe400078e0210 */
[----:B------:R-:W-:Y:S02]  /*6640*/  LDGSTS.E [R13+0xd000], desc[UR8][R20.64], !P0 ;  /* 0x0d000000140d7fae */ /* 0x000fe4000c121848 */
[----:B---3--:R-:W-:Y:S02]  /*6650*/  VIADD R3, R8, 0xffffffaf ;  /* 0xffffffaf08037836 */ /* 0x008fe40000000000 */
[----:B------:R-:W3:Y:S01]  /*6660*/  LDC R8, c[0x0][0x230] ;  /* 0x00008c00ff087b82 */ /* 0x000ee20000000800 */
[----:B------:R-:W-:Y:S01]  /*6670*/  LDGSTS.E [R13+0xd100], desc[UR8][R22.64], !P0 ;  /* 0x0d100000160d7fae */ /* 0x000fe2000c121848 */
[----:B------:R-:W-:-:S03]  /*6680*/  IMAD.WIDE R104, R106, 0x4, R6 ;  /* 0x000000046a687825 */ /* 0x000fc600078e0206 */
[----:B------:R-:W-:Y:S01]  /*6690*/  LDGSTS.E [R13+0xd200], desc[UR8][R24.64], !P0 ;  /* 0x0d200000180d7fae */ /* 0x000fe2000c121848 */
[----:B------:R-:W-:-:S03]  /*66a0*/  IMAD.WIDE R106, R106, 0x4, R16 ;  /* 0x000000046a6a7825 */ /* 0x000fc600078e0210 */
[----:B------:R-:W-:Y:S01]  /*66b0*/  LDGSTS.E [R13+0xd300], desc[UR8][R26.64], !P0 ;  /* 0x0d3000001a0d7fae */ /* 0x000fe2000c121848 */
[----:B------:R-:W-:Y:S01]  /*66c0*/  ISETP.GE.U32.AND P0, PT, R3, 0x7fffff30, PT ;  /* 0x7fffff300300780c */ /* 0x000fe20003f06070 */
[----:B------:R-:W-:Y:S02]  /*66d0*/  VIADD R3, R9, 0xffffffab ;  /* 0xffffffab09037836 */ /* 0x000fe40000000000 */
[----:B------:R-:W2:Y:S01]  /*66e0*/  LDC R9, c[0x0][0x230] ;  /* 0x00008c00ff097b82 */ /* 0x000ea20000000800 */
[----:B------:R1:W-:Y:S01]  /*66f0*/  LDGSTS.E [R13+0xe000], desc[UR8][R28.64], !P1 ;  /* 0x0e0000001c0d7fae */ /* 0x0003e2000c921848 */
[----:B------:R-:W-:-:S03]  /*6700*/  IMAD.WIDE R108, R114, 0x4, R18 ;  /* 0x00000004726c7825 */ /* 0x000fc600078e0212 */
[----:B------:R1:W-:Y:S01]  /*6710*/  LDGSTS.E [R13+0xe100], desc[UR8][R30.64], !P1 ;  /* 0x0e1000001e0d7fae */ /* 0x0003e2000c921848 */
[----:B------:R-:W-:-:S03]  /*6720*/  IMAD.WIDE R110, R114, 0x4, R4 ;  /* 0x00000004726e7825 */ /* 0x000fc600078e0204 */
[----:B------:R1:W-:Y:S01]  /*6730*/  LDGSTS.E [R13+0xe200], desc[UR8][R32.64], !P1 ;  /* 0x0e200000200d7fae */ /* 0x0003e2000c921848 */
[----:B------:R-:W-:-:S03]  /*6740*/  IMAD.WIDE R112, R114, 0x4, R6 ;  /* 0x0000000472707825 */ /* 0x000fc600078e0206 */
[----:B------:R1:W-:Y:S01]  /*6750*/  LDGSTS.E [R13+0xe300], desc[UR8][R34.64], !P1 ;  /* 0x0e300000220d7fae */ /* 0x0003e2000c921848 */
[----:B------:R-:W-:Y:S01]  /*6760*/  ISETP.GE.U32.AND P1, PT, R3, 0x7fffff2c, PT ;  /* 0x7fffff2c0300780c */ /* 0x000fe20003f26070 */
[----:B-----5:R-:W-:Y:S02]  /*6770*/  VIADD R3, R10, 0xffffffa7 ;  /* 0xffffffa70a037836 */ /* 0x020fe40000000000 */
[----:B------:R5:W-:Y:S01]  /*6780*/  LDGSTS.E [R13+0xf000], desc[UR8][R36.64], !P5 ;  /* 0x0f000000240d7fae */ /* 0x000be2000e921848 */
[----:B------:R-:W4:Y:S01]  /*6790*/  LDC R10, c[0x0][0x230] ;  /* 0x00008c00ff0a7b82 */ /* 0x000f220000000800 */
[----:B------:R-:W-:Y:S02]  /*67a0*/  IMAD.WIDE R114, R114, 0x4, R16 ;  /* 0x0000000472727825 */ /* 0x000fe400078e0210 */
[----:B------:R5:W-:Y:S02]  /*67b0*/  LDGSTS.E [R13+0xf100], desc[UR8][R38.64], !P5 ;  /* 0x0f100000260d7fae */ /* 0x000be4000e921848 */
[----:B------:R-:W-:-:S02]  /*67c0*/  IMAD.WIDE R116, R122, 0x4, R18 ;  /* 0x000000047a747825 */ /* 0x000fc400078e0212 */
[----:B------:R5:W-:Y:S02]  /*67d0*/  LDGSTS.E [R13+0xf200], desc[UR8][R40.64], !P5 ;  /* 0x0f200000280d7fae */ /* 0x000be4000e921848 */
[----:B------:R-:W-:Y:S02]  /*67e0*/  IMAD.WIDE R118, R122, 0x4, R4 ;  /* 0x000000047a767825 */ /* 0x000fe400078e0204 */
[----:B------:R5:W-:Y:S01]  /*67f0*/  LDGSTS.E [R13+0xf300], desc[UR8][R42.64], !P5 ;  /* 0x0f3000002a0d7fae */ /* 0x000be2000e921848 */
[----:B------:R-:W-:Y:S01]  /*6800*/  ISETP.GE.U32.AND P5, PT, R3, 0x7fffff28, PT ;  /* 0x7fffff280300780c */ /* 0x000fe20003fa6070 */
[----:B---3--:R-:W-:Y:S02]  /*6810*/  VIADD R3, R8, 0xffffffa3 ;  /* 0xffffffa308037836 */ /* 0x008fe40000000000 */
[----:B------:R3:W-:Y:S01]  /*6820*/  LDGSTS.E [R13+0x10000], desc[UR8][R44.64], !P3 ;  /* 0x100000002c0d7fae */ /* 0x0007e2000d921848 */
[----:B------:R-:W1:Y:S01]  /*6830*/  LDC R8, c[0x0][0x230] ;  /* 0x00008c00ff087b82 */ /* 0x000e620000000800 */
[----:B------:R-:W-:-:S02]  /*6840*/  IMAD.WIDE R120, R122, 0x4, R6 ;  /* 0x000000047a787825 */ /* 0x000fc400078e0206 */
[----:B------:R3:W-:Y:S02]  /*6850*/  LDGSTS.E [R13+0x10100], desc[UR8][R46.64], !P3 ;  /* 0x101000002e0d7fae */ /* 0x0007e4000d921848 */
[----:B------:R-:W-:Y:S02]  /*6860*/  IMAD.WIDE R122, R122, 0x4, R16 ;  /* 0x000000047a7a7825 */ /* 0x000fe400078e0210 */
[----:B------:R3:W-:Y:S02]  /*6870*/  LDGSTS.E [R13+0x10200], desc[UR8][R48.64], !P3 ;  /* 0x10200000300d7fae */ /* 0x0007e4000d921848 */
[C---:B------:R-:W-:Y:S02]  /*6880*/  IMAD.WIDE R124, R130.reuse, 0x4, R18 ;  /* 0x00000004827c7825 */ /* 0x040fe400078e0212 */
[----:B------:R-:W-:Y:S01]  /*6890*/  LDGSTS.E [R13+0x10300], desc[UR8][R50.64], !P3 ;  /* 0x10300000320d7fae */ /* 0x000fe2000d921848 */
[----:B------:R-:W-:Y:S01]  /*68a0*/  ISETP.GE.U32.AND P3, PT, R3, 0x7fffff24, PT ;  /* 0x7fffff240300780c */ /* 0x000fe20003f66070 */
[C---:B------:R-:W-:Y:S01]  /*68b0*/  IMAD.WIDE R126, R130.reuse, 0x4, R4 ;  /* 0x00000004827e7825 */ /* 0x040fe200078e0204 */
[----:B--2---:R-:W-:Y:S01]  /*68c0*/  IADD3 R3, R9, -0x61, RZ ;  /* 0xffffff9f09037810 */ /* 0x004fe20007ffe0ff */
[----:B------:R2:W-:Y:S01]  /*68d0*/  LDGSTS.E [R13+0x11000], desc[UR8][R52.64], !P2 ;  /* 0x11000000340d7fae */ /* 0x0005e2000d121848 */
[----:B------:R-:W5:Y:S01]  /*68e0*/  LDC R9, c[0x0][0x230] ;  /* 0x00008c00ff097b82 */ /* 0x000f620000000800 */
[----:B------:R-:W-:-:S02]  /*68f0*/  IMAD.WIDE R128, R130, 0x4, R6 ;  /* 0x0000000482807825 */ /* 0x000fc400078e0206 */
[----:B------:R-:W-:Y:S02]  /*6900*/  LDGSTS.E [R13+0x11100], desc[UR8][R54.64], !P2 ;  /* 0x11100000360d7fae */ /* 0x000fe4000d121848 */
[----:B------:R-:W-:Y:S02]  /*6910*/  IMAD.WIDE R130, R130, 0x4, R16 ;  /* 0x0000000482827825 */ /* 0x000fe400078e0210 */
[----:B------:R-:W-:Y:S02]  /*6920*/  LDGSTS.E [R13+0x11200], desc[UR8][R56.64], !P2 ;  /* 0x11200000380d7fae */ /* 0x000fe4000d121848 */
[----:B------:R-:W-:Y:S02]  /*6930*/  IMAD.WIDE R132, R138, 0x4, R18 ;  /* 0x000000048a847825 */ /* 0x000fe400078e0212 */
[----:B------:R-:W-:Y:S01]  /*6940*/  LDGSTS.E [R13+0x11300], desc[UR8][R58.64], !P2 ;  /* 0x113000003a0d7fae */ /* 0x000fe2000d121848 */
[----:B------:R-:W-:Y:S01]  /*6950*/  ISETP.GE.U32.AND P2, PT, R3, 0x7fffff20, PT ;  /* 0x7fffff200300780c */ /* 0x000fe20003f46070 */
[----:B----4-:R-:W-:-:S02]  /*6960*/  VIADD R3, R10, 0xffffff9b ;  /* 0xffffff9b0a037836 */ /* 0x010fc40000000000 */
[----:B------:R-:W-:Y:S01]  /*6970*/  LDGSTS.E [R13+0x12000], desc[UR8][R60.64], !P6 ;  /* 0x120000003c0d7fae */ /* 0x000fe2000f121848 */
[----:B------:R-:W4:Y:S01]  /*6980*/  LDC R10, c[0x0][0x230] ;  /* 0x00008c00ff0a7b82 */ /* 0x000f220000000800 */
[C---:B------:R-:W-:Y:S02]  /*6990*/  IMAD.WIDE R134, R138.reuse, 0x4, R4 ;  /* 0x000000048a867825 */ /* 0x040fe400078e0204 */
[----:B------:R-:W-:Y:S02]  /*69a0*/  LDGSTS.E [R13+0x12100], desc[UR8][R62.64], !P6 ;  /* 0x121000003e0d7fae */ /* 0x000fe4000f121848 */
[C---:B------:R-:W-:Y:S02]  /*69b0*/  IMAD.WIDE R136, R138.reuse, 0x4, R6 ;  /* 0x000000048a887825 */ /* 0x040fe400078e0206 */
[----:B------:R-:W-:Y:S02]  /*69c0*/  LDGSTS.E [R13+0x12200], desc[UR8][R64.64], !P6 ;  /* 0x12200000400d7fae */ /* 0x000fe4000f121848 */
[----:B------:R-:W-:-:S02]  /*69d0*/  IMAD.WIDE R138, R138, 0x4, R16 ;  /* 0x000000048a8a7825 */ /* 0x000fc400078e0210 */
[----:B------:R-:W-:Y:S01]  /*69e0*/  LDGSTS.E [R13+0x12300], desc[UR8][R66.64], !P6 ;  /* 0x12300000420d7fae */ /* 0x000fe2000f121848 */
[----:B------:R-:W-:Y:S01]  /*69f0*/  ISETP.GE.U32.AND P6, PT, R3, 0x7fffff1c, PT ;  /* 0x7fffff1c0300780c */ /* 0x000fe20003fc6070 */
[----:B-1----:R-:W-:Y:S02]  /*6a00*/  VIADD R3, R8, 0xffffff97 ;  /* 0xffffff9708037836 */ /* 0x002fe40000000000 */
[----:B------:R-:W-:Y:S01]  /*6a10*/  LDGSTS.E [R13+0x13000], desc[UR8][R68.64], !P4 ;  /* 0x13000000440d7fae */ /* 0x000fe2000e121848 */
[----:B------:R-:W1:Y:S01]  /*6a20*/  LDC R8, c[0x0][0x230] ;  /* 0x00008c00ff087b82 */ /* 0x000e620000000800 */
[C---:B------:R-:W-:Y:S02]  /*6a30*/  IMAD.WIDE R140, R146.reuse, 0x4, R18 ;  /* 0x00000004928c7825 */ /* 0x040fe400078e0212 */
[----:B------:R-:W-:Y:S02]  /*6a40*/  LDGSTS.E [R13+0x13100], desc[UR8][R70.64], !P4 ;  /* 0x13100000460d7fae */ /* 0x000fe4000e121848 */
[----:B------:R-:W-:-:S02]  /*6a50*/  IMAD.WIDE R142, R146, 0x4, R4 ;  /* 0x00000004928e7825 */ /* 0x000fc400078e0204 */
[----:B------:R-:W-:Y:S02]  /*6a60*/  LDGSTS.E [R13+0x13200], desc[UR8][R72.64], !P4 ;  /* 0x13200000480d7fae */ /* 0x000fe4000e121848 */
[C---:B------:R-:W-:Y:S02]  /*6a70*/  IMAD.WIDE R144, R146.reuse, 0x4, R6 ;  /* 0x0000000492907825 */ /* 0x040fe400078e0206 */
[----:B------:R-:W-:Y:S01]  /*6a80*/  LDGSTS.E [R13+0x13300], desc[UR8][R74.64], !P4 ;  /* 0x133000004a0d7fae */ /* 0x000fe2000e121848 */
[----:B------:R-:W-:Y:S01]  /*6a90*/  ISETP.GE.U32.AND P4, PT, R3, 0x7fffff18, PT ;  /* 0x7fffff180300780c */ /* 0x000fe20003f86070 */
[----:B------:R-:W-:Y:S01]  /*6aa0*/  IMAD.WIDE R146, R146, 0x4, R16 ;  /* 0x0000000492927825 */ /* 0x000fe200078e0210 */
[----:B-----5:R-:W-:Y:S01]  /*6ab0*/  IADD3 R3, R9, -0x6d, RZ ;  /* 0xffffff9309037810 */ /* 0x020fe20007ffe0ff */
[----:B------:R-:W-:Y:S01]  /*6ac0*/  LDGSTS.E [R13+0x14000], desc[UR8][R76.64], !P0 ;  /* 0x140000004c0d7fae */ /* 0x000fe2000c121848 */
[----:B------:R-:W5:Y:S01]  /*6ad0*/  LDC R9, c[0x0][0x230] ;  /* 0x00008c00ff097b82 */ /* 0x000f620000000800 */
[----:B------:R-:W-:-:S02]  /*6ae0*/  IMAD.WIDE R148, R154, 0x4, R18 ;  /* 0x000000049a947825 */ /* 0x000fc400078e0212 */
[----:B------:R-:W-:Y:S02]  /*6af0*/  LDGSTS.E [R13+0x14100], desc[UR8][R78.64], !P0 ;  /* 0x141000004e0d7fae */ /* 0x000fe4000c121848 */
[C---:B------:R-:W-:Y:S02]  /*6b00*/  IMAD.WIDE R150, R154.reuse, 0x4, R4 ;  /* 0x000000049a967825 */ /* 0x040fe400078e0204 */
[----:B------:R-:W-:Y:S02]  /*6b10*/  LDGSTS.E [R13+0x14200], desc[UR8][R80.64], !P0 ;  /* 0x14200000500d7fae */ /* 0x000fe4000c121848 */
[----:B------:R-:W-:Y:S02]  /*6b20*/  IMAD.WIDE R152, R154, 0x4, R6 ;  /* 0x000000049a987825 */ /* 0x000fe400078e0206 */
[----:B------:R-:W-:Y:S01]  /*6b30*/  LDGSTS.E [R13+0x14300], desc[UR8][R82.64], !P0 ;  /* 0x14300000520d7fae */ /* 0x000fe2000c121848 */
[----:B------:R-:W-:Y:S01]  /*6b40*/  ISETP.GE.U32.AND P0, PT, R3, 0x7fffff14, PT ;  /* 0x7fffff140300780c */ /* 0x000fe20003f06070 */
[----:B----4-:R-:W-:-:S02]  /*6b50*/  VIADD R3, R10, 0xffffff8f ;  /* 0xffffff8f0a037836 */ /* 0x010fc40000000000 */
[----:B------:R-:W-:Y:S01]  /*6b60*/  LDGSTS.E [R13+0x15000], desc[UR8][R84.64], !P1 ;  /* 0x15000000540d7fae */ /* 0x000fe2000c921848 */
[----:B------:R-:W4:Y:S01]  /*6b70*/  LDC R10, c[0x0][0x230] ;  /* 0x00008c00ff0a7b82 */ /* 0x000f220000000800 */
[----:B------:R-:W-:Y:S02]  /*6b80*/  IMAD.WIDE R154, R154, 0x4, R16 ;  /* 0x000000049a9a7825 */ /* 0x000fe400078e0210 */
        /* <DEDUP_REMOVED lines=16> */
[C---:B------:R-:W-:Y:S01]  /*6c90*/  IMAD.WIDE R166, R170.reuse, 0x4, R4 ;  /* 0x00000004aaa67825 */ /* 0x040fe200078e0204 */
[----:B-----5:R-:W-:Y:S01]  /*6ca0*/  IADD3 R3, R9, -0x79, RZ ;  /* 0xffffff8709037810 */ /* 0x020fe20007ffe0ff */
[----:B------:R-:W-:Y:S01]  /*6cb0*/  LDGSTS.E [R13+0x17000], desc[UR8][R100.64], !P3 ;  /* 0x17000000640d7fae */ /* 0x000fe2000d921848 */
        /* <DEDUP_REMOVED lines=52> */
[----:B------:R-:W-:Y:S02]  /*7000*/  VIADD R12, R12, UR4 ;  /* 0x000000040c0c7c36 */ /* 0x000fe40008000000 */
[----:B------:R-:W-:Y:S04]  /*7010*/  LDGSTS.E [R13+0x1c100], desc[UR8][R142.64], !P1 ;  /* 0x1c1000008e0d7fae */ /* 0x000fe8000c921848 */
[----:B------:R-:W-:Y:S04]  /*7020*/  LDGSTS.E [R13+0x1c200], desc[UR8][R144.64], !P1 ;  /* 0x1c200000900d7fae */ /* 0x000fe8000c921848 */
[----:B------:R-:W-:Y:S01]  /*7030*/  LDGSTS.E [R13+0x1c300], desc[UR8][R146.64], !P1 ;  /* 0x1c300000920d7fae */ /* 0x000fe2000c921848 */
[----:B------:R-:W-:-:S02]  /*7040*/  ISETP.GE.U32.AND P1, PT, R3, 0x7fffff73, PT ;  /* 0x7fffff730300780c */ /* 0x000fc40003f26070 */
[----:B-----5:R-:W-:Y:S01]  /*7050*/  IADD3 R3, R9, -0x12, RZ ;  /* 0xffffffee09037810 */ /* 0x020fe20007ffe0ff */
[----:B------:R5:W-:Y:S01]  /*7060*/  STL.64 [R1], R14 ;  /* 0x0000000e01007387 */ /* 0x000be20000100a00 */
[----:B------:R-:W2:Y:S03]  /*7070*/  LDC R9, c[0x0][0x230] ;  /* 0x00008c00ff097b82 */ /* 0x000ea60000000800 */
[----:B------:R3:W-:Y:S04]  /*7080*/  STL.64 [R1+0x1f10], R250 ;  /* 0x001f10fa01007387 */ /* 0x0007e80000100a00 */
[----:B------:R4:W-:Y:S04]  /*7090*/  STL.64 [R1+0x1f18], R248 ;  /* 0x001f18f801007387 */ /* 0x0009e80000100a00 */
[----:B------:R4:W-:Y:S01]  /*70a0*/  STL.64 [R1+0x1f08], R246 ;  /* 0x001f08f601007387 */ /* 0x0009e20000100a00 */
[----:B-----5:R-:W-:Y:S01]  /*70b0*/  LOP3.LUT R14, R0, 0x20, RZ, 0x3c, !PT ;  /* 0x00000020000e7812 */ /* 0x020fe200078e3cff */
[----:B------:R-:W5:Y:S02]  /*70c0*/  LDC R15, c[0x0][0x230] ;  /* 0x00008c00ff0f7b82 */ /* 0x000f640000000800 */
[----:B------:R1:W-:Y:S01]  /*70d0*/  STL.64 [R1+0x1f20], R244 ;  /* 0x001f20f401007387 */ /* 0x0003e20000100a00 */
[----:B------:R-:W-:Y:S01]  /*70e0*/  IADD3 R14, R14, UR4, RZ ;  /* 0x000000040e0e7c10 */ /* 0x000fe2000fffe0ff */
[----:B---3--:R-:W-:-:S02]  /*70f0*/  IMAD.MOV.U32 R250, RZ, RZ, R192 ;  /* 0x000000fffffa7224 */ /* 0x008fc400078e00c0 */
[----:B------:R-:W-:Y:S01]  /*7100*/  STL.64 [R1+0x1f00], R20 ;  /* 0x001f001401007387 */ /* 0x000fe20000100a00 */
[----:B------:R-:W-:Y:S01]  /*7110*/  IMAD.MOV.U32 R251, RZ, RZ, R193 ;  /* 0x000000fffffb7224 */ /* 0x000fe200078e00c1 */
[----:B----4-:R-:W-:Y:S01]  /*7120*/  MOV R248, R214 ;  /* 0x000000d600f87202 */ /* 0x010fe20000000f00 */
[----:B------:R-:W-:Y:S01]  /*7130*/  IMAD.MOV.U32 R249, RZ, RZ, R215 ;  /* 0x000000fffff97224 */ /* 0x000fe200078e00d7 */
[----:B------:R-:W-:Y:S01]  /*7140*/  LDGSTS.E [R13+0x1d000], desc[UR8][R148.64], !P5 ;  /* 0x1d000000940d7fae */ /* 0x000fe2000e921848 */
[----:B------:R-:W-:Y:S02]  /*7150*/  IMAD.MOV.U32 R246, RZ, RZ, R210 ;  /* 0x000000fffff67224 */ /* 0x000fe400078e00d2 */
[C---:B------:R-:W-:Y:S01]  /*7160*/  IMAD R210, R2.reuse, 0x6d, RZ ;  /* 0x0000006d02d27824 */ /* 0x040fe200078e02ff */
[----:B------:R-:W-:Y:S01]  /*7170*/  STL.64 [R1+0x1f28], R22 ;  /* 0x001f281601007387 */ /* 0x000fe20000100a00 */
[----:B-1----:R-:W-:Y:S01]  /*7180*/  MOV R244, R202 ;  /* 0x000000ca00f47202 */ /* 0x002fe20000000f00 */
[----:B------:R-:W-:-:S02]  /*7190*/  IMAD R202, R2, 0x69, RZ ;  /* 0x0000006902ca7824 */ /* 0x000fc400078e02ff */
[----:B------:R-:W-:Y:S01]  /*71a0*/  LDGSTS.E [R13+0x1d100], desc[UR8][R150.64], !P5 ;  /* 0x1d100000960d7fae */ /* 0x000fe2000e921848 */
[----:B------:R-:W-:Y:S02]  /*71b0*/  IMAD.MOV.U32 R245, RZ, RZ, R203 ;  /* 0x000000fffff57224 */ /* 0x000fe400078e00cb */
[----:B------:R-:W-:Y:S01]  /*71c0*/  IMAD.MOV.U32 R247, RZ, RZ, R211 ;  /* 0x000000fffff77224 */ /* 0x000fe200078e00d3 */
[----:B------:R-:W-:Y:S04]  /*71d0*/  STL.64 [R1+0x1f30], R24 ;  /* 0x001f301801007387 */ /* 0x000fe80000100a00 */
[----:B------:R-:W-:Y:S04]  /*71e0*/  LDGSTS.E [R13+0x1d200], desc[UR8][R152.64], !P5 ;  /* 0x1d200000980d7fae */ /* 0x000fe8000e921848 */
[----:B------:R-:W-:Y:S04]  /*71f0*/  STL.64 [R1+0x1f38], R26 ;  /* 0x001f381a01007387 */ /* 0x000fe80000100a00 */
[----:B------:R-:W-:Y:S01]  /*7200*/  LDGSTS.E [R13+0x1d300], desc[UR8][R154.64], !P5 ;  /* 0x1d3000009a0d7fae */ /* 0x000fe2000e921848 */
[----:B------:R-:W-:Y:S01]  /*7210*/  ISETP.GE.U32.AND P5, PT, R3, 0x7fffff6f, PT ;  /* 0x7fffff6f0300780c */ /* 0x000fe20003fa6070 */
[----:B------:R-:W-:-:S02]  /*7220*/  VIADD R3, R10, 0xffffffea ;  /* 0xffffffea0a037836 */ /* 0x000fc40000000000 */
[----:B------:R1:W-:Y:S01]  /*7230*/  STL.64 [R1+0x1f40], R28 ;  /* 0x001f401c01007387 */ /* 0x0003e20000100a00 */
[----:B------:R-:W3:Y:S03]  /*7240*/  LDC R10, c[0x0][0x230] ;  /* 0x00008c00ff0a7b82 */ /* 0x000ee60000000800 */
[----:B------:R4:W-:Y:S04]  /*7250*/  STL.64 [R1+0x1f48], R30 ;  /* 0x001f481e01007387 */ /* 0x0009e80000100a00 */
[----:B------:R2:W-:Y:S04]  /*7260*/  STL.64 [R1+0x1f50], R32 ;  /* 0x001f502001007387 */ /* 0x0005e80000100a00 */
[----:B------:R5:W-:Y:S01]  /*7270*/  STL.64 [R1+0x1f58], R34 ;  /* 0x001f582201007387 */ /* 0x000be20000100a00 */
[----:B-1----:R-:W-:-:S02]  /*7280*/  IMAD.MOV.U32 R28, RZ, RZ, R180 ;  /* 0x000000ffff1c7224 */ /* 0x002fc400078e00b4 */
[----:B------:R-:W-:Y:S01]  /*7290*/  IMAD.MOV.U32 R29, RZ, RZ, R181 ;  /* 0x000000ffff1d7224 */ /* 0x000fe200078e00b5 */
[----:B------:R1:W-:Y:S01]  /*72a0*/  STL.64 [R1+0x1f60], R36 ;  /* 0x001f602401007387 */ /* 0x0003e20000100a00 */
[----:B----4-:R-:W-:Y:S01]  /*72b0*/  MOV R30, R176 ;  /* 0x000000b0001e7202 */ /* 0x010fe20000000f00 */
[----:B------:R-:W-:Y:S02]  /*72c0*/  IMAD.MOV.U32 R31, RZ, RZ, R177 ;  /* 0x000000ffff1f7224 */ /* 0x000fe400078e00b1 */
[----:B------:R4:W-:Y:S01]  /*72d0*/  STL.64 [R1+0x1f68], R38 ;  /* 0x001f682601007387 */ /* 0x0009e20000100a00 */
[----:B--2---:R-:W-:Y:S01]  /*72e0*/  MOV R32, R208 ;  /* 0x000000d000207202 */ /* 0x004fe20000000f00 */
[----:B------:R-:W-:Y:S02]  /*72f0*/  IMAD.MOV.U32 R33, RZ, RZ, R209 ;  /* 0x000000ffff217224 */ /* 0x000fe400078e00d1 */
[----:B------:R2:W-:Y:S01]  /*7300*/  STL.64 [R1+0x1f70], R40 ;  /* 0x001f702801007387 */ /* 0x0005e20000100a00 */
[----:B-----5:R-:W-:-:S02]  /*7310*/  IMAD.MOV.U32 R34, RZ, RZ, R186 ;  /* 0x000000ffff227224 */ /* 0x020fc400078e00ba */
[----:B------:R-:W-:Y:S01]  /*7320*/  IMAD R186, R2, 0x61, RZ ;  /* 0x0000006102ba7824 */ /* 0x000fe200078e02ff */
[----:B------:R-:W-:Y:S01]  /*7330*/  LDGSTS.E [R13+0x1e000], desc[UR8][R156.64], !P3 ;  /* 0x1e0000009c0d7fae */ /* 0x000fe2000d921848 */
[----:B-1----:R-:W-:Y:S01]  /*7340*/  IMAD.MOV.U32 R36, RZ, RZ, R174 ;  /* 0x000000ffff247224 */ /* 0x002fe200078e00ae */
[----:B------:R-:W-:Y:S01]  /*7350*/  MOV R37, R175 ;  /* 0x000000af00257202 */ /* 0x000fe20000000f00 */
[----:B------:R-:W-:Y:S01]  /*7360*/  IMAD.WIDE R180, R186, 0x4, R18 ;  /* 0x00000004bab47825 */ /* 0x000fe200078e0212 */
[----:B------:R1:W-:Y:S01]  /*7370*/  STL.64 [R1+0x1f78], R42 ;  /* 0x001f782a01007387 */ /* 0x0003e20000100a00 */
[----:B----4-:R-:W-:Y:S02]  /*7380*/  MOV R39, R189 ;  /* 0x000000bd00277202 */ /* 0x010fe40000000f00 */
[----:B------:R-:W-:Y:S01]  /*7390*/  IMAD.MOV.U32 R35, RZ, RZ, R187 ;  /* 0x000000ffff237224 */ /* 0x000fe200078e00bb */
[----:B------:R-:W-:Y:S01]  /*73a0*/  LDGSTS.E [R13+0x1e100], desc[UR8][R158.64], !P3 ;  /* 0x1e1000009e0d7fae */ /* 0x000fe2000d921848 */
[----:B------:R-:W-:Y:S01]  /*73b0*/  IMAD.MOV.U32 R38, RZ, RZ, R188 ;  /* 0x000000ffff267224 */ /* 0x000fe200078e00bc */
[----:B--2---:R-:W-:Y:S01]  /*73c0*/  MOV R40, R190 ;  /* 0x000000be00287202 */ /* 0x004fe20000000f00 */
[----:B------:R-:W-:Y:S01]  /*73d0*/  IMAD.MOV.U32 R41, RZ, RZ, R191 ;  /* 0x000000ffff297224 */ /* 0x000fe200078e00bf */
[----:B------:R2:W-:Y:S01]  /*73e0*/  STL.64 [R1+0x1f80], R44 ;  /* 0x001f802c01007387 */ /* 0x0005e20000100a00 */
[----:B------:R-:W-:-:S03]  /*73f0*/  IMAD.WIDE R208, R210, 0x4, R6 ;  /* 0x00000004d2d07825 */ /* 0x000fc600078e0206 */
[----:B------:R-:W-:Y:S01]  /*7400*/  LDGSTS.E [R13+0x1e200], desc[UR8][R160.64], !P3 ;  /* 0x1e200000a00d7fae */ /* 0x000fe2000d921848 */
[----:B-1----:R-:W-:Y:S02]  /*7410*/  IMAD.MOV.U32 R42, RZ, RZ, R172 ;  /* 0x000000ffff2a7224 */ /* 0x002fe400078e00ac */
[----:B------:R-:W-:Y:S01]  /*7420*/  IMAD.MOV.U32 R43, RZ, RZ, R173 ;  /* 0x000000ffff2b7224 */ /* 0x000fe200078e00ad */
[----:B------:R1:W-:Y:S04]  /*7430*/  STL.64 [R1+0x1f88], R46 ;  /* 0x001f882e01007387 */ /* 0x0003e80000100a00 */
[----:B------:R-:W-:Y:S01]  /*7440*/  LDGSTS.E [R13+0x1e300], desc[UR8][R162.64], !P3 ;  /* 0x1e300000a20d7fae */ /* 0x000fe2000d921848 */
[----:B------:R-:W-:Y:S01]  /*7450*/  ISETP.GE.U32.AND P3, PT, R3, 0x7fffff6b, PT ;  /* 0x7fffff6b0300780c */ /* 0x000fe20003f66070 */
[----:B------:R-:W-:Y:S01]  /*7460*/  VIADD R3, R8, 0xffffffe6 ;  /* 0xffffffe608037836 */ /* 0x000fe20000000000 */
[----:B--2---:R-:W-:Y:S01]  /*7470*/  MOV R45, R213 ;  /* 0x000000d5002d7202 */ /* 0x004fe20000000f00 */
[----:B------:R2:W-:Y:S01]  /*7480*/  STL.64 [R1+0x1f90], R48 ;  /* 0x001f903001007387 */ /* 0x0005e20000100a00 */
[----:B------:R-:W-:-:S02]  /*7490*/  VIADD R8, R9, 0xffffffe2 ;  /* 0xffffffe209087836 */ /* 0x000fc40000000000 */
[----:B------:R-:W4:Y:S01]  /*74a0*/  LDC R9, c[0x0][0x230] ;  /* 0x00008c00ff097b82 */ /* 0x000f220000000800 */
[----:B------:R-:W-:Y:S01]  /*74b0*/  STL.64 [R1+0x1f98], R50 ;  /* 0x001f983201007387 */ /* 0x000fe20000100a00 */
[----:B-1----:R-:W-:Y:S01]  /*74c0*/  IMAD.MOV.U32 R46, RZ, RZ, R194 ;  /* 0x000000ffff2e7224 */ /* 0x002fe200078e00c2 */
[----:B------:R-:W-:Y:S01]  /*74d0*/  MOV R47, R195 ;  /* 0x000000c3002f7202 */ /* 0x000fe20000000f00 */
[----:B------:R-:W-:Y:S01]  /*74e0*/  IMAD R194, R2, 0x65, RZ ;  /* 0x0000006502c27824 */ /* 0x000fe200078e02ff */
[----:B------:R1:W-:Y:S01]  /*74f0*/  STL.64 [R1+0x1fa0], R52 ;  /* 0x001fa03401007387 */ /* 0x0003e20000100a00 */
[----:B------:R-:W-:Y:S02]  /*7500*/  IMAD.MOV.U32 R44, RZ, RZ, R212 ;  /* 0x000000ffff2c7224 */ /* 0x000fe400078e00d4 */
[----:B------:R-:W-:Y:S01]  /*7510*/  IMAD.WIDE R188, R194, 0x4, R18 ;  /* 0x00000004c2bc7825 */ /* 0x000fe200078e0212 */
[----:B------:R-:W-:Y:S01]  /*7520*/  LDGSTS.E [R13+0x1f000], desc[UR8][R164.64], !P2 ;  /* 0x1f000000a40d7fae */ /* 0x000fe2000d121848 */
[----:B--2---:R-:W-:-:S02]  /*7530*/  MOV R49, R207 ;  /* 0x000000cf00317202 */ /* 0x004fc40000000f00 */
[C---:B------:R-:W-:Y:S01]  /*7540*/  IMAD.WIDE R190, R194.reuse, 0x4, R4 ;  /* 0x00000004c2be7825 */ /* 0x040fe200078e0204 */
[----:B------:R-:W-:Y:S03]  /*7550*/  STL.64 [R1+0x1fa8], R54 ;  /* 0x001fa83601007387 */ /* 0x000fe60000100a00 */
[C---:B------:R-:W-:Y:S01]  /*7560*/  IMAD.WIDE R192, R194.reuse, 0x4, R6 ;  /* 0x00000004c2c07825 */ /* 0x040fe200078e0206 */
[----:B------:R-:W-:Y:S01]  /*7570*/  LDGSTS.E [R13+0x1f100], desc[UR8][R166.64], !P2 ;  /* 0x1f100000a60d7fae */ /* 0x000fe2000d121848 */
[----:B-1----:R-:W-:Y:S02]  /*7580*/  MOV R52, R196 ;  /* 0x000000c400347202 */ /* 0x002fe40000000f00 */
[----:B------:R-:W-:Y:S01]  /*7590*/  IMAD.WIDE R194, R194, 0x4, R16 ;  /* 0x00000004c2c27825 */ /* 0x000fe200078e0210 */
[----:B------:R-:W-:Y:S03]  /*75a0*/  STL.64 [R1+0x1fb0], R56 ;  /* 0x001fb03801007387 */ /* 0x000fe60000100a00 */
[----:B------:R-:W-:Y:S01]  /*75b0*/  IMAD.MOV.U32 R53, RZ, RZ, R197 ;  /* 0x000000ffff357224 */ /* 0x000fe200078e00c5 */
[----:B------:R-:W-:Y:S01]  /*75c0*/  LDGSTS.E [R13+0x1f200], desc[UR8][R168.64], !P2 ;  /* 0x1f200000a80d7fae */ /* 0x000fe2000d121848 */
[----:B------:R-:W-:-:S02]  /*75d0*/  IMAD.MOV.U32 R50, RZ, RZ, R198 ;  /* 0x000000ffff327224 */ /* 0x000fc400078e00c6 */
[----:B------:R-:W-:Y:S01]  /*75e0*/  IMAD.MOV.U32 R51, RZ, RZ, R199 ;  /* 0x000000ffff337224 */ /* 0x000fe200078e00c7 */
[----:B------:R-:W-:Y:S01]  /*75f0*/  STL.64 [R1+0x1fb8], R58 ;  /* 0x001fb83a01007387 */ /* 0x000fe20000100a00 */
[----:B------:R-:W-:-:S03]  /*7600*/  IMAD.WIDE R196, R202, 0x4, R18 ;  /* 0x00000004cac47825 */ /* 0x000fc600078e0212 */
[----:B------:R-:W-:Y:S01]  /*7610*/  LDGSTS.E [R13+0x1f300], desc[UR8][R170.64], !P2 ;  /* 0x1f300000aa0d7fae */ /* 0x000fe2000d121848 */
[----:B------:R-:W-:Y:S01]  /*7620*/  ISETP.GE.U32.AND P2, PT, R3, 0x7fffff67, PT ;  /* 0x7fffff670300780c */ /* 0x000fe20003f46070 */
[----:B------:R-:W-:Y:S02]  /*7630*/  IMAD R3, R2, 0x5, RZ ;  /* 0x0000000502037824 */ /* 0x000fe400078e02ff */
[----:B------:R-:W-:Y:S01]  /*7640*/  STL.64 [R1+0x1fc0], R60 ;  /* 0x001fc03c01007387 */ /* 0x000fe20000100a00 */
[----:B------:R-:W-:-:S03]  /*7650*/  IMAD.WIDE R198, R202, 0x4, R4 ;  /* 0x00000004cac67825 */ /* 0x000fc600078e0204 */
[----:B------:R-:W-:Y:S01]  /*7660*/  STL.64 [R1+0x1fc8], R62 ;  /* 0x001fc83e01007387 */ /* 0x000fe20000100a00 */
[----:B------:R-:W-:-:S03]  /*7670*/  IMAD.WIDE R26, R3, 0x4, R18 ;  /* 0x00000004031a7825 */ /* 0x000fc600078e0212 */
[----:B------:R-:W-:Y:S01]  /*7680*/  STL.64 [R1+0x1fd0], R64 ;  /* 0x001fd04001007387 */ /* 0x000fe20000100a00 */
[----:B------:R-:W-:-:S03]  /*7690*/  IMAD.WIDE R24, R3, 0x4, R4 ;  /* 0x0000000403187825 */ /* 0x000fc600078e0204 */
[----:B------:R1:W-:Y:S01]  /*76a0*/  LDGSTS.E [R14+0x400], desc[UR8][R220.64], !P6 ;  /* 0x00400000dc0e7fae */ /* 0x0003e2000f121848 */
[----:B------:R-:W-:-:S03]  /*76b0*/  IMAD.WIDE R22, R3, 0x4, R6 ;  /* 0x0000000403167825 */ /* 0x000fc600078e0206 */
[----:B------:R-:W-:Y:S01]  /*76c0*/  STL.64 [R1+0x1fd8], R66 ;  /* 0x001fd84201007387 */ /* 0x000fe20000100a00 */
[----:B------:R-:W-:-:S03]  /*76d0*/  IMAD.WIDE R20, R3, 0x4, R16 ;  /* 0x0000000403147825 */ /* 0x000fc600078e0210 */
[----:B------:R2:W-:Y:S01]  /*76e0*/  LDGSTS.E [R14+0x500], desc[UR8][R218.64], !P6 ;  /* 0x00500000da0e7fae */ /* 0x0005e2000f121848 */
[----:B---3--:R-:W-:Y:S02]  /*76f0*/  VIADD R3, R10, 0xffffffde ;  /* 0xffffffde0a037836 */ /* 0x008fe40000000000 */
[----:B------:R-:W3:Y:S01]  /*7700*/  LDC R10, c[0x0][0x230] ;  /* 0x00008c00ff0a7b82 */ /* 0x000ee20000000800 */
[----:B------:R-:W-:Y:S01]  /*7710*/  STL.64 [R1+0x1fe0], R68 ;  /* 0x001fe04401007387 */ /* 0x000fe20000100a00 */
[----:B------:R-:W-:Y:S02]  /*7720*/  IMAD.MOV.U32 R48, RZ, RZ, R206 ;  /* 0x000000ffff307224 */ /* 0x000fe400078e00ce */
[----:B------:R-:W-:Y:S01]  /*7730*/  IMAD.WIDE R206, R210, 0x4, R4 ;  /* 0x00000004d2ce7825 */ /* 0x000fe200078e0204 */
[----:B------:R-:W-:Y:S04]  /*7740*/  LDGSTS.E [R14+0x600], desc[UR8][R216.64], !P6 ;  /* 0x00600000d80e7fae */ /* 0x000fe8000f121848 */
[----:B------:R-:W-:Y:S04]  /*7750*/  STL.64 [R1+0x1fe8], R70 ;  /* 0x001fe84601007387 */ /* 0x000fe80000100a00 */
[----:B------:R5:W-:Y:S01]  /*7760*/  LDGSTS.E [R14+0x700], desc[UR8][R178.64], !P6 ;  /* 0x00700000b20e7fae */ /* 0x000be2000f121848 */
[----:B------:R-:W-:Y:S01]  /*7770*/  ISETP.GE.U32.AND P6, PT, R8, 0x7fffff63, PT ;  /* 0x7fffff630800780c */ /* 0x000fe20003fc6070 */
[----:B------:R-:W-:-:S02]  /*7780*/  IMAD R8, R2, 0x9, RZ ;  /* 0x0000000902087824 */ /* 0x000fc400078e02ff */
[----:B------:R1:W-:Y:S04]  /*7790*/  STL.64 [R1+0x1e8], R220 ;  /* 0x0001e8dc01007387 */ /* 0x0003e80000100a00 */
[----:B------:R2:W-:Y:S04]  /*77a0*/  STL.64 [R1+0x1e0], R218 ;  /* 0x0001e0da01007387 */ /* 0x0005e80000100a00 */
[----:B------:R-:W-:Y:S04]  /*77b0*/  STL.64 [R1+0x1d8], R216 ;  /* 0x0001d8d801007387 */ /* 0x000fe80000100a00 */
[----:B------:R5:W-:Y:S01]  /*77c0*/  STL.64 [R1+0x1d0], R178 ;  /* 0x0001d0b201007387 */ /* 0x000be20000100a00 */
[----:B-1----:R-:W-:-:S03]  /*77d0*/  IMAD.WIDE R220, R226, 0x4, R18 ;  /* 0x00000004e2dc7825 */ /* 0x002fc600078e0212 */
[----:B------:R1:W-:Y:S01]  /*77e0*/  STL.64 [R1+0x1a8], R26 ;  /* 0x0001a81a01007387 */ /* 0x0003e20000100a00 */
[----:B--2---:R-:W-:Y:S02]  /*77f0*/  IMAD R218, R2, 0x71, RZ ;  /* 0x0000007102da7824 */ /* 0x004fe400078e02ff */
[----:B------:R-:W-:Y:S01]  /*7800*/  IMAD.WIDE R226, R226, 0x4, R16 ;  /* 0x00000004e2e27825 */ /* 0x000fe200078e0210 */
[----:B------:R1:W-:Y:S03]  /*7810*/  LDGSTS.E [R14+0x1400], desc[UR8][R26.64], !P4 ;  /* 0x014000001a0e7fae */ /* 0x0003e6000e121848 */
[----:B------:R-:W-:Y:S01]  /*7820*/  IMAD.WIDE R212, R218, 0x4, R18 ;  /* 0x00000004dad47825 */ /* 0x000fe200078e0212 */
[----:B------:R2:W-:Y:S03]  /*7830*/  STL.64 [R1+0x1a0], R24 ;  /* 0x0001a01801007387 */ /* 0x0005e60000100a00 */
[----:B-----5:R-:W-:Y:S01]  /*7840*/  IMAD R178, R2, 0x5d, RZ ;  /* 0x0000005d02b27824 */ /* 0x020fe200078e02ff */
[----:B------:R2:W-:Y:S01]  /*7850*/  LDGSTS.E [R14+0x1500], desc[UR8][R24.64], !P4 ;  /* 0x01500000180e7fae */ /* 0x0005e2000e121848 */
[----:B------:R-:W-:-:S03]  /*7860*/  IMAD.WIDE R214, R218, 0x4, R4 ;  /* 0x00000004dad67825 */ /* 0x000fc600078e0204 */
[----:B------:R5:W-:Y:S01]  /*7870*/  STL.64 [R1+0x198], R22 ;  /* 0x0001981601007387 */ /* 0x000be20000100a00 */
[----:B-1----:R-:W-:-:S03]  /*7880*/  IMAD.WIDE R26, R8, 0x4, R18 ;  /* 0x00000004081a7825 */ /* 0x002fc600078e0212 */
[----:B------:R5:W-:Y:S01]  /*7890*/  LDGSTS.E [R14+0x1600], desc[UR8][R22.64], !P4 ;  /* 0x01600000160e7fae */ /* 0x000be2000e121848 */
[----:B------:R-:W-:-:S03]  /*78a0*/  IMAD.WIDE R172, R178, 0x4, R18 ;  /* 0x00000004b2ac7825 */ /* 0x000fc600078e0212 */
[----:B------:R1:W-:Y:S01]  /*78b0*/  STL.64 [R1+0x190], R20 ;  /* 0x0001901401007387 */ /* 0x0003e20000100a00 */
[----:B--2---:R-:W-:-:S03]  /*78c0*/  IMAD.WIDE R24, R8, 0x4, R4 ;  /* 0x0000000408187825 */ /* 0x004fc600078e0204 */
[----:B------:R1:W-:Y:S01]  /*78d0*/  LDGSTS.E [R14+0x1700], desc[UR8][R20.64], !P4 ;  /* 0x01700000140e7fae */ /* 0x0003e2000e121848 */
[----:B------:R-:W-:Y:S01]  /*78e0*/  ISETP.GE.U32.AND P4, PT, R3, 0x7fffff5f, PT ;  /* 0x7fffff5f0300780c */ /* 0x000fe20003f86070 */
[----:B------:R-:W-:Y:S02]  /*78f0*/  IMAD R3, R2, 0xd, RZ ;  /* 0x0000000d02037824 */ /* 0x000fe400078e02ff */
[----:B-----5:R-:W-:Y:S01]  /*7900*/  IMAD.WIDE R22, R8, 0x4, R6 ;  /* 0x0000000408167825 */ /* 0x020fe200078e0206 */
[----:B------:R2:W-:Y:S03]  /*7910*/  STL.64 [R1+0x168], R26 ;  /* 0x0001681a01007387 */ /* 0x0005e60000100a00 */
[----:B------:R-:W-:Y:S01]  /*7920*/  IMAD.WIDE R174, R178, 0x4, R4 ;  /* 0x00000004b2ae7825 */ /* 0x000fe200078e0204 */
[----:B------:R2:W-:Y:S03]  /*7930*/  LDGSTS.E [R14+0x2400], desc[UR8][R26.64], !P0 ;  /* 0x024000001a0e7fae */ /* 0x0005e6000c121848 */
[----:B-1----:R-:W-:Y:S01]  /*7940*/  IMAD.WIDE R20, R8, 0x4, R16 ;  /* 0x0000000408147825 */ /* 0x002fe200078e0210 */
[----:B------:R-:W-:Y:S01]  /*7950*/  IADD3 R8, R11, -0x26, RZ ;  /* 0xffffffda0b087810 */ /* 0x000fe20007ffe0ff */
[----:B------:R1:W-:Y:S01]  /*7960*/  STL.64 [R1+0x160], R24 ;  /* 0x0001601801007387 */ /* 0x0003e20000100a00 */
[----:B------:R-:W5:Y:S01]  /*7970*/  LDC R11, c[0x0][0x230] ;  /* 0x00008c00ff0b7b82 */ /* 0x000f620000000800 */
[----:B------:R-:W-:-:S02]  /*7980*/  IMAD.WIDE R176, R178, 0x4, R6 ;  /* 0x00000004b2b07825 */ /* 0x000fc400078e0206 */
[----:B------:R1:W-:Y:S02]  /*7990*/  LDGSTS.E [R14+0x2500], desc[UR8][R24.64], !P0 ;  /* 0x02500000180e7fae */ /* 0x0003e4000c121848 */
[----:B------:R-:W-:Y:S02]  /*79a0*/  IMAD.WIDE R178, R178, 0x4, R16 ;  /* 0x00000004b2b27825 */ /* 0x000fe400078e0210 */
[----:B------:R4:W-:Y:S02]  /*79b0*/  STL.64 [R1+0x158], R22 ;  /* 0x0001581601007387 */ /* 0x0009e40000100a00 */
[----:B--2---:R-:W-:Y:S02]  /*79c0*/  IMAD.WIDE R26, R3, 0x4, R18 ;  /* 0x00000004031a7825 */ /* 0x004fe400078e0212 */
[----:B------:R4:W-:Y:S02]  /*79d0*/  LDGSTS.E [R14+0x2600], desc[UR8][R22.64], !P0 ;  /* 0x02600000160e7fae */ /* 0x0009e4000c121848 */
[----:B------:R-:W-:-:S02]  /*79e0*/  IMAD.WIDE R216, R218, 0x4, R6 ;  /* 0x00000004dad87825 */ /* 0x000fc400078e0206 */
[----:B------:R2:W-:Y:S02]  /*79f0*/  STL.64 [R1+0x150], R20 ;  /* 0x0001501401007387 */ /* 0x0005e40000100a00 */
[C---:B-1----:R-:W-:Y:S02]  /*7a00*/  IMAD.WIDE R24, R3.reuse, 0x4, R4 ;  /* 0x0000000403187825 */ /* 0x042fe400078e0204 */
[----:B------:R2:W-:Y:S01]  /*7a10*/  LDGSTS.E [R14+0x2700], desc[UR8][R20.64], !P0 ;  /* 0x02700000140e7fae */ /* 0x0005e2000c121848 */
[----:B------:R-:W-:Y:S01]  /*7a20*/  ISETP.GE.U32.AND P0, PT, R8, 0x7fffff5b, PT ;  /* 0x7fffff5b0800780c */ /* 0x000fe20003f06070 */
[----:B------:R-:W-:Y:S02]  /*7a30*/  IMAD R8, R2, 0x11, RZ ;  /* 0x0000001102087824 */ /* 0x000fe400078e02ff */
[C---:B----4-:R-:W-:Y:S01]  /*7a40*/  IMAD.WIDE R22, R3.reuse, 0x4, R6 ;  /* 0x0000000403167825 */ /* 0x050fe200078e0206 */
[----:B------:R1:W-:Y:S03]  /*7a50*/  LDGSTS.E [R14+0x3400], desc[UR8][R26.64], !P1 ;  /* 0x034000001a0e7fae */ /* 0x0003e6000c921848 */
[--C-:B------:R-:W-:Y:S01]  /*7a60*/  IMAD.WIDE R218, R218, 0x4, R16.reuse ;  /* 0x00000004dada7825 */ /* 0x100fe200078e0210 */
[----:B------:R4:W-:Y:S03]  /*7a70*/  LDGSTS.E [R14+0x3500], desc[UR8][R24.64], !P1 ;  /* 0x03500000180e7fae */ /* 0x0009e6000c921848 */
[----:B--2---:R-:W-:Y:S01]  /*7a80*/  IMAD.WIDE R20, R3, 0x4, R16 ;  /* 0x0000000403147825 */ /* 0x004fe200078e0210 */
[----:B------:R1:W-:Y:S03]  /*7a90*/  STL.64 [R1+0x128], R26 ;  /* 0x0001281a01007387 */ /* 0x0003e60000100a00 */
[----:B------:R-:W-:Y:S01]  /*7aa0*/  VIADD R3, R9, 0xffffffd6 ;  /* 0xffffffd609037836 */ /* 0x000fe20000000000 */
[----:B------:R2:W-:Y:S01]  /*7ab0*/  LDGSTS.E [R14+0x3600], desc[UR8][R22.64], !P1 ;  /* 0x03600000160e7fae */ /* 0x0005e2000c921848 */
[----:B------:R-:W5:Y:S03]  /*7ac0*/  LDC R9, c[0x0][0x230] ;  /* 0x00008c00ff097b82 */ /* 0x000f660000000800 */
[----:B------:R4:W-:Y:S04]  /*7ad0*/  STL.64 [R1+0x120], R24 ;  /* 0x0001201801007387 */ /* 0x0009e80000100a00 */
[----:B------:R3:W-:Y:S01]  /*7ae0*/  LDGSTS.E [R14+0x3700], desc[UR8][R20.64], !P1 ;  /* 0x03700000140e7fae */ /* 0x0007e2000c921848 */
[----:B-1----:R-:W-:Y:S01]  /*7af0*/  IMAD.WIDE R26, R8, 0x4, R18 ;  /* 0x00000004081a7825 */ /* 0x002fe200078e0212 */
[----:B------:R-:W-:-:S02]  /*7b00*/  ISETP.GE.U32.AND P1, PT, R3, 0x7fffff57, PT ;  /* 0x7fffff570300780c */ /* 0x000fc40003f26070 */
[----:B------:R2:W-:Y:S01]  /*7b10*/  STL.64 [R1+0x118], R22 ;  /* 0x0001181601007387 */ /* 0x0005e20000100a00 */
[----:B------:R-:W-:Y:S02]  /*7b20*/  IMAD R3, R2, 0x15, RZ ;  /* 0x0000001502037824 */ /* 0x000fe400078e02ff */
[C---:B----4-:R-:W-:Y:S01]  /*7b30*/  IMAD.WIDE R24, R8.reuse, 0x4, R4 ;  /* 0x0000000408187825 */ /* 0x050fe200078e0204 */
[----:B------:R3:W-:Y:S04]  /*7b40*/  STL.64 [R1+0x110], R20 ;  /* 0x0001101401007387 */ /* 0x0007e80000100a00 */
[----:B------:R1:W-:Y:S01]  /*7b50*/  STL.64 [R1+0xe8], R26 ;  /* 0x0000e81a01007387 */ /* 0x0003e20000100a00 */
[----:B--2---:R-:W-:-:S03]  /*7b60*/  IMAD.WIDE R22, R8, 0x4, R6 ;  /* 0x0000000408167825 */ /* 0x004fc600078e0206 */
[----:B------:R1:W-:Y:S01]  /*7b70*/  LDGSTS.E [R14+0x4400], desc[UR8][R26.64], !P5 ;  /* 0x044000001a0e7fae */ /* 0x0003e2000e921848 */
[----:B---3--:R-:W-:-:S03]  /*7b80*/  IMAD.WIDE R20, R8, 0x4, R16 ;  /* 0x0000000408147825 */ /* 0x008fc600078e0210 */
[----:B------:R2:W-:Y:S01]  /*7b90*/  STL.64 [R1+0xe0], R24 ;  /* 0x0000e01801007387 */ /* 0x0005e20000100a00 */
[----:B------:R-:W-:-:S03]  /*7ba0*/  VIADD R8, R10, 0xffffffd2 ;  /* 0xffffffd20a087836 */ /* 0x000fc60000000000 */
[----:B------:R2:W-:Y:S01]  /*7bb0*/  LDGSTS.E [R14+0x4500], desc[UR8][R24.64], !P5 ;  /* 0x04500000180e7fae */ /* 0x0005e2000e921848 */
[----:B------:R-:W3:Y:S01]  /*7bc0*/  LDC R10, c[0x0][0x230] ;  /* 0x00008c00ff0a7b82 */ /* 0x000ee20000000800 */
[C---:B-1----:R-:W-:Y:S02]  /*7bd0*/  IMAD.WIDE R26, R3.reuse, 0x4, R18 ;  /* 0x00000004031a7825 */ /* 0x042fe400078e0212 */
[----:B------:R1:W-:Y:S04]  /*7be0*/  STL.64 [R1+0x4d0], R22 ;  /* 0x0004d01601007387 */ /* 0x0003e80000100a00 */
[----:B------:R1:W-:Y:S01]  /*7bf0*/  LDGSTS.E [R14+0x4600], desc[UR8][R22.64], !P5 ;  /* 0x04600000160e7fae */ /* 0x0003e2000e921848 */
[----:B--2---:R-:W-:-:S03]  /*7c00*/  IMAD.WIDE R24, R3, 0x4, R4 ;  /* 0x0000000403187825 */ /* 0x004fc600078e0204 */
[----:B------:R2:W-:Y:S04]  /*7c10*/  STL.64 [R1+0x4c8], R20 ;  /* 0x0004c81401007387 */ /* 0x0005e80000100a00 */
[----:B------:R2:W-:Y:S01]  /*7c20*/  LDGSTS.E [R14+0x4700], desc[UR8][R20.64], !P5 ;  /* 0x04700000140e7fae */ /* 0x0005e2000e921848 */
[----:B------:R-:W-:Y:S01]  /*7c30*/  ISETP.GE.U32.AND P5, PT, R8, 0x7fffff53, PT ;  /* 0x7fffff530800780c */ /* 0x000fe20003fa6070 */
[----:B------:R-:W-:Y:S02]  /*7c40*/  IMAD R8, R2, 0x19, RZ ;  /* 0x0000001902087824 */ /* 0x000fe400078e02ff */
[C---:B-1----:R-:W-:Y:S01]  /*7c50*/  IMAD.WIDE R22, R3.reuse, 0x4, R6 ;  /* 0x0000000403167825 */ /* 0x042fe200078e0206 */
[----:B------:R1:W-:Y:S04]  /*7c60*/  STL.64 [R1+0x4c0], R26 ;  /* 0x0004c01a01007387 */ /* 0x0003e80000100a00 */
[----:B------:R1:W-:Y:S01]  /*7c70*/  LDGSTS.E [R14+0x5400], desc[UR8][R26.64], !P3 ;  /* 0x054000001a0e7fae */ /* 0x0003e2000d921848 */
[----:B--2---:R-:W-:Y:S01]  /*7c80*/  IMAD.WIDE R20, R3, 0x4, R16 ;  /* 0x0000000403147825 */ /* 0x004fe200078e0210 */
[----:B-----5:R-:W-:-:S02]  /*7c90*/  IADD3 R3, R11, -0x32, RZ ;  /* 0xffffffce0b037810 */ /* 0x020fc40007ffe0ff */
[----:B------:R2:W-:Y:S01]  /*7ca0*/  STL.64 [R1+0x4b8], R24 ;  /* 0x0004b81801007387 */ /* 0x0005e20000100a00 */
[----:B------:R-:W4:Y:S03]  /*7cb0*/  LDC R11, c[0x0][0x230] ;  /* 0x00008c00ff0b7b82 */ /* 0x000f260000000800 */
[----:B------:R2:W-:Y:S01]  /*7cc0*/  LDGSTS.E [R14+0x5500], desc[UR8][R24.64], !P3 ;  /* 0x05500000180e7fae */ /* 0x0005e2000d921848 */
[----:B-1----:R-:W-:-:S03]  /*7cd0*/  IMAD.WIDE R26, R8, 0x4, R18 ;  /* 0x00000004081a7825 */ /* 0x002fc600078e0212 */
[----:B------:R1:W-:Y:S04]  /*7ce0*/  STL.64 [R1+0x4b0], R22 ;  /* 0x0004b01601007387 */ /* 0x0003e80000100a00 */
[----:B------:R1:W-:Y:S04]  /*7cf0*/  LDGSTS.E [R14+0x5600], desc[UR8][R22.64], !P3 ;  /* 0x05600000160e7fae */ /* 0x0003e8000d921848 */
[----:B------:R5:W-:Y:S01]  /*7d00*/  STL.64 [R1+0x4a8], R20 ;  /* 0x0004a81401007387 */ /* 0x000be20000100a00 */
[----:B--2---:R-:W-:-:S03]  /*7d10*/  IMAD.WIDE R24, R8, 0x4, R4 ;  /* 0x0000000408187825 */ /* 0x004fc600078e0204 */
[----:B------:R5:W-:Y:S01]  /*7d20*/  LDGSTS.E [R14+0x5700], desc[UR8][R20.64], !P3 ;  /* 0x05700000140e7fae */ /* 0x000be2000d921848 */
[----:B------:R-:W-:Y:S01]  /*7d30*/  ISETP.GE.U32.AND P3, PT, R3, 0x7fffff4f, PT ;  /* 0x7fffff4f0300780c */ /* 0x000fe20003f66070 */
[----:B------:R-:W-:Y:S02]  /*7d40*/  IMAD R3, R2, 0x1d, RZ ;  /* 0x0000001d02037824 */ /* 0x000fe400078e02ff */
[C---:B-1----:R-:W-:Y:S01]  /*7d50*/  IMAD.WIDE R22, R8.reuse, 0x4, R6 ;  /* 0x0000000408167825 */ /* 0x042fe200078e0206 */
[----:B------:R1:W-:Y:S04]  /*7d60*/  LDGSTS.E [R14+0x6400], desc[UR8][R26.64], !P2 ;  /* 0x064000001a0e7fae */ /* 0x0003e8000d121848 */
[----:B------:R2:W-:Y:S01]  /*7d70*/  LDGSTS.E [R14+0x6500], desc[UR8][R24.64], !P2 ;  /* 0x06500000180e7fae */ /* 0x0005e2000d121848 */
[----:B-----5:R-:W-:-:S03]  /*7d80*/  IMAD.WIDE R20, R8, 0x4, R16 ;  /* 0x0000000408147825 */ /* 0x020fc600078e0210 */
[----:B------:R1:W-:Y:S01]  /*7d90*/  STL.64 [R1+0x4a0], R26 ;  /* 0x0004a01a01007387 */ /* 0x0003e20000100a00 */
[----:B------:R-:W-:-:S03]  /*7da0*/  VIADD R8, R9, 0xffffffca ;  /* 0xffffffca09087836 */ /* 0x000fc60000000000 */
[----:B------:R5:W-:Y:S01]  /*7db0*/  LDGSTS.E [R14+0x6600], desc[UR8][R22.64], !P2 ;  /* 0x06600000160e7fae */ /* 0x000be2000d121848 */
[----:B------:R-:W4:Y:S03]  /*7dc0*/  LDC R9, c[0x0][0x230] ;  /* 0x00008c00ff097b82 */ /* 0x000f260000000800 */
[----:B------:R2:W-:Y:S04]  /*7dd0*/  STL.64 [R1+0x498], R24 ;  /* 0x0004981801007387 */ /* 0x0005e80000100a00 */
[----:B------:R3:W-:Y:S01]  /*7de0*/  LDGSTS.E [R14+0x6700], desc[UR8][R20.64], !P2 ;  /* 0x06700000140e7fae */ /* 0x0007e2000d121848 */
[----:B-1----:R-:W-:Y:S01]  /*7df0*/  IMAD.WIDE R26, R3, 0x4, R18 ;  /* 0x00000004031a7825 */ /* 0x002fe200078e0212 */
[----:B------:R-:W-:-:S02]  /*7e00*/  ISETP.GE.U32.AND P2, PT, R8, 0x7fffff4b, PT ;  /* 0x7fffff4b0800780c */ /* 0x000fc40003f46070 */
[----:B------:R5:W-:Y:S01]  /*7e10*/  STL.64 [R1+0x490], R22 ;  /* 0x0004901601007387 */ /* 0x000be20000100a00 */
[----:B------:R-:W-:Y:S02]  /*7e20*/  IMAD R8, R2, 0x21, RZ ;  /* 0x0000002102087824 */ /* 0x000fe400078e02ff */
[C---:B--2---:R-:W-:Y:S01]  /*7e30*/  IMAD.WIDE R24, R3.reuse, 0x4, R4 ;  /* 0x0000000403187825 */ /* 0x044fe200078e0204 */
[----:B------:R3:W-:Y:S04]  /*7e40*/  STL.64 [R1+0x488], R20 ;  /* 0x0004881401007387 */ /* 0x0007e80000100a00 */
[----:B------:R1:W-:Y:S01]  /*7e50*/  STL.64 [R1+0x480], R26 ;  /* 0x0004801a01007387 */ /* 0x0003e20000100a00 */
[----:B-----5:R-:W-:-:S03]  /*7e60*/  IMAD.WIDE R22, R3, 0x4, R6 ;  /* 0x0000000403167825 */ /* 0x020fc600078e0206 */
        /* <DEDUP_REMOVED lines=18> */
[----:B----4-:R-:W-:-:S02]  /*7f90*/  IADD3 R8, R11, -0x3e, RZ ;  /* 0xffffffc20b087810 */ /* 0x010fc40007ffe0ff */
        /* <DEDUP_REMOVED lines=204> */
[----:B------:R1:W-:Y:S04]  /*8c60*/  STL.64 [R1+0x228], R26 ;  /* 0x0002281a01007387 */ /* 0x0003e80000100a00 */
[----:B------:R1:W-:Y:S01]  /*8c70*/  LDGSTS.E [R14+0x15400], desc[UR8][R26.64], !P6 ;  /* 0x154000001a0e7fae */ /* 0x0003e2000f121848 */
[----:B-----5:R-:W-:-:S03]  /*8c80*/  IMAD.WIDE R20, R3, 0x4, R16 ;  /* 0x0000000403147825 */ /* 0x020fc600078e0210 */
[----:B------:R2:W-:Y:S01]  /*8c90*/  STL.64 [R1+0x220], R24 ;  /* 0x0002201801007387 */ /* 0x0005e20000100a00 */
[----:B------:R-:W-:-:S03]  /*8ca0*/  VIADD R3, R9, 0xffffff8e ;  /* 0xffffff8e09037836 */ /* 0x000fc60000000000 */
[----:B------:R2:W-:Y:S01]  /*8cb0*/  LDGSTS.E [R14+0x15500], desc[UR8][R24.64], !P6 ;  /* 0x15500000180e7fae */ /* 0x0005e2000f121848 */
[----:B------:R-:W5:Y:S01]  /*8cc0*/  LDC R9, c[0x0][0x230] ;  /* 0x00008c00ff097b82 */ /* 0x000f620000000800 */
[C---:B-1----:R-:W-:Y:S02]  /*8cd0*/  IMAD.WIDE R26, R8.reuse, 0x4, R18 ;  /* 0x00000004081a7825 */ /* 0x042fe400078e0212 */
[----:B------:R1:W-:Y:S04]  /*8ce0*/  STL.64 [R1+0x218], R22 ;  /* 0x0002181601007387 */ /* 0x0003e80000100a00 */
[----:B------:R1:W-:Y:S01]  /*8cf0*/  LDGSTS.E [R14+0x15600], desc[UR8][R22.64], !P6 ;  /* 0x15600000160e7fae */ /* 0x0003e2000f121848 */
[----:B--2---:R-:W-:-:S03]  /*8d00*/  IMAD.WIDE R24, R8, 0x4, R4 ;  /* 0x0000000408187825 */ /* 0x004fc600078e0204 */
[----:B------:R2:W-:Y:S04]  /*8d10*/  STL.64 [R1+0x210], R20 ;  /* 0x0002101401007387 */ /* 0x0005e80000100a00 */
[----:B------:R2:W-:Y:S01]  /*8d20*/  LDGSTS.E [R14+0x15700], desc[UR8][R20.64], !P6 ;  /* 0x15700000140e7fae */ /* 0x0005e2000f121848 */
[----:B------:R-:W-:Y:S01]  /*8d30*/  ISETP.GE.U32.AND P6, PT, R3, 0x7fffff0f, PT ;  /* 0x7fffff0f0300780c */ /* 0x000fe20003fc6070 */
[----:B---3--:R-:W-:Y:S02]  /*8d40*/  VIADD R3, R10, 0xffffff8a ;  /* 0xffffff8a0a037836 */ /* 0x008fe40000000000 */
[C---:B-1----:R-:W-:Y:S01]  /*8d50*/  IMAD.WIDE R22, R8.reuse, 0x4, R6 ;  /* 0x0000000408167825 */ /* 0x042fe200078e0206 */
[----:B------:R1:W-:Y:S01]  /*8d60*/  LDGSTS.E [R14+0x16400], desc[UR8][R26.64], !P4 ;  /* 0x164000001a0e7fae */ /* 0x0003e2000e121848 */
[----:B------:R-:W3:Y:S03]  /*8d70*/  LDC R10, c[0x0][0x230] ;  /* 0x00008c00ff0a7b82 */ /* 0x000ee60000000800 */
[----:B------:R1:W-:Y:S01]  /*8d80*/  LDGSTS.E [R14+0x16500], desc[UR8][R24.64], !P4 ;  /* 0x16500000180e7fae */ /* 0x0003e2000e121848 */
[----:B--2---:R-:W-:-:S03]  /*8d90*/  IMAD.WIDE R20, R8, 0x4, R16 ;  /* 0x0000000408147825 */ /* 0x004fc600078e0210 */
[----:B------:R2:W-:Y:S01]  /*8da0*/  LDGSTS.E [R14+0x16600], desc[UR8][R22.64], !P4 ;  /* 0x16600000160e7fae */ /* 0x0005e2000e121848 */
[----:B------:R-:W3:Y:S03]  /*8db0*/  LDC R8, c[0x0][0x230] ;  /* 0x00008c00ff087b82 */ /* 0x000ee60000000800 */
[----:B------:R3:W-:Y:S01]  /*8dc0*/  LDGSTS.E [R14+0x16700], desc[UR8][R20.64], !P4 ;  /* 0x16700000140e7fae */ /* 0x0007e2000e121848 */
[----:B------:R-:W-:Y:S02]  /*8dd0*/  ISETP.GE.U32.AND P4, PT, R3, 0x7fffff0b, PT ;  /* 0x7fffff0b0300780c */ /* 0x000fe40003f86070 */
[----:B----4-:R-:W-:Y:S01]  /*8de0*/  IADD3 R3, R11, -0x7a, RZ ;  /* 0xffffff860b037810 */ /* 0x010fe20007ffe0ff */
[----:B------:R-:W-:Y:S01]  /*8df0*/  LDGSTS.E [R14+0x17400], desc[UR8][R172.64], !P0 ;  /* 0x17400000ac0e7fae */ /* 0x000fe2000c121848 */
[----:B------:R-:W4:Y:S03]  /*8e00*/  LDC R11, c[0x0][0x230] ;  /* 0x00008c00ff0b7b82 */ /* 0x000f260000000800 */
[----:B------:R-:W-:Y:S04]  /*8e10*/  LDGSTS.E [R14+0x17500], desc[UR8][R174.64], !P0 ;  /* 0x17500000ae0e7fae */ /* 0x000fe8000c121848 */
[----:B------:R-:W-:Y:S04]  /*8e20*/  LDGSTS.E [R14+0x17600], desc[UR8][R176.64], !P0 ;  /* 0x17600000b00e7fae */ /* 0x000fe8000c121848 */
[----:B------:R-:W-:Y:S01]  /*8e30*/  LDGSTS.E [R14+0x17700], desc[UR8][R178.64], !P0 ;  /* 0x17700000b20e7fae */ /* 0x000fe2000c121848 */
[----:B------:R-:W-:Y:S01]  /*8e40*/  ISETP.GE.U32.AND P0, PT, R3, 0x7fffff07, PT ;  /* 0x7fffff070300780c */ /* 0x000fe20003f06070 */
[----:B-----5:R-:W-:-:S02]  /*8e50*/  VIADD R3, R9, 0xffffff82 ;  /* 0xffffff8209037836 */ /* 0x020fc40000000000 */
[----:B------:R1:W-:Y:S01]  /*8e60*/  STL.64 [R1+0x208], R26 ;  /* 0x0002081a01007387 */ /* 0x0003e20000100a00 */
[----:B------:R-:W5:Y:S03]  /*8e70*/  LDC R9, c[0x0][0x230] ;  /* 0x00008c00ff097b82 */ /* 0x000f660000000800 */
[----:B------:R2:W-:Y:S04]  /*8e80*/  STL.64 [R1+0x200], R24 ;  /* 0x0002001801007387 */ /* 0x0005e80000100a00 */
[----:B------:R2:W-:Y:S04]  /*8e90*/  STL.64 [R1+0x1f8], R22 ;  /* 0x0001f81601007387 */ /* 0x0005e80000100a00 */
[----:B------:R-:W-:Y:S01]  /*8ea0*/  LDGSTS.E [R14+0x18400], desc[UR8][R180.64], !P1 ;  /* 0x18400000b40e7fae */ /* 0x000fe2000c921848 */
[----:B-1----:R-:W-:Y:S01]  /*8eb0*/  IMAD.MOV.U32 R26, RZ, RZ, R200 ;  /* 0x000000ffff1a7224 */ /* 0x002fe200078e00c8 */
[----:B------:R-:W-:Y:S01]  /*8ec0*/  MOV R27, R201 ;  /* 0x000000c9001b7202 */ /* 0x000fe20000000f00 */
[----:B------:R-:W-:Y:S01]  /*8ed0*/  IMAD.WIDE R200, R202, 0x4, R6 ;  /* 0x00000004cac87825 */ /* 0x000fe200078e0206 */
[----:B--2---:R-:W-:Y:S01]  /*8ee0*/  MOV R25, R183 ;  /* 0x000000b700197202 */ /* 0x004fe20000000f00 */
[----:B------:R1:W-:Y:S02]  /*8ef0*/  STL.64 [R1+0x1f0], R20 ;  /* 0x0001f01401007387 */ /* 0x0003e40000100a00 */
[----:B------:R-:W-:Y:S01]  /*8f00*/  IMAD.MOV.U32 R24, RZ, RZ, R182 ;  /* 0x000000ffff187224 */ /* 0x000fe200078e00b6 */
[----:B------:R-:W-:Y:S01]  /*8f10*/  MOV R22, R184 ;  /* 0x000000b800167202 */ /* 0x000fe20000000f00 */
[----:B------:R-:W-:-:S02]  /*8f20*/  IMAD.MOV.U32 R23, RZ, RZ, R185 ;  /* 0x000000ffff177224 */ /* 0x000fc400078e00b9 */
[----:B------:R-:W-:-:S04]  /*8f30*/  IMAD.WIDE R182, R186, 0x4, R4 ;  /* 0x00000004bab67825 */ /* 0x000fc800078e0204 */
[C---:B------:R-:W-:Y:S01]  /*8f40*/  IMAD.WIDE R184, R186.reuse, 0x4, R6 ;  /* 0x00000004bab87825 */ /* 0x040fe200078e0206 */
[----:B------:R-:W-:Y:S03]  /*8f50*/  LDGSTS.E [R14+0x18500], desc[UR8][R182.64], !P1 ;  /* 0x18500000b60e7fae */ /* 0x000fe6000c921848 */
[--C-:B------:R-:W-:Y:S01]  /*8f60*/  IMAD.WIDE R186, R186, 0x4, R16.reuse ;  /* 0x00000004baba7825 */ /* 0x100fe200078e0210 */
[----:B------:R-:W-:Y:S03]  /*8f70*/  LDGSTS.E [R14+0x18600], desc[UR8][R184.64], !P1 ;  /* 0x18600000b80e7fae */ /* 0x000fe6000c921848 */
[----:B------:R-:W-:Y:S01]  /*8f80*/  IMAD.WIDE R202, R202, 0x4, R16 ;  /* 0x00000004caca7825 */ /* 0x000fe200078e0210 */
[----:B------:R-:W-:Y:S01]  /*8f90*/  LDGSTS.E [R14+0x18700], desc[UR8][R186.64], !P1 ;  /* 0x18700000ba0e7fae */ /* 0x000fe2000c921848 */
[----:B------:R-:W-:-:S02]  /*8fa0*/  ISETP.GE.U32.AND P1, PT, R3, 0x7fffff03, PT ;  /* 0x7fffff030300780c */ /* 0x000fc40003f26070 */
[----:B---3--:R-:W-:Y:S01]  /*8fb0*/  VIADD R3, R8, 0xfffffffd ;  /* 0xfffffffd08037836 */ /* 0x008fe20000000000 */
[----:B------:R-:W-:Y:S01]  /*8fc0*/  LDGSTS.E [R14+0x19400], desc[UR8][R188.64], !P5 ;  /* 0x19400000bc0e7fae */ /* 0x000fe2000e921848 */
[----:B------:R-:W2:Y:S01]  /*8fd0*/  LDC R8, c[0x0][0x230] ;  /* 0x00008c00ff087b82 */ /* 0x000ea20000000800 */
[----:B-1----:R-:W-:Y:S02]  /*8fe0*/  IMAD.MOV.U32 R20, RZ, RZ, R204 ;  /* 0x000000ffff147224 */ /* 0x002fe400078e00cc */
[----:B------:R-:W-:Y:S01]  /*8ff0*/  LDGSTS.E [R14+0x19500], desc[UR8][R190.64], !P5 ;  /* 0x19500000be0e7fae */ /* 0x000fe2000e921848 */
[----:B------:R-:W-:Y:S02]  /*9000*/  IMAD.MOV.U32 R21, RZ, RZ, R205 ;  /* 0x000000ffff157224 */ /* 0x000fe400078e00cd */
[C---:B------:R-:W-:Y:S01]  /*9010*/  IMAD.WIDE R204, R210.reuse, 0x4, R18 ;  /* 0x00000004d2cc7825 */ /* 0x040fe200078e0212 */
[----:B------:R-:W-:Y:S03]  /*9020*/  LDGSTS.E [R14+0x19600], desc[UR8][R192.64], !P5 ;  /* 0x19600000c00e7fae */ /* 0x000fe6000e921848 */
[----:B------:R-:W-:Y:S01]  /*9030*/  IMAD.WIDE R210, R210, 0x4, R16 ;  /* 0x00000004d2d27825 */ /* 0x000fe200078e0210 */
[----:B------:R-:W-:Y:S01]  /*9040*/  LDGSTS.E [R14+0x19700], desc[UR8][R194.64], !P5 ;  /* 0x19700000c20e7fae */ /* 0x000fe2000e921848 */
[----:B------:R-:W-:-:S02]  /*9050*/  ISETP.GE.U32.AND P5, PT, R3, 0x7fffff7e, PT ;  /* 0x7fffff7e0300780c */ /* 0x000fc40003fa6070 */
[----:B------:R-:W-:Y:S01]  /*9060*/  IADD3 R3, R10, -0x7, RZ ;  /* 0xfffffff90a037810 */ /* 0x000fe20007ffe0ff */
[----:B------:R-:W-:Y:S01]  /*9070*/  LDGSTS.E [R14+0x1a400], desc[UR8][R196.64], !P3 ;  /* 0x1a400000c40e7fae */ /* 0x000fe2000d921848 */
[----:B------:R-:W1:Y:S03]  /*9080*/  LDC R10, c[0x0][0x230] ;  /* 0x00008c00ff0a7b82 */ /* 0x000e660000000800 */
[----:B------:R-:W-:Y:S04]  /*9090*/  LDGSTS.E [R14+0x1a500], desc[UR8][R198.64], !P3 ;  /* 0x1a500000c60e7fae */ /* 0x000fe8000d921848 */
[----:B------:R-:W-:Y:S04]  /*90a0*/  LDGSTS.E [R14+0x1a600], desc[UR8][R200.64], !P3 ;  /* 0x1a600000c80e7fae */ /* 0x000fe8000d921848 */
[----:B------:R-:W-:Y:S01]  /*90b0*/  LDGSTS.E [R14+0x1a700], desc[UR8][R202.64], !P3 ;  /* 0x1a700000ca0e7fae */ /* 0x000fe2000d921848 */
[----:B------:R-:W-:Y:S01]  /*90c0*/  ISETP.GE.U32.AND P3, PT, R3, 0x7fffff7a, PT ;  /* 0x7fffff7a0300780c */ /* 0x000fe20003f66070 */
[----:B-----5:R-:W-:-:S02]  /*90d0*/  VIADD R3, R9, 0xfffffff5 ;  /* 0xfffffff509037836 */ /* 0x020fc40000000000 */
[----:B------:R-:W3:Y:S01]  /*90e0*/  LDC R9, c[0x0][0x230] ;  /* 0x00008c00ff097b82 */ /* 0x000ee20000000800 */
[----:B------:R-:W-:Y:S04]  /*90f0*/  LDGSTS.E [R14+0x1b400], desc[UR8][R204.64], !P2 ;  /* 0x1b400000cc0e7fae */ /* 0x000fe8000d121848 */
[----:B------:R-:W-:Y:S04]  /*9100*/  LDGSTS.E [R14+0x1b500], desc[UR8][R206.64], !P2 ;  /* 0x1b500000ce0e7fae */ /* 0x000fe8000d121848 */
[----:B------:R-:W-:Y:S04]  /*9110*/  LDGSTS.E [R14+0x1b600], desc[UR8][R208.64], !P2 ;  /* 0x1b600000d00e7fae */ /* 0x000fe8000d121848 */
[----:B------:R-:W-:Y:S01]  /*9120*/  LDGSTS.E [R14+0x1b700], desc[UR8][R210.64], !P2 ;  /* 0x1b700000d20e7fae */ /* 0x000fe2000d121848 */
[----:B------:R-:W-:Y:S01]  /*9130*/  ISETP.GE.U32.AND P2, PT, R3, 0x7fffff76, PT ;  /* 0x7fffff760300780c */ /* 0x000fe20003f46070 */
[----:B--2---:R-:W-:-:S02]  /*9140*/  VIADD R3, R8, 0xfffffff1 ;  /* 0xfffffff108037836 */ /* 0x004fc40000000000 */
[----:B------:R-:W-:Y:S01]  /*9150*/  LDGSTS.E [R14+0x1c400], desc[UR8][R212.64], !P6 ;  /* 0x1c400000d40e7fae */ /* 0x000fe2000f121848 */
[----:B------:R-:W2:Y:S03]  /*9160*/  LDC R8, c[0x0][0x230] ;  /* 0x00008c00ff087b82 */ /* 0x000ea60000000800 */
[----:B------:R-:W-:Y:S04]  /*9170*/  LDGSTS.E [R14+0x1c500], desc[UR8][R214.64], !P6 ;  /* 0x1c500000d60e7fae */ /* 0x000fe8000f121848 */
[----:B------:R-:W-:Y:S04]  /*9180*/  LDGSTS.E [R14+0x1c600], desc[UR8][R216.64], !P6 ;  /* 0x1c600000d80e7fae */ /* 0x000fe8000f121848 */
[----:B------:R-:W-:Y:S01]  /*9190*/  LDGSTS.E [R14+0x1c700], desc[UR8][R218.64], !P6 ;  /* 0x1c700000da0e7fae */ /* 0x000fe2000f121848 */
[----:B------:R-:W-:-:S02]  /*91a0*/  ISETP.GE.U32.AND P6, PT, R3, 0x7fffff72, PT ;  /* 0x7fffff720300780c */ /* 0x000fc40003fc6070 */
[----:B-1----:R-:W-:Y:S01]  /*91b0*/  IADD3 R3, R10, -0x13, RZ ;  /* 0xffffffed0a037810 */ /* 0x002fe20007ffe0ff */
[----:B------:R-:W-:Y:S01]  /*91c0*/  LDGSTS.E [R14+0x1d400], desc[UR8][R220.64], !P4 ;  /* 0x1d400000dc0e7fae */ /* 0x000fe2000e121848 */
[----:B------:R-:W1:Y:S03]  /*91d0*/  LDC R10, c[0x0][0x230] ;  /* 0x00008c00ff0a7b82 */ /* 0x000e660000000800 */
[----:B------:R-:W-:Y:S04]  /*91e0*/  LDGSTS.E [R14+0x1d500], desc[UR8][R222.64], !P4 ;  /* 0x1d500000de0e7fae */ /* 0x000fe8000e121848 */
[----:B------:R-:W-:Y:S01]  /*91f0*/  LDGSTS.E [R14+0x1d600], desc[UR8][R224.64], !P4 ;  /* 0x1d600000e00e7fae */ /* 0x000fe2000e121848 */
[----:B--2---:R-:W-:-:S03]  /*9200*/  IADD3 R8, R8, -0x1b, RZ ;  /* 0xffffffe508087810 */ /* 0x004fc60007ffe0ff */
[----:B------:R-:W-:Y:S01]  /*9210*/  LDGSTS.E [R14+0x1d700], desc[UR8][R226.64], !P4 ;  /* 0x1d700000e20e7fae */ /* 0x000fe2000e121848 */
[----:B------:R-:W-:Y:S01]  /*9220*/  ISETP.GE.U32.AND P4, PT, R3, 0x7fffff6e, PT ;  /* 0x7fffff6e0300780c */ /* 0x000fe20003f86070 */
[----:B---3--:R-:W-:Y:S02]  /*9230*/  VIADD R3, R9, 0xffffffe9 ;  /* 0xffffffe909037836 */ /* 0x008fe40000000000 */
[----:B------:R-:W2:Y:S01]  /*9240*/  LDC R9, c[0x0][0x230] ;  /* 0x00008c00ff097b82 */ /* 0x000ea20000000800 */
[----:B------:R-:W-:Y:S04]  /*9250*/  LDGSTS.E [R14+0x1e400], desc[UR8][R228.64], !P0 ;  /* 0x1e400000e40e7fae */ /* 0x000fe8000c121848 */
[----:B------:R-:W-:Y:S04]  /*9260*/  LDGSTS.E [R14+0x1e500], desc[UR8][R230.64], !P0 ;  /* 0x1e500000e60e7fae */ /* 0x000fe8000c121848 */
[----:B------:R-:W-:Y:S04]  /*9270*/  LDGSTS.E [R14+0x1e600], desc[UR8][R232.64], !P0 ;  /* 0x1e600000e80e7fae */ /* 0x000fe8000c121848 */
[----:B------:R-:W-:Y:S01]  /*9280*/  LDGSTS.E [R14+0x1e700], desc[UR8][R234.64], !P0 ;  /* 0x1e700000ea0e7fae */ /* 0x000fe2000c121848 */
[----:B------:R-:W-:Y:S01]  /*9290*/  ISETP.GE.U32.AND P0, PT, R3, 0x7fffff6a, PT ;  /* 0x7fffff6a0300780c */ /* 0x000fe20003f06070 */
[----:B------:R-:W-:-:S02]  /*92a0*/  IMAD.SHL.U32 R3, R2, 0x2, RZ ;  /* 0x0000000202037824 */ /* 0x000fc400078e00ff */
[----:B------:R-:W-:Y:S02]  /*92b0*/  LDGSTS.E [R14+0x1f400], desc[UR8][R236.64], !P1 ;  /* 0x1f400000ec0e7fae */ /* 0x000fe4000c921848 */
[C---:B------:R-:W-:Y:S02]  /*92c0*/  IMAD.WIDE R60, R3.reuse, 0x4, R18 ;  /* 0x00000004033c7825 */ /* 0x040fe400078e0212 */
[----:B------:R-:W-:Y:S02]  /*92d0*/  LDGSTS.E [R14+0x1f500], desc[UR8][R238.64], !P1 ;  /* 0x1f500000ee0e7fae */ /* 0x000fe4000c921848 */
[C---:B------:R-:W-:Y:S02]  /*92e0*/  IMAD.WIDE R58, R3.reuse, 0x4, R4 ;  /* 0x00000004033a7825 */ /* 0x040fe400078e0204 */
[----:B------:R-:W-:Y:S02]  /*92f0*/  LDGSTS.E [R14+0x1f600], desc[UR8][R240.64], !P1 ;  /* 0x1f600000f00e7fae */ /* 0x000fe4000c921848 */
[----:B------:R-:W-:-:S02]  /*9300*/  IMAD.WIDE R56, R3, 0x4, R6 ;  /* 0x0000000403387825 */ /* 0x000fc400078e0206 */
[----:B------:R-:W-:Y:S01]  /*9310*/  LDGSTS.E [R14+0x1f700], desc[UR8][R242.64], !P1 ;  /* 0x1f700000f20e7fae */ /* 0x000fe2000c921848 */
[----:B------:R-:W-:Y:S01]  /*9320*/  ISETP.GE.U32.AND P1, PT, R8, 0x7fffff66, PT ;  /* 0x7fffff660800780c */ /* 0x000fe20003f26070 */
[----:B------:R-:W-:Y:S02]  /*9330*/  IMAD.WIDE R54, R3, 0x4, R16 ;  /* 0x0000000403367825 */ /* 0x000fe400078e0210 */
[----:B------:R3:W-:Y:S02]  /*9340*/  STL.64 [R1+0x4d8], R60 ;  /* 0x0004d83c01007387 */ /* 0x0007e40000100a00 */
[----:B-1----:R-:W-:Y:S02]  /*9350*/  VIADD R3, R10, 0xffffffe1 ;  /* 0xffffffe10a037836 */ /* 0x002fe40000000000 */
[----:B------:R-:W-:Y:S01]  /*9360*/  IMAD R8, R2, 0x6, RZ ;  /* 0x0000000602087824 */ /* 0x000fe200078e02ff */
[----:B------:R3:W-:Y:S01]  /*9370*/  LDGSTS.E [R12+0x800], desc[UR8][R60.64], !P5 ;  /* 0x008000003c0c7fae */ /* 0x0007e2000e921848 */
[----:B------:R-:W1:Y:S03]  /*9380*/  LDC R10, c[0x0][0x230] ;  /* 0x00008c00ff0a7b82 */ /* 0x000e660000000800 */
[----:B------:R5:W-:Y:S04]  /*9390*/  STL.64 [R1+0x4e0], R58 ;  /* 0x0004e03a01007387 */ /* 0x000be80000100a00 */
[----:B------:R5:W-:Y:S04]  /*93a0*/  LDGSTS.E [R12+0x900], desc[UR8][R58.64], !P5 ;  /* 0x009000003a0c7fae */ /* 0x000be8000e921848 */
[----:B------:R4:W-:Y:S01]  /*93b0*/  STL.64 [R1+0x4e8], R56 ;  /* 0x0004e83801007387 */ /* 0x0009e20000100a00 */
[----:B---3--:R-:W-:-:S03]  /*93c0*/  IMAD.WIDE R60, R8, 0x4, R18 ;  /* 0x00000004083c7825 */ /* 0x008fc600078e0212 */
[----:B------:R4:W-:Y:S04]  /*93d0*/  LDGSTS.E [R12+0xa00], desc[UR8][R56.64], !P5 ;  /* 0x00a00000380c7fae */ /* 0x0009e8000e921848 */
[----:B------:R3:W-:Y:S01]  /*93e0*/  STL.64 [R1+0x4f0], R54 ;  /* 0x0004f03601007387 */ /* 0x0007e20000100a00 */
[----:B-----5:R-:W-:-:S03]  /*93f0*/  IMAD.WIDE R58, R8, 0x4, R4 ;  /* 0x00000004083a7825 */ /* 0x020fc600078e0204 */
[----:B------:R3:W-:Y:S01]  /*9400*/  LDGSTS.E [R12+0xb00], desc[UR8][R54.64], !P5 ;  /* 0x00b00000360c7fae */ /* 0x0007e2000e921848 */
[----:B------:R-:W-:Y:S01]  /*9410*/  ISETP.GE.U32.AND P5, PT, R3, 0x7fffff62, PT ;  /* 0x7fffff620300780c */ /* 0x000fe20003fa6070 */
[----:B------:R-:W-:Y:S02]  /*9420*/  IMAD R3, R2, 0xa, RZ ;  /* 0x0000000a02037824 */ /* 0x000fe400078e02ff */
[C---:B----4-:R-:W-:Y:S01]  /*9430*/  IMAD.WIDE R56, R8.reuse, 0x4, R6 ;  /* 0x0000000408387825 */ /* 0x050fe200078e0206 */
[----:B------:R4:W-:Y:S04]  /*9440*/  STL.64 [R1+0x4f8], R60 ;  /* 0x0004f83c01007387 */ /* 0x0009e80000100a00 */
[----:B------:R4:W-:Y:S01]  /*9450*/  LDGSTS.E [R12+0x1800], desc[UR8][R60.64], !P3 ;  /* 0x018000003c0c7fae */ /* 0x0009e2000d921848 */
[----:B---3--:R-:W-:Y:S01]  /*9460*/  IMAD.WIDE R54, R8, 0x4, R16 ;  /* 0x0000000408367825 */ /* 0x008fe200078e0210 */
[----:B--2---:R-:W-:-:S02]  /*9470*/  IADD3 R8, R9, -0x23, RZ ;  /* 0xffffffdd09087810 */ /* 0x004fc40007ffe0ff */
[----:B------:R2:W-:Y:S01]  /*9480*/  STL.64 [R1+0x500], R58 ;  /* 0x0005003a01007387 */ /* 0x0005e20000100a00 */
[----:B------:R-:W3:Y:S03]  /*9490*/  LDC R9, c[0x0][0x230] ;  /* 0x00008c00ff097b82 */ /* 0x000ee60000000800 */
[----:B------:R2:W-:Y:S01]  /*94a0*/  LDGSTS.E [R12+0x1900], desc[UR8][R58.64], !P3 ;  /* 0x019000003a0c7fae */ /* 0x0005e2000d921848 */
[----:B----4-:R-:W-:-:S03]  /*94b0*/  IMAD.WIDE R60, R3, 0x4, R18 ;  /* 0x00000004033c7825 */ /* 0x010fc600078e0212 */
[----:B------:R4:W-:Y:S04]  /*94c0*/  STL.64 [R1+0x508], R56 ;  /* 0x0005083801007387 */ /* 0x0009e80000100a00 */
[----:B------:R4:W-:Y:S04]  /*94d0*/  LDGSTS.E [R12+0x1a00], desc[UR8][R56.64], !P3 ;  /* 0x01a00000380c7fae */ /* 0x0009e8000d921848 */
[----:B------:R5:W-:Y:S01]  /*94e0*/  STL.64 [R1+0x510], R54 ;  /* 0x0005103601007387 */ /* 0x000be20000100a00 */
[----:B--2---:R-:W-:-:S03]  /*94f0*/  IMAD.WIDE R58, R3, 0x4, R4 ;  /* 0x00000004033a7825 */ /* 0x004fc600078e0204 */
[----:B------:R5:W-:Y:S01]  /*9500*/  LDGSTS.E [R12+0x1b00], desc[UR8][R54.64], !P3 ;  /* 0x01b00000360c7fae */ /* 0x000be2000d921848 */
[----:B------:R-:W-:Y:S01]  /*9510*/  ISETP.GE.U32.AND P3, PT, R8, 0x7fffff5e, PT ;  /* 0x7fffff5e0800780c */ /* 0x000fe20003f66070 */
[----:B------:R-:W-:Y:S02]  /*9520*/  IMAD R8, R2, 0xe, RZ ;  /* 0x0000000e02087824 */ /* 0x000fe400078e02ff */
[C---:B----4-:R-:W-:Y:S01]  /*9530*/  IMAD.WIDE R56, R3.reuse, 0x4, R6 ;  /* 0x0000000403387825 */ /* 0x050fe200078e0206 */
[----:B------:R2:W-:Y:S04]  /*9540*/  STL.64 [R1+0x518], R60 ;  /* 0x0005183c01007387 */ /* 0x0005e80000100a00 */
[----:B------:R2:W-:Y:S01]  /*9550*/  LDGSTS.E [R12+0x2800], desc[UR8][R60.64], !P2 ;  /* 0x028000003c0c7fae */ /* 0x0005e2000d121848 */
[----:B-----5:R-:W-:-:S03]  /*9560*/  IMAD.WIDE R54, R3, 0x4, R16 ;  /* 0x0000000403367825 */ /* 0x020fc600078e0210 */
[----:B------:R4:W-:Y:S01]  /*9570*/  STL.64 [R1+0x520], R58 ;  /* 0x0005203a01007387 */ /* 0x0009e20000100a00 */
[----:B------:R-:W-:-:S03]  /*9580*/  VIADD R3, R11, 0xffffffd9 ;  /* 0xffffffd90b037836 */ /* 0x000fc60000000000 */
[----:B------:R4:W-:Y:S01]  /*9590*/  LDGSTS.E [R12+0x2900], desc[UR8][R58.64], !P2 ;  /* 0x029000003a0c7fae */ /* 0x0009e2000d121848 */
[----:B------:R-:W5:Y:S01]  /*95a0*/  LDC R11, c[0x0][0x230] ;  /* 0x00008c00ff0b7b82 */ /* 0x000f620000000800 */
[C---:B--2---:R-:W-:Y:S02]  /*95b0*/  IMAD.WIDE R60, R8.reuse, 0x4, R18 ;  /* 0x00000004083c7825 */ /* 0x044fe400078e0212 */
[----:B------:R2:W-:Y:S04]  /*95c0*/  STL.64 [R1+0x528], R56 ;  /* 0x0005283801007387 */ /* 0x0005e80000100a00 */
[----:B------:R2:W-:Y:S01]  /*95d0*/  LDGSTS.E [R12+0x2a00], desc[UR8][R56.64], !P2 ;  /* 0x02a00000380c7fae */ /* 0x0005e2000d121848 */
[----:B----4-:R-:W-:-:S03]  /*95e0*/  IMAD.WIDE R58, R8, 0x4, R4 ;  /* 0x00000004083a7825 */ /* 0x010fc600078e0204 */
[----:B------:R4:W-:Y:S04]  /*95f0*/  STL.64 [R1+0x530], R54 ;  /* 0x0005303601007387 */ /* 0x0009e80000100a00 */
[----:B------:R4:W-:Y:S01]  /*9600*/  LDGSTS.E [R12+0x2b00], desc[UR8][R54.64], !P2 ;  /* 0x02b00000360c7fae */ /* 0x0009e2000d121848 */
[----:B------:R-:W-:Y:S01]  /*9610*/  ISETP.GE.U32.AND P2, PT, R3, 0x7fffff5a, PT ;  /* 0x7fffff5a0300780c */ /* 0x000fe20003f46070 */
[----:B------:R-:W-:Y:S02]  /*9620*/  IMAD R3, R2, 0x12, RZ ;  /* 0x0000001202037824 */ /* 0x000fe400078e02ff */
[C---:B--2---:R-:W-:Y:S01]  /*9630*/  IMAD.WIDE R56, R8.reuse, 0x4, R6 ;  /* 0x0000000408387825 */ /* 0x044fe200078e0206 */
[----:B------:R2:W-:Y:S04]  /*9640*/  STL.64 [R1+0x538], R60 ;  /* 0x0005383c01007387 */ /* 0x0005e80000100a00 */
[----:B------:R2:W-:Y:S01]  /*9650*/  LDGSTS.E [R12+0x3800], desc[UR8][R60.64], !P6 ;  /* 0x038000003c0c7fae */ /* 0x0005e2000f121848 */
[----:B----4-:R-:W-:-:S03]  /*9660*/  IMAD.WIDE R54, R8, 0x4, R16 ;  /* 0x0000000408367825 */ /* 0x010fc600078e0210 */
[----:B------:R4:W-:Y:S01]  /*9670*/  STL.64 [R1+0x540], R58 ;  /* 0x0005403a01007387 */ /* 0x0009e20000100a00 */
[----:B-1----:R-:W-:-:S03]  /*9680*/  VIADD R8, R10, 0xffffffd5 ;  /* 0xffffffd50a087836 */ /* 0x002fc60000000000 */
[----:B------:R4:W-:Y:S01]  /*9690*/  LDGSTS.E [R12+0x3900], desc[UR8][R58.64], !P6 ;  /* 0x039000003a0c7fae */ /* 0x0009e2000f121848 */
[----:B------:R-:W1:Y:S03]  /*96a0*/  LDC R10, c[0x0][0x230] ;  /* 0x00008c00ff0a7b82 */ /* 0x000e660000000800 */
[----:B------:R3:W-:Y:S01]  /*96b0*/  STL.64 [R1+0x548], R56 ;  /* 0x0005483801007387 */ /* 0x0007e20000100a00 */
[----:B--2---:R-:W-:-:S03]  /*96c0*/  IMAD.WIDE R60, R3, 0x4, R18 ;  /* 0x00000004033c7825 */ /* 0x004fc600078e0212 */
[----:B------:R3:W-:Y:S04]  /*96d0*/  LDGSTS.E [R12+0x3a00], desc[UR8][R56.64], !P6 ;  /* 0x03a00000380c7fae */ /* 0x0007e8000f121848 */
[----:B------:R2:W-:Y:S01]  /*96e0*/  STL.64 [R1+0x550], R54 ;  /* 0x0005503601007387 */ /* 0x0005e20000100a00 */
[----:B----4-:R-:W-:-:S03]  /*96f0*/  IMAD.WIDE R58, R3, 0x4, R4 ;  /* 0x00000004033a7825 */ /* 0x010fc600078e0204 */
[----:B------:R2:W-:Y:S01]  /*9700*/  LDGSTS.E [R12+0x3b00], desc[UR8][R54.64], !P6 ;  /* 0x03b00000360c7fae */ /* 0x0005e2000f121848 */
[----:B------:R-:W-:Y:S01]  /*9710*/  ISETP.GE.U32.AND P6, PT, R8, 0x7fffff56, PT ;  /* 0x7fffff560800780c */ /* 0x000fe20003fc6070 */
[----:B------:R-:W-:Y:S02]  /*9720*/  IMAD R8, R2, 0x16, RZ ;  /* 0x0000001602087824 */ /* 0x000fe400078e02ff */
[C---:B---3--:R-:W-:Y:S01]  /*9730*/  IMAD.WIDE R56, R3.reuse, 0x4, R6 ;  /* 0x0000000403387825 */ /* 0x048fe200078e0206 */
[----:B------:R3:W-:Y:S04]  /*9740*/  STL.64 [R1+0x558], R60 ;  /* 0x0005583c01007387 */ /* 0x0007e80000100a00 */
[----:B------:R3:W-:Y:S01]  /*9750*/  LDGSTS.E [R12+0x4800], desc[UR8][R60.64], !P4 ;  /* 0x048000003c0c7fae */ /* 0x0007e2000e121848 */
[----:B--2---:R-:W-:Y:S01]  /*9760*/  IMAD.WIDE R54, R3, 0x4, R16 ;  /* 0x0000000403367825 */ /* 0x004fe200078e0210 */
[----:B------:R-:W-:-:S02]  /*9770*/  IADD3 R3, R9, -0x2f, RZ ;  /* 0xffffffd109037810 */ /* 0x000fc40007ffe0ff */
[----:B------:R2:W-:Y:S01]  /*9780*/  STL.64 [R1+0x560], R58 ;  /* 0x0005603a01007387 */ /* 0x0005e20000100a00 */
[----:B------:R-:W4:Y:S03]  /*9790*/  LDC R9, c[0x0][0x230] ;  /* 0x00008c00ff097b82 */ /* 0x000f260000000800 */
[----:B------:R2:W-:Y:S01]  /*97a0*/  LDGSTS.E [R12+0x4900], desc[UR8][R58.64], !P4 ;  /* 0x049000003a0c7fae */ /* 0x0005e2000e121848 */
[----:B---3--:R-:W-:-:S03]  /*97b0*/  IMAD.WIDE R60, R8, 0x4, R18 ;  /* 0x00000004083c7825 */ /* 0x008fc600078e0212 */
[----:B------:R3:W-:Y:S04]  /*97c0*/  STL.64 [R1+0x568], R56 ;  /* 0x0005683801007387 */ /* 0x0007e80000100a00 */
[----:B------:R3:W-:Y:S04]  /*97d0*/  LDGSTS.E [R12+0x4a00], desc[UR8][R56.64], !P4 ;  /* 0x04a00000380c7fae */ /* 0x0007e8000e121848 */
[----:B------:R5:W-:Y:S01]  /*97e0*/  STL.64 [R1+0x570], R54 ;  /* 0x0005703601007387 */ /* 0x000be20000100a00 */
[----:B--2---:R-:W-:-:S03]  /*97f0*/  IMAD.WIDE R58, R8, 0x4, R4 ;  /* 0x00000004083a7825 */ /* 0x004fc600078e0204 */
[----:B------:R5:W-:Y:S01]  /*9800*/  LDGSTS.E [R12+0x4b00], desc[UR8][R54.64], !P4 ;  /* 0x04b00000360c7fae */ /* 0x000be2000e121848 */
[----:B------:R-:W-:Y:S01]  /*9810*/  ISETP.GE.U32.AND P4, PT, R3, 0x7fffff52, PT ;  /* 0x7fffff520300780c */ /* 0x000fe20003f86070 */
[----:B------:R-:W-:Y:S02]  /*9820*/  IMAD R3, R2, 0x1a, RZ ;  /* 0x0000001a02037824 */ /* 0x000fe400078e02ff */
[C---:B---3--:R-:W-:Y:S01]  /*9830*/  IMAD.WIDE R56, R8.reuse, 0x4, R6 ;  /* 0x0000000408387825 */ /* 0x048fe200078e0206 */
        /* <DEDUP_REMOVED lines=10> */
[----:B---3--:R-:W-:-:S03]  /*98e0*/  IMAD.WIDE R58, R3, 0x4, R4 ;  /* 0x00000004033a7825 */ /* 0x008fc600078e0204 */
[----:B------:R3:W-:Y:S04]  /*98f0*/  STL.64 [R1+0x590], R54 ;  /* 0x0005903601007387 */ /* 0x0007e80000100a00 */
[----:B------:R3:W-:Y:S01]  /*9900*/  LDGSTS.E [R12+0x5b00], desc[UR8][R54.64], !P0 ;  /* 0x05b00000360c7fae */ /* 0x0007e2000c121848 */
[----:B------:R-:W-:Y:S01]  /*9910*/  ISETP.GE.U32.AND P0, PT, R8, 0x7fffff4e, PT ;  /* 0x7fffff4e0800780c */ /* 0x000fe20003f06070 */
[----:B------:R-:W-:Y:S02]  /*9920*/  IMAD R8, R2, 0x1e, RZ ;  /* 0x0000001e02087824 */ /* 0x000fe400078e02ff */
[C---:B--2---:R-:W-:Y:S01]  /*9930*/  IMAD.WIDE R56, R3.reuse, 0x4, R6 ;  /* 0x0000000403387825 */ /* 0x044fe200078e0206 */
[----:B------:R2:W-:Y:S04]  /*9940*/  STL.64 [R1+0x598], R60 ;  /* 0x0005983c01007387 */ /* 0x0005e80000100a00 */
[----:B------:R2:W-:Y:S01]  /*9950*/  LDGSTS.E [R12+0x6800], desc[UR8][R60.64], !P1 ;  /* 0x068000003c0c7fae */ /* 0x0005e2000c921848 */
[----:B---3--:R-:W-:-:S03]  /*9960*/  IMAD.WIDE R54, R3, 0x4, R16 ;  /* 0x0000000403367825 */ /* 0x008fc600078e0210 */
        /* <DEDUP_REMOVED lines=8> */
[----:B---3--:R-:W-:-:S03]  /*99f0*/  IMAD.WIDE R58, R8, 0x4, R4 ;  /* 0x00000004083a7825 */ /* 0x008fc600078e0204 */
[----:B------:R2:W-:Y:S01]  /*9a00*/  LDGSTS.E [R12+0x6b00], desc[UR8][R54.64], !P1 ;  /* 0x06b00000360c7fae */ /* 0x0005e2000c921848 */
[----:B------:R-:W-:Y:S01]  /*9a10*/  ISETP.GE.U32.AND P1, PT, R3, 0x7fffff4a, PT ;  /* 0x7fffff4a0300780c */ /* 0x000fe20003f26070 */
[----:B------:R-:W-:Y:S02]  /*9a20*/  IMAD R3, R2, 0x22, RZ ;  /* 0x0000002202037824 */ /* 0x000fe400078e02ff */
[C---:B----4-:R-:W-:Y:S01]  /*9a30*/  IMAD.WIDE R56, R8.reuse, 0x4, R6 ;  /* 0x0000000408387825 */ /* 0x050fe200078e0206 */
        /* <DEDUP_REMOVED lines=345> */
[----:B------:R3:W-:Y:S01]  /*afd0*/  LDGSTS.E [R12+0x1ca00], desc[UR8][R56.64], !P5 ;  /* 0x1ca00000380c7fae */ /* 0x0007e2000e921848 */
[----:B--2---:R-:W-:-:S03]  /*afe0*/  IMAD.WIDE R58, R8, 0x4, R4 ;  /* 0x00000004083a7825 */ /* 0x004fc600078e0204 */
[----:B------:R2:W-:Y:S04]  /*aff0*/  STL.64 [R1+0x668], R54 ;  /* 0x0006683601007387 */ /* 0x0005e80000100a00 */
[----:B------:R2:W-:Y:S01]  /*b000*/  LDGSTS.E [R12+0x1cb00], desc[UR8][R54.64], !P5 ;  /* 0x1cb00000360c7fae */ /* 0x0005e2000e921848 */
[----:B------:R-:W-:Y:S01]  /*b010*/  ISETP.GE.U32.AND P5, PT, R3, 0x7fffff71, PT ;  /* 0x7fffff710300780c */ /* 0x000fe20003fa6070 */
[----:B------:R-:W-:Y:S02]  /*b020*/  IMAD R3, R2, 0x7a, RZ ;  /* 0x0000007a02037824 */ /* 0x000fe400078e02ff */
[C---:B---3--:R-:W-:Y:S01]  /*b030*/  IMAD.WIDE R56, R8.reuse, 0x4, R6 ;  /* 0x0000000408387825 */ /* 0x048fe200078e0206 */
[----:B------:R3:W-:Y:S04]  /*b040*/  LDGSTS.E [R12+0x1d800], desc[UR8][R60.64], !P3 ;  /* 0x1d8000003c0c7fae */ /* 0x0007e8000d921848 */
[----:B------:R1:W-:Y:S01]  /*b050*/  LDGSTS.E [R12+0x1d900], desc[UR8][R58.64], !P3 ;  /* 0x1d9000003a0c7fae */ /* 0x0003e2000d921848 */
[----:B--2---:R-:W-:-:S03]  /*b060*/  IMAD.WIDE R54, R8, 0x4, R16 ;  /* 0x0000000408367825 */ /* 0x004fc600078e0210 */
[----:B------:R3:W-:Y:S01]  /*b070*/  STL.64 [R1+0x660], R60 ;  /* 0x0006603c01007387 */ /* 0x0007e20000100a00 */
[----:B-----5:R-:W-:-:S03]  /*b080*/  VIADD R8, R11, 0xffffffec ;  /* 0xffffffec0b087836 */ /* 0x020fc60000000000 */
[----:B------:R2:W-:Y:S01]  /*b090*/  LDGSTS.E [R12+0x1da00], desc[UR8][R56.64], !P3 ;  /* 0x1da00000380c7fae */ /* 0x0005e2000d921848 */
[----:B------:R-:W-:-:S03]  /*b0a0*/  LOP3.LUT R11, R0, 0x60, RZ, 0x3c, !PT ;  /* 0x00000060000b7812 */ /* 0x000fc600078e3cff */
[----:B------:R1:W-:Y:S02]  /*b0b0*/  STL.64 [R1+0x658], R58 ;  /* 0x0006583a01007387 */ /* 0x0003e40000100a00 */
[----:B------:R-:W-:Y:S02]  /*b0c0*/  VIADD R11, R11, UR4 ;  /* 0x000000040b0b7c36 */ /* 0x000fe40008000000 */
[----:B------:R5:W-:Y:S01]  /*b0d0*/  LDGSTS.E [R12+0x1db00], desc[UR8][R54.64], !P3 ;  /* 0x1db00000360c7fae */ /* 0x000be2000d921848 */
[C---:B---3--:R-:W-:Y:S01]  /*b0e0*/  IMAD.WIDE R60, R3.reuse, 0x4, R18 ;  /* 0x00000004033c7825 */ /* 0x048fe200078e0212 */
[----:B------:R-:W-:Y:S02]  /*b0f0*/  ISETP.GE.U32.AND P3, PT, R8, 0x7fffff6d, PT ;  /* 0x7fffff6d0800780c */ /* 0x000fe40003f66070 */
[----:B------:R2:W-:Y:S01]  /*b100*/  STL.64 [R1+0x650], R56 ;  /* 0x0006503801007387 */ /* 0x0005e20000100a00 */
[----:B------:R-:W-:Y:S02]  /*b110*/  IMAD R8, R2, 0x7e, RZ ;  /* 0x0000007e02087824 */ /* 0x000fe400078e02ff */
[C---:B-1----:R-:W-:Y:S01]  /*b120*/  IMAD.WIDE R58, R3.reuse, 0x4, R4 ;  /* 0x00000004033a7825 */ /* 0x042fe200078e0204 */
[----:B------:R5:W-:Y:S04]  /*b130*/  STL.64 [R1+0x648], R54 ;  /* 0x0006483601007387 */ /* 0x000be80000100a00 */
[----:B------:R1:W-:Y:S01]  /*b140*/  STL.64 [R1+0x640], R60 ;  /* 0x0006403c01007387 */ /* 0x0003e20000100a00 */
[----:B--2---:R-:W-:-:S03]  /*b150*/  IMAD.WIDE R56, R3, 0x4, R6 ;  /* 0x0000000403387825 */ /* 0x004fc600078e0206 */
[----:B------:R1:W-:Y:S01]  /*b160*/  LDGSTS.E [R12+0x1e800], desc[UR8][R60.64], !P2 ;  /* 0x1e8000003c0c7fae */ /* 0x0003e2000d121848 */
[----:B-----5:R-:W-:-:S03]  /*b170*/  IMAD.WIDE R54, R3, 0x4, R16 ;  /* 0x0000000403367825 */ /* 0x020fc600078e0210 */
        /* <DEDUP_REMOVED lines=11> */
[C---:B-1----:R-:W-:Y:S01]  /*b230*/  IMAD.WIDE R56, R8.reuse, 0x4, R6 ;  /* 0x0000000408387825 */ /* 0x042fe200078e0206 */
[----:B----4-:R-:W-:Y:S01]  /*b240*/  IADD3 R3, R9, -0x1c, RZ ;  /* 0xffffffe409037810 */ /* 0x010fe20007ffe0ff */
[----:B------:R1:W-:Y:S01]  /*b250*/  LDGSTS.E [R12+0x1f800], desc[UR8][R60.64], !P6 ;  /* 0x1f8000003c0c7fae */ /* 0x0003e2000f121848 */
[----:B------:R-:W4:Y:S03]  /*b260*/  LDC R9, c[0x0][0x230] ;  /* 0x00008c00ff097b82 */ /* 0x000f260000000800 */
[----:B------:R5:W-:Y:S01]  /*b270*/  LDGSTS.E [R12+0x1f900], desc[UR8][R58.64], !P6 ;  /* 0x1f9000003a0c7fae */ /* 0x000be2000f121848 */
[----:B--2---:R-:W-:-:S03]  /*b280*/  IMAD.WIDE R54, R8, 0x4, R16 ;  /* 0x0000000408367825 */ /* 0x004fc600078e0210 */
[----:B------:R2:W-:Y:S01]  /*b290*/  LDGSTS.E [R12+0x1fa00], desc[UR8][R56.64], !P6 ;  /* 0x1fa00000380c7fae */ /* 0x0005e2000f121848 */
[----:B------:R-:W-:-:S03]  /*b2a0*/  IMAD R8, R2, 0x7, RZ ;  /* 0x0000000702087824 */ /* 0x000fc600078e02ff */
[----:B------:R3:W-:Y:S01]  /*b2b0*/  LDGSTS.E [R12+0x1fb00], desc[UR8][R54.64], !P6 ;  /* 0x1fb00000360c7fae */ /* 0x0007e2000f121848 */
[----:B------:R-:W-:Y:S01]  /*b2c0*/  ISETP.GE.U32.AND P6, PT, R3, 0x7fffff65, PT ;  /* 0x7fffff650300780c */ /* 0x000fe20003fc6070 */
[----:B------:R-:W-:Y:S02]  /*b2d0*/  IMAD R3, R2, 0x3, RZ ;  /* 0x0000000302037824 */ /* 0x000fe400078e02ff */
[----:B------:R1:W-:Y:S04]  /*b2e0*/  STL.64 [R1+0x620], R60 ;  /* 0x0006203c01007387 */ /* 0x0003e80000100a00 */
[----:B------:R5:W-:Y:S04]  /*b2f0*/  STL.64 [R1+0x618], R58 ;  /* 0x0006183a01007387 */ /* 0x000be80000100a00 */
[----:B------:R2:W-:Y:S04]  /*b300*/  STL.64 [R1+0x610], R56 ;  /* 0x0006103801007387 */ /* 0x0005e80000100a00 */
[----:B------:R3:W-:Y:S01]  /*b310*/  STL.64 [R1+0x608], R54 ;  /* 0x0006083601007387 */ /* 0x0007e20000100a00 */
[----:B-1----:R-:W-:-:S04]  /*b320*/  IMAD.WIDE R60, R3, 0x4, R18 ;  /* 0x00000004033c7825 */ /* 0x002fc800078e0212 */
[C---:B-----5:R-:W-:Y:S01]  /*b330*/  IMAD.WIDE R58, R3.reuse, 0x4, R4 ;  /* 0x00000004033a7825 */ /* 0x060fe200078e0204 */
[----:B------:R1:W-:Y:S03]  /*b340*/  LDGSTS.E [R11+0xc00], desc[UR8][R60.64], !P4 ;  /* 0x00c000003c0b7fae */ /* 0x0003e6000e121848 */
[C---:B--2---:R-:W-:Y:S01]  /*b350*/  IMAD.WIDE R56, R3.reuse, 0x4, R6 ;  /* 0x0000000403387825 */ /* 0x044fe200078e0206 */
[----:B------:R1:W-:Y:S03]  /*b360*/  STL.64 [R1+0x8e8], R60 ;  /* 0x0008e83c01007387 */ /* 0x0003e60000100a00 */
[----:B---3--:R-:W-:Y:S01]  /*b370*/  IMAD.WIDE R54, R3, 0x4, R16 ;  /* 0x0000000403367825 */ /* 0x008fe200078e0210 */
[----:B------:R2:W-:Y:S03]  /*b380*/  LDGSTS.E [R11+0xd00], desc[UR8][R58.64], !P4 ;  /* 0x00d000003a0b7fae */ /* 0x0005e6000e121848 */
[----:B------:R-:W-:Y:S01]  /*b390*/  VIADD R3, R15, 0xffffffe0 ;  /* 0xffffffe00f037836 */ /* 0x000fe20000000000 */
[----:B------:R2:W-:Y:S01]  /*b3a0*/  STL.64 [R1+0x8f0], R58 ;  /* 0x0008f03a01007387 */ /* 0x0005e20000100a00 */
[----:B------:R-:W3:Y:S03]  /*b3b0*/  LDC R15, c[0x0][0x230] ;  /* 0x00008c00ff0f7b82 */ /* 0x000ee60000000800 */
[----:B------:R5:W-:Y:S01]  /*b3c0*/  LDGSTS.E [R11+0xe00], desc[UR8][R56.64], !P4 ;  /* 0x00e00000380b7fae */ /* 0x000be2000e121848 */
[----:B-1----:R-:W-:-:S03]  /*b3d0*/  IMAD.WIDE R60, R8, 0x4, R18 ;  /* 0x00000004083c7825 */ /* 0x002fc600078e0212 */
[----:B------:R5:W-:Y:S04]  /*b3e0*/  STL.64 [R1+0x8f8], R56 ;  /* 0x0008f83801007387 */ /* 0x000be80000100a00 */
[----:B------:R1:W-:Y:S01]  /*b3f0*/  LDGSTS.E [R11+0xf00], desc[UR8][R54.64], !P4 ;  /* 0x00f00000360b7fae */ /* 0x0003e2000e121848 */
[----:B------:R-:W-:Y:S01]  /*b400*/  ISETP.GE.U32.AND P4, PT, R3, 0x7fffff61, PT ;  /* 0x7fffff610300780c */ /* 0x000fe20003f86070 */
[----:B--2---:R-:W-:Y:S02]  /*b410*/  IMAD.WIDE R58, R8, 0x4, R4 ;  /* 0x00000004083a7825 */ /* 0x004fe400078e0204 */
[----:B------:R1:W-:Y:S02]  /*b420*/  STL.64 [R1+0x900], R54 ;  /* 0x0009003601007387 */ /* 0x0003e40000100a00 */
[----:B------:R-:W-:-:S02]  /*b430*/  IMAD R3, R2, 0xb, RZ ;  /* 0x0000000b02037824 */ /* 0x000fc400078e02ff */
[C---:B-----5:R-:W-:Y:S01]  /*b440*/  IMAD.WIDE R56, R8.reuse, 0x4, R6 ;  /* 0x0000000408387825 */ /* 0x060fe200078e0206 */
[----:B------:R2:W-:Y:S04]  /*b450*/  STL.64 [R1+0x908], R60 ;  /* 0x0009083c01007387 */ /* 0x0005e80000100a00 */
[----:B------:R2:W-:Y:S01]  /*b460*/  LDGSTS.E [R11+0x1c00], desc[UR8][R60.64], !P0 ;  /* 0x01c000003c0b7fae */ /* 0x0005e2000c121848 */
[----:B-1----:R-:W-:Y:S01]  /*b470*/  IMAD.WIDE R54, R8, 0x4, R16 ;  /* 0x0000000408367825 */ /* 0x002fe200078e0210 */
[----:B------:R-:W-:Y:S02]  /*b480*/  IADD3 R8, R10, -0x24, RZ ;  /* 0xffffffdc0a087810 */ /* 0x000fe40007ffe0ff */
[----:B------:R1:W-:Y:S01]  /*b490*/  STL.64 [R1+0x910], R58 ;  /* 0x0009103a01007387 */ /* 0x0003e20000100a00 */
[----:B------:R-:W5:Y:S03]  /*b4a0*/  LDC R10, c[0x0][0x230] ;  /* 0x00008c00ff0a7b82 */ /* 0x000f660000000800 */
[----:B------:R1:W-:Y:S01]  /*b4b0*/  LDGSTS.E [R11+0x1d00], desc[UR8][R58.64], !P0 ;  /* 0x01d000003a0b7fae */ /* 0x0003e2000c121848 */
[----:B--2---:R-:W-:-:S03]  /*b4c0*/  IMAD.WIDE R60, R3, 0x4, R18 ;  /* 0x00000004033c7825 */ /* 0x004fc600078e0212 */
[----:B------:R2:W-:Y:S04]  /*b4d0*/  STL.64 [R1+0x918], R56 ;  /* 0x0009183801007387 */ /* 0x0005e80000100a00 */
[----:B------:R2:W-:Y:S01]  /*b4e0*/  LDGSTS.E [R11+0x1e00], desc[UR8][R56.64], !P0 ;  /* 0x01e00000380b7fae */ /* 0x0005e2000c121848 */
[----:B-1----:R-:W-:-:S03]  /*b4f0*/  IMAD.WIDE R58, R3, 0x4, R4 ;  /* 0x00000004033a7825 */ /* 0x002fc600078e0204 */
[----:B------:R1:W-:Y:S04]  /*b500*/  STL.64 [R1+0x920], R54 ;  /* 0x0009203601007387 */ /* 0x0003e80000100a00 */
[----:B------:R1:W-:Y:S01]  /*b510*/  LDGSTS.E [R11+0x1f00], desc[UR8][R54.64], !P0 ;  /* 0x01f00000360b7fae */ /* 0x0003e2000c121848 */
[----:B------:R-:W-:Y:S01]  /*b520*/  ISETP.GE.U32.AND P0, PT, R8, 0x7fffff5d, PT ;  /* 0x7fffff5d0800780c */ /* 0x000fe20003f06070 */
[----:B------:R-:W-:Y:S02]  /*b530*/  IMAD R8, R2, 0xf, RZ ;  /* 0x0000000f02087824 */ /* 0x000fe400078e02ff */
[C---:B--2---:R-:W-:Y:S01]  /*b540*/  IMAD.WIDE R56, R3.reuse, 0x4, R6 ;  /* 0x0000000403387825 */ /* 0x044fe200078e0206 */
[----:B------:R2:W-:Y:S04]  /*b550*/  STL.64 [R1+0x928], R60 ;  /* 0x0009283c01007387 */ /* 0x0005e80000100a00 */
[----:B------:R2:W-:Y:S01]  /*b560*/  LDGSTS.E [R11+0x2c00], desc[UR8][R60.64], !P1 ;  /* 0x02c000003c0b7fae */ /* 0x0005e2000c921848 */
[----:B-1----:R-:W-:-:S03]  /*b570*/  IMAD.WIDE R54, R3, 0x4, R16 ;  /* 0x0000000403367825 */ /* 0x002fc600078e0210 */
[----:B------:R1:W-:Y:S01]  /*b580*/  STL.64 [R1+0x930], R58 ;  /* 0x0009303a01007387 */ /* 0x0003e20000100a00 */
[----:B----4-:R-:W-:-:S03]  /*b590*/  VIADD R3, R9, 0xffffffd8 ;  /* 0xffffffd809037836 */ /* 0x010fc60000000000 */
[----:B------:R1:W-:Y:S01]  /*b5a0*/  LDGSTS.E [R11+0x2d00], desc[UR8][R58.64], !P1 ;  /* 0x02d000003a0b7fae */ /* 0x0003e2000c921848 */
[----:B------:R-:W4:Y:S03]  /*b5b0*/  LDC R9, c[0x0][0x230] ;  /* 0x00008c00ff097b82 */ /* 0x000f260000000800 */
[----:B------:R3:W-:Y:S01]  /*b5c0*/  STL.64 [R1+0x938], R56 ;  /* 0x0009383801007387 */ /* 0x0007e20000100a00 */
[----:B--2---:R-:W-:-:S03]  /*b5d0*/  IMAD.WIDE R60, R8, 0x4, R18 ;  /* 0x00000004083c7825 */ /* 0x004fc600078e0212 */
[----:B------:R3:W-:Y:S04]  /*b5e0*/  LDGSTS.E [R11+0x2e00], desc[UR8][R56.64], !P1 ;  /* 0x02e00000380b7fae */ /* 0x0007e8000c921848 */
[----:B------:R2:W-:Y:S01]  /*b5f0*/  STL.64 [R1+0x940], R54 ;  /* 0x0009403601007387 */ /* 0x0005e20000100a00 */
[----:B-1----:R-:W-:-:S03]  /*b600*/  IMAD.WIDE R58, R8, 0x4, R4 ;  /* 0x00000004083a7825 */ /* 0x002fc600078e0204 */
[----:B------:R2:W-:Y:S01]  /*b610*/  LDGSTS.E [R11+0x2f00], desc[UR8][R54.64], !P1 ;  /* 0x02f00000360b7fae */ /* 0x0005e2000c921848 */
[----:B------:R-:W-:Y:S01]  /*b620*/  ISETP.GE.U32.AND P1, PT, R3, 0x7fffff59, PT ;  /* 0x7fffff590300780c */ /* 0x000fe20003f26070 */
[----:B------:R-:W-:Y:S02]  /*b630*/  IMAD R3, R2, 0x13, RZ ;  /* 0x0000001302037824 */ /* 0x000fe400078e02ff */
[C---:B---3--:R-:W-:Y:S01]  /*b640*/  IMAD.WIDE R56, R8.reuse, 0x4, R6 ;  /* 0x0000000408387825 */ /* 0x048fe200078e0206 */
[----:B------:R1:W-:Y:S04]  /*b650*/  LDGSTS.E [R11+0x3c00], desc[UR8][R60.64], !P5 ;  /* 0x03c000003c0b7fae */ /* 0x0003e8000e921848 */
[----:B------:R1:W-:Y:S01]  /*b660*/  STL.64 [R1+0x948], R60 ;  /* 0x0009483c01007387 */ /* 0x0003e20000100a00 */
[----:B--2---:R-:W-:-:S03]  /*b670*/  IMAD.WIDE R54, R8, 0x4, R16 ;  /* 0x0000000408367825 */ /* 0x004fc600078e0210 */
[----:B------:R2:W-:Y:S01]  /*b680*/  LDGSTS.E [R11+0x3d00], desc[UR8][R58.64], !P5 ;  /* 0x03d000003a0b7fae */ /* 0x0005e2000e921848 */
[----:B------:R-:W-:-:S03]  /*b690*/  VIADD R8, R15, 0xffffffd4 ;  /* 0xffffffd40f087836 */ /* 0x000fc60000000000 */
        /* <DEDUP_REMOVED lines=235> */
[----:B------:R1:W-:Y:S04]  /*c550*/  STL.64 [R1+0xc98], R60 ;  /* 0x000c983c01007387 */ /* 0x0003e80000100a00 */
[----:B------:R1:W-:Y:S01]  /*c560*/  LDGSTS.E [R11+0x12c00], desc[UR8][R60.64], !P3 ;  /* 0x12c000003c0b7fae */ /* 0x0003e2000d921848 */
[----:B--2---:R-:W-:-:S03]  /*c570*/  IMAD.WIDE R54, R3, 0x4, R16 ;  /* 0x0000000403367825 */ /* 0x004fc600078e0210 */
        /* <DEDUP_REMOVED lines=13> */
[----:B------:R1:W-:Y:S04]  /*c650*/  LDGSTS.E [R11+0x13c00], desc[UR8][R60.64], !P2 ;  /* 0x13c000003c0b7fae */ /* 0x0003e8000d121848 */
[----:B------:R4:W-:Y:S01]  /*c660*/  LDGSTS.E [R11+0x13d00], desc[UR8][R58.64], !P2 ;  /* 0x13d000003a0b7fae */ /* 0x0009e2000d121848 */
[----:B--2---:R-:W-:Y:S01]  /*c670*/  IMAD.WIDE R54, R8, 0x4, R16 ;  /* 0x0000000408367825 */ /* 0x004fe200078e0210 */
[----:B-----5:R-:W-:-:S02]  /*c680*/  IADD3 R8, R10, -0x6c, RZ ;  /* 0xffffff940a087810 */ /* 0x020fc40007ffe0ff */
[----:B------:R1:W-:Y:S01]  /*c690*/  STL.64 [R1+0xc78], R60 ;  /* 0x000c783c01007387 */ /* 0x0003e20000100a00 */
[----:B------:R-:W2:Y:S03]  /*c6a0*/  LDC R10, c[0x0][0x230] ;  /* 0x00008c00ff0a7b82 */ /* 0x000ea60000000800 */
[----:B------:R5:W-:Y:S04]  /*c6b0*/  LDGSTS.E [R11+0x13e00], desc[UR8][R56.64], !P2 ;  /* 0x13e00000380b7fae */ /* 0x000be8000d121848 */
        /* <DEDUP_REMOVED lines=15> */
[----:B------:R-:W4:Y:S01]  /*c7b0*/  LDC R9, c[0x0][0x230] ;  /* 0x00008c00ff097b82 */ /* 0x000f220000000800 */
[C---:B-1----:R-:W-:Y:S02]  /*c7c0*/  IMAD.WIDE R60, R8.reuse, 0x4, R18 ;  /* 0x00000004083c7825 */ /* 0x042fe400078e0212 */
[----:B------:R1:W-:Y:S04]  /*c7d0*/  STL.64 [R1+0xc48], R56 ;  /* 0x000c483801007387 */ /* 0x0003e80000100a00 */
[----:B------:R1:W-:Y:S01]  /*c7e0*/  LDGSTS.E [R11+0x14e00], desc[UR8][R56.64], !P6 ;  /* 0x14e00000380b7fae */ /* 0x0003e2000f121848 */
[----:B---3--:R-:W-:-:S03]  /*c7f0*/  IMAD.WIDE R58, R8, 0x4, R4 ;  /* 0x00000004083a7825 */ /* 0x008fc600078e0204 */
[----:B------:R3:W-:Y:S04]  /*c800*/  STL.64 [R1+0xc40], R54 ;  /* 0x000c403601007387 */ /* 0x0007e80000100a00 */
[----:B------:R3:W-:Y:S01]  /*c810*/  LDGSTS.E [R11+0x14f00], desc[UR8][R54.64], !P6 ;  /* 0x14f00000360b7fae */ /* 0x0007e2000f121848 */
[----:B------:R-:W-:Y:S01]  /*c820*/  ISETP.GE.U32.AND P6, PT, R3, 0x7fffff11, PT ;  /* 0x7fffff110300780c */ /* 0x000fe20003fc6070 */
[----:B------:R-:W-:Y:S02]  /*c830*/  VIADD R3, R15, 0xffffff8c ;  /* 0xffffff8c0f037836 */ /* 0x000fe40000000000 */
[C---:B-1----:R-:W-:Y:S01]  /*c840*/  IMAD.WIDE R56, R8.reuse, 0x4, R6 ;  /* 0x0000000408387825 */ /* 0x042fe200078e0206 */
[----:B------:R1:W-:Y:S01]  /*c850*/  LDGSTS.E [R11+0x15c00], desc[UR8][R60.64], !P4 ;  /* 0x15c000003c0b7fae */ /* 0x0003e2000e121848 */
[----:B------:R-:W5:Y:S03]  /*c860*/  LDC R15, c[0x0][0x230] ;  /* 0x00008c00ff0f7b82 */ /* 0x000f660000000800 */
[----:B------:R2:W-:Y:S01]  /*c870*/  LDGSTS.E [R11+0x15d00], desc[UR8][R58.64], !P4 ;  /* 0x15d000003a0b7fae */ /* 0x0005e2000e121848 */
[----:B---3--:R-:W-:-:S03]  /*c880*/  IMAD.WIDE R54, R8, 0x4, R16 ;  /* 0x0000000408367825 */ /* 0x008fc600078e0210 */
[----:B------:R3:W-:Y:S01]  /*c890*/  LDGSTS.E [R11+0x15e00], desc[UR8][R56.64], !P4 ;  /* 0x15e00000380b7fae */ /* 0x0007e2000e121848 */
[----:B------:R-:W-:-:S03]  /*c8a0*/  IMAD R8, R2, 0x5f, RZ ;  /* 0x0000005f02087824 */ /* 0x000fc600078e02ff */
[----:B------:R4:W-:Y:S01]  /*c8b0*/  LDGSTS.E [R11+0x15f00], desc[UR8][R54.64], !P4 ;  /* 0x15f00000360b7fae */ /* 0x0009e2000e121848 */
[----:B------:R-:W-:Y:S01]  /*c8c0*/  ISETP.GE.U32.AND P4, PT, R3, 0x7fffff0d, PT ;  /* 0x7fffff0d0300780c */ /* 0x000fe20003f86070 */
[----:B------:R-:W-:Y:S02]  /*c8d0*/  IMAD R3, R2, 0x5b, RZ ;  /* 0x0000005b02037824 */ /* 0x000fe400078e02ff */
[----:B------:R1:W-:Y:S04]  /*c8e0*/  STL.64 [R1+0xc38], R60 ;  /* 0x000c383c01007387 */ /* 0x0003e80000100a00 */
[----:B------:R2:W-:Y:S04]  /*c8f0*/  STL.64 [R1+0xc30], R58 ;  /* 0x000c303a01007387 */ /* 0x0005e80000100a00 */
[----:B------:R3:W-:Y:S01]  /*c900*/  STL.64 [R1+0xc28], R56 ;  /* 0x000c283801007387 */ /* 0x0007e20000100a00 */
[----:B-1----:R-:W-:-:S03]  /*c910*/  IMAD.WIDE R60, R3, 0x4, R18 ;  /* 0x00000004033c7825 */ /* 0x002fc600078e0212 */
[----:B------:R4:W-:Y:S01]  /*c920*/  STL.64 [R1+0xc20], R54 ;  /* 0x000c203601007387 */ /* 0x0009e20000100a00 */
[----:B--2---:R-:W-:-:S03]  /*c930*/  IMAD.WIDE R58, R3, 0x4, R4 ;  /* 0x00000004033a7825 */ /* 0x004fc600078e0204 */
[----:B------:R1:W-:Y:S01]  /*c940*/  STL.64 [R1+0xc18], R60 ;  /* 0x000c183c01007387 */ /* 0x0003e20000100a00 */
[----:B---3--:R-:W-:-:S03]  /*c950*/  IMAD.WIDE R56, R3, 0x4, R6 ;  /* 0x0000000403387825 */ /* 0x008fc600078e0206 */
[----:B------:R1:W-:Y:S01]  /*c960*/  LDGSTS.E [R11+0x16c00], desc[UR8][R60.64], !P0 ;  /* 0x16c000003c0b7fae */ /* 0x0003e2000c121848 */
[----:B----4-:R-:W-:-:S03]  /*c970*/  IMAD.WIDE R54, R3, 0x4, R16 ;  /* 0x0000000403367825 */ /* 0x010fc600078e0210 */
[----:B------:R2:W-:Y:S01]  /*c980*/  STL.64 [R1+0xc10], R58 ;  /* 0x000c103a01007387 */ /* 0x0005e20000100a00 */
[----:B------:R-:W-:Y:S01]  /*c990*/  IADD3 R3, R10, -0x78, RZ ;  /* 0xffffff880a037810 */ /* 0x000fe20007ffe0ff */
[----:B------:R-:W-:Y:S02]  /*c9a0*/  IMAD R10, R2, 0x6f, RZ ;  /* 0x0000006f020a7824 */ /* 0x000fe400078e02ff */
[----:B------:R2:W-:Y:S01]  /*c9b0*/  LDGSTS.E [R11+0x16d00], desc[UR8][R58.64], !P0 ;  /* 0x16d000003a0b7fae */ /* 0x0005e2000c121848 */
[----:B-1----:R-:W-:-:S03]  /*c9c0*/  IMAD.WIDE R60, R8, 0x4, R18 ;  /* 0x00000004083c7825 */ /* 0x002fc600078e0212 */
[----:B------:R1:W-:Y:S04]  /*c9d0*/  STL.64 [R1+0xc08], R56 ;  /* 0x000c083801007387 */ /* 0x0003e80000100a00 */
[----:B------:R1:W-:Y:S01]  /*c9e0*/  LDGSTS.E [R11+0x16e00], desc[UR8][R56.64], !P0 ;  /* 0x16e00000380b7fae */ /* 0x0003e2000c121848 */
[----:B--2---:R-:W-:-:S03]  /*c9f0*/  IMAD.WIDE R58, R8, 0x4, R4 ;  /* 0x00000004083a7825 */ /* 0x004fc600078e0204 */
[----:B------:R2:W-:Y:S04]  /*ca00*/  STL.64 [R1+0xc00], R54 ;  /* 0x000c003601007387 */ /* 0x0005e80000100a00 */
[----:B------:R2:W-:Y:S01]  /*ca10*/  LDGSTS.E [R11+0x16f00], desc[UR8][R54.64], !P0 ;  /* 0x16f00000360b7fae */ /* 0x0005e2000c121848 */
[----:B------:R-:W-:Y:S01]  /*ca20*/  ISETP.GE.U32.AND P0, PT, R3, 0x7fffff09, PT ;  /* 0x7fffff090300780c */ /* 0x000fe20003f06070 */
[----:B------:R-:W-:Y:S02]  /*ca30*/  VIADD R3, R9, 0xffffff84 ;  /* 0xffffff8409037836 */ /* 0x000fe40000000000 */
[----:B-1----:R-:W-:Y:S01]  /*ca40*/  IMAD.WIDE R56, R8, 0x4, R6 ;  /* 0x0000000408387825 */ /* 0x002fe200078e0206 */
[----:B------:R1:W-:Y:S03]  /*ca50*/  STL.64 [R1+0xbf8], R60 ;  /* 0x000bf83c01007387 */ /* 0x0003e60000100a00 */
[----:B------:R-:W-:Y:S01]  /*ca60*/  IMAD R9, R2, 0x6b, RZ ;  /* 0x0000006b02097824 */ /* 0x000fe200078e02ff */
[----:B------:R1:W-:Y:S01]  /*ca70*/  LDGSTS.E [R11+0x17c00], desc[UR8][R60.64], !P1 ;  /* 0x17c000003c0b7fae */ /* 0x0003e2000c921848 */
[----:B--2---:R-:W-:-:S03]  /*ca80*/  IMAD.WIDE R54, R8, 0x4, R16 ;  /* 0x0000000408367825 */ /* 0x004fc600078e0210 */
[----:B------:R-:W-:Y:S01]  /*ca90*/  STL.64 [R1+0xbe0], R58 ;  /* 0x000be03a01007387 */ /* 0x000fe20000100a00 */
[----:B------:R-:W-:-:S03]  /*caa0*/  IMAD R8, R2, 0x67, RZ ;  /* 0x0000006702087824 */ /* 0x000fc600078e02ff */
[----:B------:R-:W-:Y:S01]  /*cab0*/  LDGSTS.E [R11+0x17d00], desc[UR8][R58.64], !P1 ;  /* 0x17d000003a0b7fae */ /* 0x000fe2000c921848 */
[----:B------:R-:W-:-:S03]  /*cac0*/  IMAD.WIDE R70, R8, 0x4, R18 ;  /* 0x0000000408467825 */ /* 0x000fc600078e0212 */
[----:B------:R-:W-:Y:S01]  /*cad0*/  STL.64 [R1+0xbd8], R56 ;  /* 0x000bd83801007387 */ /* 0x000fe20000100a00 */
[----:B------:R-:W-:-:S03]  /*cae0*/  IMAD.WIDE R68, R8, 0x4, R4 ;  /* 0x0000000408447825 */ /* 0x000fc600078e0204 */
[----:B------:R-:W-:Y:S01]  /*caf0*/  LDGSTS.E [R11+0x17e00], desc[UR8][R56.64], !P1 ;  /* 0x17e00000380b7fae */ /* 0x000fe2000c921848 */
[----:B------:R-:W-:-:S03]  /*cb00*/  IMAD.WIDE R66, R8, 0x4, R6 ;  /* 0x0000000408427825 */ /* 0x000fc600078e0206 */
[----:B------:R2:W-:Y:S01]  /*cb10*/  STL.64 [R1+0xbc0], R54 ;  /* 0x000bc03601007387 */ /* 0x0005e20000100a00 */
[----:B------:R-:W-:-:S03]  /*cb20*/  IMAD.WIDE R64, R8, 0x4, R16 ;  /* 0x0000000408407825 */ /* 0x000fc600078e0210 */
[----:B------:R2:W-:Y:S01]  /*cb30*/  LDGSTS.E [R11+0x17f00], desc[UR8][R54.64], !P1 ;  /* 0x17f00000360b7fae */ /* 0x0005e2000c921848 */
[----:B------:R-:W-:Y:S01]  /*cb40*/  ISETP.GE.U32.AND P1, PT, R3, 0x7fffff05, PT ;  /* 0x7fffff050300780c */ /* 0x000fe20003f26070 */
[----:B------:R-:W-:-:S04]  /*cb50*/  IMAD R3, R2, 0x63, RZ ;  /* 0x0000006302037824 */ /* 0x000fc800078e02ff */
[----:B------:R-:W-:-:S04]  /*cb60*/  IMAD.WIDE R62, R3, 0x4, R18 ;  /* 0x00000004033e7825 */ /* 0x000fc800078e0212 */
[----:B-1----:R-:W-:Y:S01]  /*cb70*/  IMAD.WIDE R60, R3, 0x4, R4 ;  /* 0x00000004033c7825 */ /* 0x002fe200078e0204 */
[----:B--2---:R-:W1:Y:S01]  /*cb80*/  S2R R55, SR_TID.X ;  /* 0x0000000000377919 */ /* 0x004e620000002100 */
[----:B-----5:R-:W-:Y:S02]  /*cb90*/  IADD3 R54, R15, 0x7f, RZ ;  /* 0x0000007f0f367810 */ /* 0x020fe40007ffe0ff */
[C---:B------:R-:W-:Y:S01]  /*cba0*/  IMAD.WIDE R58, R3.reuse, 0x4, R6 ;  /* 0x00000004033a7825 */ /* 0x040fe200078e0206 */
[----:B------:R2:W-:Y:S03]  /*cbb0*/  STL.64 [R1+0xbb8], R62 ;  /* 0x000bb83e01007387 */ /* 0x0005e60000100a00 */
[----:B------:R-:W-:Y:S01]  /*cbc0*/  IMAD.WIDE R56, R3, 0x4, R16 ;  /* 0x0000000403387825 */ /* 0x000fe200078e0210 */
[----:B------:R2:W-:Y:S04]  /*cbd0*/  LDGSTS.E [R11+0x18c00], desc[UR8][R62.64], !P5 ;  /* 0x18c000003e0b7fae */ /* 0x0005e8000e921848 */
[----:B------:R3:W-:Y:S04]  /*cbe0*/  STL.64 [R1+0xba8], R60 ;  /* 0x000ba83c01007387 */ /* 0x0007e80000100a00 */
[----:B------:R4:W-:Y:S01]  /*cbf0*/  STL.64 [R1+0xb98], R58 ;  /* 0x000b983a01007387 */ /* 0x0009e20000100a00 */
[----:B--2---:R-:W-:-:S03]  /*cc00*/  IMAD.WIDE R62, R9, 0x4, R18 ;  /* 0x00000004093e7825 */ /* 0x004fc600078e0212 */
[----:B------:R3:W-:Y:S04]  /*cc10*/  LDGSTS.E [R11+0x18d00], desc[UR8][R60.64], !P5 ;  /* 0x18d000003c0b7fae */ /* 0x0007e8000e921848 */
[----:B------:R2:W-:Y:S04]  /*cc20*/  STL.64 [R1+0xb90], R56 ;  /* 0x000b903801007387 */ /* 0x0005e80000100a00 */
[----:B------:R4:W-:Y:S01]  /*cc30*/  LDGSTS.E [R11+0x18e00], desc[UR8][R58.64], !P5 ;  /* 0x18e000003a0b7fae */ /* 0x0009e2000e921848 */
[----:B-1----:R-:W-:-:S03]  /*cc40*/  LOP3.LUT R55, R55, 0x3f, RZ, 0xc0, !PT ;  /* 0x0000003f37377812 */ /* 0x002fc600078ec0ff */
[----:B------:R2:W-:Y:S01]  /*cc50*/  LDGSTS.E [R11+0x18f00], desc[UR8][R56.64], !P5 ;  /* 0x18f00000380b7fae */ /* 0x0005e2000e921848 */
[----:B---3--:R-:W-:Y:S01]  /*cc60*/  IMAD.WIDE R60, R9, 0x4, R4 ;  /* 0x00000004093c7825 */ /* 0x008fe200078e0204 */
[C---:B------:R-:W-:Y:S02]  /*cc70*/  ISETP.GE.AND P5, PT, R55.reuse, UR5, PT ;  /* 0x0000000537007c0c */ /* 0x040fe4000bfa6270 */
[----:B------:R1:W-:Y:S01]  /*cc80*/  STL.64 [R1+0xb88], R70 ;  /* 0x000b884601007387 */ /* 0x0003e20000100a00 */
[----:B------:R-:W-:-:S03]  /*cc90*/  LOP3.LUT R15, R55, 0x40, RZ, 0xfc, !PT ;  /* 0x00000040370f7812 */ /* 0x000fc600078efcff */
[----:B------:R3:W-:Y:S01]  /*cca0*/  STL.64 [R1+0xd50], R62 ;  /* 0x000d503e01007387 */ /* 0x0007e20000100a00 */
[----:B----4-:R-:W-:-:S03]  /*ccb0*/  IMAD.WIDE R58, R9, 0x4, R6 ;  /* 0x00000004093a7825 */ /* 0x010fc600078e0206 */
[----:B------:R-:W-:Y:S01]  /*ccc0*/  LDGSTS.E [R11+0x19c00], desc[UR8][R70.64], !P3 ;  /* 0x19c00000460b7fae */ /* 0x000fe2000d921848 */
[----:B--2---:R-:W-:-:S03]  /*ccd0*/  IMAD.WIDE R56, R9, 0x4, R16 ;  /* 0x0000000409387825 */ /* 0x004fc600078e0210 */
[----:B------:R-:W-:Y:S04]  /*cce0*/  STL.64 [R1+0xb78], R68 ;  /* 0x000b784401007387 */ /* 0x000fe80000100a00 */
[----:B------:R-:W-:Y:S04]  /*ccf0*/  LDGSTS.E [R11+0x19d00], desc[UR8][R68.64], !P3 ;  /* 0x19d00000440b7fae */ /* 0x000fe8000d921848 */
[----:B------:R-:W-:Y:S04]  /*cd00*/  STL.64 [R1+0xb68], R66 ;  /* 0x000b684201007387 */ /* 0x000fe80000100a00 */
[----:B------:R-:W-:Y:S04]  /*cd10*/  LDGSTS.E [R11+0x19e00], desc[UR8][R66.64], !P3 ;  /* 0x19e00000420b7fae */ /* 0x000fe8000d921848 */
[----:B------:R-:W-:Y:S04]  /*cd20*/  STL.64 [R1+0xb60], R64 ;  /* 0x000b604001007387 */ /* 0x000fe80000100a00 */
[----:B------:R-:W-:Y:S01]  /*cd30*/  LDGSTS.E [R11+0x19f00], desc[UR8][R64.64], !P3 ;  /* 0x19f00000400b7fae */ /* 0x000fe2000d921848 */
[----:B------:R-:W-:-:S03]  /*cd40*/  ISETP.GT.AND P3, PT, R54, 0x7f, PT ;  /* 0x0000007f3600780c */ /* 0x000fc60003f64270 */
[----:B-1----:R-:W2:Y:S01]  /*cd50*/  LDL.LU.64 R70, [R1+0x1fe8] ;  /* 0x001fe80001467983 */ /* 0x002ea20000300a00 */
[----:B------:R-:W-:Y:S02]  /*cd60*/  SEL R3, RZ, 0x4, !P3 ;  /* 0x00000004ff037807 */ /* 0x000fe40005800000 */
[----:B------:R-:W-:Y:S01]  /*cd70*/  ISETP.GE.AND P3, PT, R15, UR6, PT ;  /* 0x000000060f007c0c */ /* 0x000fe2000bf66270 */
[----:B------:R3:W-:Y:S01]  /*cd80*/  LDGSTS.E [R11+0x1ac00], desc[UR8][R62.64], !P2 ;  /* 0x1ac000003e0b7fae */ /* 0x0007e2000d121848 */
[----:B------:R-:W-:Y:S02]  /*cd90*/  SEL R9, R3, RZ, !P5 ;  /* 0x000000ff03097207 */ /* 0x000fe40006800000 */
[----:B------:R-:W-:Y:S01]  /*cda0*/  ISETP.GE.AND P5, PT, R15, R252, PT ;  /* 0x000000fc0f00720c */ /* 0x000fe20003fa6270 */
[----:B------:R1:W-:Y:S01]  /*cdb0*/  STL.64 [R1+0xd48], R60 ;  /* 0x000d483c01007387 */ /* 0x0003e20000100a00 */
[----:B------:R-:W-:Y:S01]  /*cdc0*/  SEL R8, R3, RZ, !P3 ;  /* 0x000000ff03087207 */ /* 0x000fe20005800000 */
[----:B------:R-:W-:Y:S01]  /*cdd0*/  IMAD R15, R2, 0x77, RZ ;  /* 0x00000077020f7824 */ /* 0x000fe200078e02ff */
[----:B------:R-:W-:Y:S01]  /*cde0*/  ISETP.NE.U32.AND P3, PT, R9, RZ, PT ;  /* 0x000000ff0900720c */ /* 0x000fe20003f65070 */
[----:B------:R1:W-:Y:S01]  /*cdf0*/  LDGSTS.E [R11+0x1ad00], desc[UR8][R60.64], !P2 ;  /* 0x1ad000003c0b7fae */ /* 0x0003e2000d121848 */
[----:B---3--:R-:W-:-:S03]  /*ce00*/  IMAD.WIDE R62, R10, 0x4, R18 ;  /* 0x000000040a3e7825 */ /* 0x008fc600078e0212 */
[----:B------:R3:W-:Y:S04]  /*ce10*/  STL.64 [R1+0xd40], R58 ;  /* 0x000d403a01007387 */ /* 0x0007e80000100a00 */
[----:B------:R3:W-:Y:S01]  /*ce20*/  LDGSTS.E [R11+0x1ae00], desc[UR8][R58.64], !P2 ;  /* 0x1ae000003a0b7fae */ /* 0x0007e2000d121848 */
[----:B-1----:R-:W-:-:S03]  /*ce30*/  IMAD.WIDE R60, R10, 0x4, R4 ;  /* 0x000000040a3c7825 */ /* 0x002fc600078e0204 */
[----:B------:R1:W-:Y:S04]  /*ce40*/  STL.64 [R1+0xd38], R56 ;  /* 0x000d383801007387 */ /* 0x0003e80000100a00 */
[----:B------:R1:W-:Y:S01]  /*ce50*/  LDGSTS.E [R11+0x1af00], desc[UR8][R56.64], !P2 ;  /* 0x1af00000380b7fae */ /* 0x0003e2000d121848 */
[----:B------:R-:W-:Y:S01]  /*ce60*/  ISETP.GE.U32.AND P2, PT, R252, 0x7fffff01, PT ;  /* 0x7fffff01fc00780c */ /* 0x000fe20003f46070 */
[C---:B---3--:R-:W-:Y:S02]  /*ce70*/  IMAD.WIDE R58, R10.reuse, 0x4, R6 ;  /* 0x000000040a3a7825 */ /* 0x048fe400078e0206 */
[----:B------:R3:W-:Y:S04]  /*ce80*/  LDGSTS.E [R11+0x1bc00], desc[UR8][R62.64], !P6 ;  /* 0x1bc000003e0b7fae */ /* 0x0007e8000f121848 */
[----:B------:R4:W-:Y:S01]  /*ce90*/  LDGSTS.E [R11+0x1bd00], desc[UR8][R60.64], !P6 ;  /* 0x1bd000003c0b7fae */ /* 0x0009e2000f121848 */
[----:B-1----:R-:W-:-:S03]  /*cea0*/  IMAD.WIDE R56, R10, 0x4, R16 ;  /* 0x000000040a387825 */ /* 0x002fc600078e0210 */
[----:B------:R1:W-:Y:S01]  /*ceb0*/  LDGSTS.E [R11+0x1be00], desc[UR8][R58.64], !P6 ;  /* 0x1be000003a0b7fae */ /* 0x0003e2000f121848 */
[----:B------:R-:W-:-:S03]  /*cec0*/  IMAD R10, R2, 0x73, RZ ;  /* 0x00000073020a7824 */ /* 0x000fc600078e02ff */
[----:B------:R5:W-:Y:S01]  /*ced0*/  LDGSTS.E [R11+0x1bf00], desc[UR8][R56.64], !P6 ;  /* 0x1bf00000380b7fae */ /* 0x000be2000f121848 */
[----:B------:R-:W-:Y:S02]  /*cee0*/  ISETP.GE.AND P6, PT, R55, R252, PT ;  /* 0x000000fc3700720c */ /* 0x000fe40003fc6270 */
[----:B------:R-:W5:Y:S01]  /*cef0*/  LDC R252, c[0x0][0x230] ;  /* 0x00008c00fffc7b82 */ /* 0x000f620000000800 */
[----:B------:R3:W-:Y:S01]  /*cf00*/  STL.64 [R1+0xd30], R62 ;  /* 0x000d303e01007387 */ /* 0x0007e20000100a00 */
[----:B------:R-:W-:Y:S02]  /*cf10*/  SEL R3, RZ, 0x4, P6 ;  /* 0x00000004ff037807 */ /* 0x000fe40003000000 */
[----:B------:R-:W-:Y:S01]  /*cf20*/  ISETP.NE.U32.AND P6, PT, R8, RZ, PT ;  /* 0x000000ff0800720c */ /* 0x000fe20003fc5070 */
[----:B------:R4:W-:Y:S01]  /*cf30*/  STL.64 [R1+0xd28], R60 ;  /* 0x000d283c01007387 */ /* 0x0009e20000100a00 */
[----:B------:R-:W-:Y:S02]  /*cf40*/  SEL R8, RZ, 0x4, P5 ;  /* 0x00000004ff087807 */ /* 0x000fe40002800000 */
[----:B------:R-:W-:Y:S01]  /*cf50*/  ISETP.GT.AND P5, PT, R54, 0xff, PT ;  /* 0x000000ff3600780c */ /* 0x000fe20003fa4270 */
[----:B------:R1:W-:Y:S01]  /*cf60*/  STL.64 [R1+0xd20], R58 ;  /* 0x000d203a01007387 */ /* 0x0003e20000100a00 */
[----:B------:R-:W-:-:S02]  /*cf70*/  IMAD.WIDE R54, R10, 0x4, R16 ;  /* 0x000000040a367825 */ /* 0x000fc400078e0210 */
[----:B------:R-:W-:Y:S01]  /*cf80*/  SEL R9, R3, RZ, P5 ;  /* 0x000000ff03097207 */ /* 0x000fe20002800000 */
[----:B------:R5:W-:Y:S01]  /*cf90*/  STL.64 [R1+0xd18], R56 ;  /* 0x000d183801007387 */ /* 0x000be20000100a00 */
[----:B------:R-:W-:Y:S01]  /*cfa0*/  SEL R3, R8, RZ, P5 ;  /* 0x000000ff08037207 */ /* 0x000fe20002800000 */
[----:B---3--:R-:W3:Y:S01]  /*cfb0*/  LDC R62, c[0x0][0x230] ;  /* 0x00008c00ff3e7b82 */ /* 0x008ee20000000800 */
[C---:B----4-:R-:W-:Y:S02]  /*cfc0*/  IMAD.WIDE R60, R10.reuse, 0x4, R18 ;  /* 0x000000040a3c7825 */ /* 0x050fe400078e0212 */
[----:B------:R-:W-:Y:S02]  /*cfd0*/  ISETP.NE.U32.AND P5, PT, R3, RZ, PT ;  /* 0x000000ff0300720c */ /* 0x000fe40003fa5070 */
[C---:B-1----:R-:W-:Y:S01]  /*cfe0*/  IMAD.WIDE R58, R10.reuse, 0x4, R4 ;  /* 0x000000040a3a7825 */ /* 0x042fe200078e0204 */
[----:B------:R1:W-:Y:S02]  /*cff0*/  STL.64 [R1+0xd10], R60 ;  /* 0x000d103c01007387 */ /* 0x0003e40000100a00 */
[----:B------:R-:W4:Y:S01]  /*d000*/  LDC R8, c[0x0][0x230] ;  /* 0x00008c00ff087b82 */ /* 0x000f220000000800 */
[----:B-----5:R-:W-:Y:S01]  /*d010*/  IMAD.WIDE R56, R10, 0x4, R6 ;  /* 0x000000040a387825 */ /* 0x020fe200078e0206 */
[----:B------:R1:W-:Y:S01]  /*d020*/  LDGSTS.E [R11+0x1cc00], desc[UR8][R60.64], !P4 ;  /* 0x1cc000003c0b7fae */ /* 0x0003e2000e121848 */
[----:B------:R-:W-:-:S02]  /*d030*/  LOP3.LUT R10, R0, 0x10, RZ, 0x3c, !PT ;  /* 0x00000010000a7812 */ /* 0x000fc400078e3cff */
[----:B------:R-:W-:Y:S01]  /*d040*/  VIADD R3, R252, 0xffffff7f ;  /* 0xffffff7ffc037836 */ /* 0x000fe20000000000 */
[----:B------:R5:W-:Y:S02]  /*d050*/  STL.64 [R1+0xd08], R58 ;  /* 0x000d083a01007387 */ /* 0x000be40000100a00 */
[----:B------:R-:W2:Y:S01]  /*d060*/  LDC R252, c[0x0][0x230] ;  /* 0x00008c00fffc7b82 */ /* 0x000ea20000000800 */
[----:B------:R-:W-:Y:S01]  /*d070*/  VIADD R10, R10, UR4 ;  /* 0x000000040a0a7c36 */ /* 0x000fe20008000000 */
[----:B------:R5:W-:Y:S01]  /*d080*/  LDGSTS.E [R11+0x1cd00], desc[UR8][R58.64], !P4 ;  /* 0x1cd000003a0b7fae */ /* 0x000be2000e121848 */
[----:B-1----:R-:W-:-:S03]  /*d090*/  IMAD.WIDE R60, R15, 0x4, R18 ;  /* 0x000000040f3c7825 */ /* 0x002fc600078e0212 */
[----:B------:R1:W-:Y:S04]  /*d0a0*/  STL.64 [R1+0xd00], R56 ;  /* 0x000d003801007387 */ /* 0x0003e80000100a00 */
[----:B------:R1:W-:Y:S01]  /*d0b0*/  LDGSTS.E [R11+0x1ce00], desc[UR8][R56.64], !P4 ;  /* 0x1ce00000380b7fae */ /* 0x0003e2000e121848 */
[----:B-----5:R-:W-:-:S03]  /*d0c0*/  IMAD.WIDE R58, R15, 0x4, R4 ;  /* 0x000000040f3a7825 */ /* 0x020fc600078e0204 */
[----:B------:R5:W-:Y:S04]  /*d0d0*/  STL.64 [R1+0xcf8], R54 ;  /* 0x000cf83601007387 */ /* 0x000be80000100a00 */
[----:B------:R5:W-:Y:S01]  /*d0e0*/  LDGSTS.E [R11+0x1cf00], desc[UR8][R54.64], !P4 ;  /* 0x1cf00000360b7fae */ /* 0x000be2000e121848 */
[----:B------:R-:W-:Y:S02]  /*d0f0*/  ISETP.NE.U32.AND P4, PT, R9, RZ, PT ;  /* 0x000000ff0900720c */ /* 0x000fe40003f85070 */
[----:B------:R-:W4:Y:S01]  /*d100*/  LDC R9, c[0x0][0x230] ;  /* 0x00008c00ff097b82 */ /* 0x000f220000000800 */
[C---:B-1----:R-:W-:Y:S01]  /*d110*/  IMAD.WIDE R56, R15.reuse, 0x4, R6 ;  /* 0x000000040f387825 */ /* 0x042fe200078e0206 */
[----:B------:R1:W-:Y:S04]  /*d120*/  LDGSTS.E [R11+0x1dc00], desc[UR8][R60.64], !P0 ;  /* 0x1dc000003c0b7fae */ /* 0x0003e8000c121848 */
[----:B------:R3:W-:Y:S01]  /*d130*/  LDGSTS.E [R11+0x1dd00], desc[UR8][R58.64], !P0 ;  /* 0x1dd000003a0b7fae */ /* 0x0007e2000c121848 */
[----:B-----5:R-:W-:-:S03]  /*d140*/  IMAD.WIDE R54, R15, 0x4, R16 ;  /* 0x000000040f367825 */ /* 0x020fc600078e0210 */
[----:B------:R5:W-:Y:S01]  /*d150*/  LDGSTS.E [R11+0x1de00], desc[UR8][R56.64], !P0 ;  /* 0x1de00000380b7fae */ /* 0x000be2000c121848 */
[----:B------:R-:W4:Y:S03]  /*d160*/  LDC R15, c[0x0][0x230] ;  /* 0x00008c00ff0f7b82 */ /* 0x000f260000000800 */
[----:B------:R4:W-:Y:S01]  /*d170*/  LDGSTS.E [R11+0x1df00], desc[UR8][R54.64], !P0 ;  /* 0x1df00000360b7fae */ /* 0x0009e2000c121848 */
[----:B------:R-:W-:Y:S01]  /*d180*/  ISETP.GE.U32.AND P0, PT, R3, 0x7fffff00, PT ;  /* 0x7fffff000300780c */ /* 0x000fe20003f06070 */
[C---:B------:R-:W-:Y:S02]  /*d190*/  IMAD R3, R2.reuse, 0x7b, RZ ;  /* 0x0000007b02037824 */ /* 0x040fe400078e02ff */
[----:B------:R1:W-:Y:S01]  /*d1a0*/  STL.64 [R1+0xcf0], R60 ;  /* 0x000cf03c01007387 */ /* 0x0003e20000100a00 */
[----:B------:R-:W-:-:S03]  /*d1b0*/  IMAD R2, R2, 0x7f, RZ ;  /* 0x0000007f02027824 */ /* 0x000fc600078e02ff */
[----:B------:R3:W-:Y:S04]  /*d1c0*/  STL.64 [R1+0xce8], R58 ;  /* 0x000ce83a01007387 */ /* 0x0007e80000100a00 */
[----:B------:R5:W-:Y:S01]  /*d1d0*/  STL.64 [R1+0xce0], R56 ;  /* 0x000ce03801007387 */ /* 0x000be20000100a00 */
[----:B-1----:R-:W-:-:S03]  /*d1e0*/  IMAD.WIDE R60, R3, 0x4, R18 ;  /* 0x00000004033c7825 */ /* 0x002fc600078e0212 */
[----:B------:R1:W-:Y:S01]  /*d1f0*/  STL.64 [R1+0xcd8], R54 ;  /* 0x000cd83601007387 */ /* 0x0003e20000100a00 */
[----:B---3--:R-:W-:-:S03]  /*d200*/  IMAD.WIDE R58, R3, 0x4, R4 ;  /* 0x00000004033a7825 */ /* 0x008fc600078e0204 */
[----:B------:R3:W-:Y:S01]  /*d210*/  STL.64 [R1+0xcd0], R60 ;  /* 0x000cd03c01007387 */ /* 0x0007e20000100a00 */
[----:B-----5:R-:W-:-:S03]  /*d220*/  IMAD.WIDE R56, R3, 0x4, R6 ;  /* 0x0000000403387825 */ /* 0x020fc600078e0206 */
[----:B------:R3:W-:Y:S01]  /*d230*/  LDGSTS.E [R11+0x1ec00], desc[UR8][R60.64], !P1 ;  /* 0x1ec000003c0b7fae */ /* 0x0007e2000c921848 */
[----:B----4-:R-:W-:-:S03]  /*d240*/  VIADD R15, R15, 0xffffff6f ;  /* 0xffffff6f0f0f7836 */ /* 0x010fc60000000000 */
[----:B------:R4:W-:Y:S01]  /*d250*/  STL.64 [R1+0xcc8], R58 ;  /* 0x000cc83a01007387 */ /* 0x0009e20000100a00 */
[----:B-1----:R-:W-:-:S03]  /*d260*/  IMAD.WIDE R54, R3, 0x4, R16 ;  /* 0x0000000403367825 */ /* 0x002fc600078e0210 */
[----:B------:R4:W-:Y:S01]  /*d270*/  LDGSTS.E [R11+0x1ed00], desc[UR8][R58.64], !P1 ;  /* 0x1ed000003a0b7fae */ /* 0x0009e2000c921848 */
[----:B------:R-:W-:-:S03]  /*d280*/  VIADD R3, R62, 0xffffff7b ;  /* 0xffffff7b3e037836 */ /* 0x000fc60000000000 */
[----:B------:R1:W-:Y:S01]  /*d290*/  STL.64 [R1+0xcc0], R56 ;  /* 0x000cc03801007387 */ /* 0x0003e20000100a00 */
[----:B---3--:R-:W-:-:S03]  /*d2a0*/  IMAD.WIDE R60, R2, 0x4, R18 ;  /* 0x00000004023c7825 */ /* 0x008fc600078e0212 */
[----:B------:R1:W-:Y:S04]  /*d2b0*/  LDGSTS.E [R11+0x1ee00], desc[UR8][R56.64], !P1 ;  /* 0x1ee00000380b7fae */ /* 0x0003e8000c921848 */
[----:B------:R3:W-:Y:S01]  /*d2c0*/  STL.64 [R1+0xb58], R54 ;  /* 0x000b583601007387 */ /* 0x0007e20000100a00 */
[----:B----4-:R-:W-:-:S03]  /*d2d0*/  IMAD.WIDE R58, R2, 0x4, R4 ;  /* 0x00000004023a7825 */ /* 0x010fc600078e0204 */
[----:B------:R3:W-:Y:S01]  /*d2e0*/  LDGSTS.E [R11+0x1ef00], desc[UR8][R54.64], !P1 ;  /* 0x1ef00000360b7fae */ /* 0x0007e2000c921848 */
[----:B------:R-:W-:Y:S02]  /*d2f0*/  ISETP.GE.U32.AND P1, PT, R3, 0x7ffffefc, PT ;  /* 0x7ffffefc0300780c */ /* 0x000fe40003f26070 */
[----:B------:R-:W-:Y:S01]  /*d300*/  LOP3.LUT R3, R0, 0x70, RZ, 0x3c, !PT ;  /* 0x0000007000037812 */ /* 0x000fe200078e3cff */
[----:B-1----:R-:W-:Y:S01]  /*d310*/  IMAD.MOV.U32 R57, RZ, RZ, R53 ;  /* 0x000000ffff397224 */ /* 0x002fe200078e0035 */
[----:B------:R-:W-:Y:S01]  /*d320*/  MOV R56, R52 ;  /* 0x0000003400387202 */ /* 0x000fe20000000f00 */
[----:B------:R-:W-:Y:S01]  /*d330*/  IMAD.MOV.U32 R52, RZ, RZ, R48 ;  /* 0x000000ffff347224 */ /* 0x000fe200078e0030 */
[----:B------:R1:W-:Y:S01]  /*d340*/  STL.64 [R1+0xb50], R60 ;  /* 0x000b503c01007387 */ /* 0x0003e20000100a00 */
[----:B------:R-:W-:Y:S01]  /*d350*/  IMAD.MOV.U32 R53, RZ, RZ, R49 ;  /* 0x000000ffff357224 */ /* 0x000fe200078e0031 */
[----:B------:R-:W-:Y:S01]  /*d360*/  MOV R49, R45 ;  /* 0x0000002d00317202 */ /* 0x000fe20000000f00 */
[----:B------:R-:W-:Y:S01]  /*d370*/  IMAD.MOV.U32 R48, RZ, RZ, R44 ;  /* 0x000000ffff307224 */ /* 0x000fe200078e002c */
[----:B------:R-:W-:Y:S01]  /*d380*/  MOV R44, R40 ;  /* 0x00000028002c7202 */ /* 0x000fe20000000f00 */
[----:B---3--:R-:W-:Y:S01]  /*d390*/  IMAD.MOV.U32 R54, RZ, RZ, R50 ;  /* 0x000000ffff367224 */ /* 0x008fe200078e0032 */
[----:B------:R-:W-:Y:S01]  /*d3a0*/  MOV R55, R51 ;  /* 0x0000003300377202 */ /* 0x000fe20000000f00 */
[----:B------:R-:W-:Y:S01]  /*d3b0*/  IMAD.MOV.U32 R51, RZ, RZ, R47 ;  /* 0x000000ffff337224 */ /* 0x000fe200078e002f */
[----:B------:R-:W-:Y:S01]  /*d3c0*/  MOV R50, R46 ;  /* 0x0000002e00327202 */ /* 0x000fe20000000f00 */
[----:B------:R-:W-:Y:S01]  /*d3d0*/  IMAD.MOV.U32 R46, RZ, RZ, R42 ;  /* 0x000000ffff2e7224 */ /* 0x000fe200078e002a */
[----:B------:R1:W-:Y:S01]  /*d3e0*/  LDGSTS.E [R11+0x1fc00], desc[UR8][R60.64], !P2 ;  /* 0x1fc000003c0b7fae */ /* 0x0003e2000d121848 */
[----:B------:R-:W-:Y:S01]  /*d3f0*/  IMAD.MOV.U32 R47, RZ, RZ, R43 ;  /* 0x000000ffff2f7224 */ /* 0x000fe200078e002b */
[----:B------:R-:W-:Y:S01]  /*d400*/  MOV R43, R39 ;  /* 0x00000027002b7202 */ /* 0x000fe20000000f00 */
[----:B------:R-:W-:Y:S01]  /*d410*/  IMAD.MOV.U32 R45, RZ, RZ, R41 ;  /* 0x000000ffff2d7224 */ /* 0x000fe200078e0029 */
[----:B------:R3:W-:Y:S01]  /*d420*/  STL.64 [R1+0xb48], R58 ;  /* 0x000b483a01007387 */ /* 0x0007e20000100a00 */
[----:B------:R-:W-:Y:S01]  /*d430*/  IMAD.MOV.U32 R42, RZ, RZ, R38 ;  /* 0x000000ffff2a7224 */ /* 0x000fe200078e0026 */
[----:B------:R-:W-:Y:S01]  /*d440*/  MOV R38, R34 ;  /* 0x0000002200267202 */ /* 0x000fe20000000f00 */
[----:B------:R-:W-:Y:S01]  /*d450*/  IMAD.MOV.U32 R40, RZ, RZ, R36 ;  /* 0x000000ffff287224 */ /* 0x000fe200078e0024 */
[----:B------:R3:W-:Y:S01]  /*d460*/  LDGSTS.E [R11+0x1fd00], desc[UR8][R58.64], !P2 ;  /* 0x1fd000003a0b7fae */ /* 0x0007e2000d121848 */
[----:B------:R-:W-:Y:S01]  /*d470*/  IMAD.MOV.U32 R41, RZ, RZ, R37 ;  /* 0x000000ffff297224 */ /* 0x000fe200078e0025 */
[----:B------:R-:W-:Y:S01]  /*d480*/  MOV R37, R33 ;  /* 0x0000002100257202 */ /* 0x000fe20000000f00 */
[----:B------:R-:W-:Y:S01]  /*d490*/  IMAD.MOV.U32 R39, RZ, RZ, R35 ;  /* 0x000000ffff277224 */ /* 0x000fe200078e0023 */
[----:B-1----:R-:W-:Y:S01]  /*d4a0*/  MOV R60, R40 ;  /* 0x00000028003c7202 */ /* 0x002fe20000000f00 */
[----:B------:R-:W-:Y:S01]  /*d4b0*/  IMAD.MOV.U32 R36, RZ, RZ, R32 ;  /* 0x000000ffff247224 */ /* 0x000fe200078e0020 */
[----:B------:R-:W-:Y:S01]  /*d4c0*/  MOV R32, R26 ;  /* 0x0000001a00207202 */ /* 0x000fe20000000f00 */
[----:B------:R-:W-:Y:S01]  /*d4d0*/  IMAD.MOV.U32 R34, RZ, RZ, R30 ;  /* 0x000000ffff227224 */ /* 0x000fe200078e001e */
[----:B------:R-:W-:Y:S01]  /*d4e0*/  MOV R66, R48 ;  /* 0x0000003000427202 */ /* 0x000fe20000000f00 */
[----:B------:R-:W-:Y:S01]  /*d4f0*/  IMAD.MOV.U32 R35, RZ, RZ, R31 ;  /* 0x000000ffff237224 */ /* 0x000fe200078e001f */
[----:B------:R-:W-:Y:S01]  /*d500*/  MOV R31, R25 ;  /* 0x00000019001f7202 */ /* 0x000fe20000000f00 */
[----:B------:R-:W-:Y:S01]  /*d510*/  IMAD.MOV.U32 R33, RZ, RZ, R27 ;  /* 0x000000ffff217224 */ /* 0x000fe200078e001b */
[----:B---3--:R-:W-:Y:S01]  /*d520*/  MOV R59, R39 ;  /* 0x00000027003b7202 */ /* 0x008fe20000000f00 */
[----:B------:R-:W-:Y:S01]  /*d530*/  IMAD.MOV.U32 R30, RZ, RZ, R24 ;  /* 0x000000ffff1e7224 */ /* 0x000fe200078e0018 */
[----:B------:R-:W-:Y:S01]  /*d540*/  MOV R65, R45 ;  /* 0x0000002d00417202 */ /* 0x000fe20000000f00 */
[----:B------:R-:W-:-:S02]  /*d550*/  IMAD.MOV.U32 R26, RZ, RZ, R20 ;  /* 0x000000ffff1a7224 */ /* 0x000fc400078e0014 */
[----:B------:R-:W-:Y:S02]  /*d560*/  IMAD.MOV.U32 R27, RZ, RZ, R21 ;  /* 0x000000ffff1b7224 */ /* 0x000fe400078e0015 */
[----:B------:R-:W-:Y:S01]  /*d570*/  IMAD.WIDE R24, R2, 0x4, R6 ;  /* 0x0000000402187825 */ /* 0x000fe200078e0206 */
[----:B------:R-:W-:-:S03]  /*d580*/  MOV R48, R26 ;  /* 0x0000001a00307202 */ /* 0x000fc60000000f00 */
[----:B------:R-:W-:Y:S01]  /*d590*/  IMAD.WIDE R20, R2, 0x4, R16 ;  /* 0x0000000402147825 */ /* 0x000fe200078e0210 */
[----:B------:R-:W-:Y:S01]  /*d5a0*/  STL.64 [R1+0xb40], R24 ;  /* 0x000b401801007387 */ /* 0x000fe20000100a00 */
[----:B------:R-:W-:Y:S02]  /*d5b0*/  IADD3 R2, R9, -0x89, RZ ;  /* 0xffffff7709027810 */ /* 0x000fe40007ffe0ff */
[----:B------:R-:W-:Y:S01]  /*d5c0*/  IMAD.MOV.U32 R62, RZ, RZ, R42 ;  /* 0x000000ffff3e7224 */ /* 0x000fe200078e002a */
[----:B------:R-:W-:Y:S01]  /*d5d0*/  LDGSTS.E [R11+0x1fe00], desc[UR8][R24.64], !P2 ;  /* 0x1fe00000180b7fae */ /* 0x000fe2000d121848 */
[----:B------:R-:W-:Y:S01]  /*d5e0*/  IMAD.MOV.U32 R63, RZ, RZ, R43 ;  /* 0x000000ffff3f7224 */ /* 0x000fe200078e002b */
[----:B------:R-:W-:Y:S01]  /*d5f0*/  LOP3.LUT R9, R0, 0x30, RZ, 0x3c, !PT ;  /* 0x0000003000097812 */ /* 0x000fe200078e3cff */
[----:B------:R-:W-:Y:S01]  /*d600*/  IMAD.MOV.U32 R61, RZ, RZ, R41 ;  /* 0x000000ffff3d7224 */ /* 0x000fe200078e0029 */
[----:B------:R1:W-:Y:S01]  /*d610*/  STL.64 [R1+0xb30], R20 ;  /* 0x000b301401007387 */ /* 0x0003e20000100a00 */
[----:B------:R-:W-:Y:S01]  /*d620*/  IMAD.MOV.U32 R68, RZ, RZ, R56 ;  /* 0x000000ffff447224 */ /* 0x000fe200078e0038 */
[----:B------:R-:W-:Y:S01]  /*d630*/  IADD3 R9, R9, UR4, RZ ;  /* 0x0000000409097c10 */ /* 0x000fe2000fffe0ff */
[----:B------:R-:W-:Y:S01]  /*d640*/  IMAD.MOV.U32 R69, RZ, RZ, R57 ;  /* 0x000000ffff457224 */ /* 0x000fe200078e0039 */
[----:B------:R1:W-:Y:S01]  /*d650*/  LDGSTS.E [R11+0x1ff00], desc[UR8][R20.64], !P2 ;  /* 0x1ff00000140b7fae */ /* 0x0003e2000d121848 */
[----:B------:R-:W-:Y:S01]  /*d660*/  IMAD.MOV.U32 R58, RZ, RZ, R38 ;  /* 0x000000ffff3a7224 */ /* 0x000fe200078e0026 */
[----:B------:R-:W-:Y:S01]  /*d670*/  ISETP.GE.U32.AND P2, PT, R2, 0x7ffffef8, PT ;  /* 0x7ffffef80200780c */ /* 0x000fe20003f46070 */
[----:B------:R-:W-:Y:S01]  /*d680*/  IMAD.MOV.U32 R56, RZ, RZ, R36 ;  /* 0x000000ffff387224 */ /* 0x000fe200078e0024 */
[----:B------:R-:W0:Y:S01]  /*d690*/  LDGDEPBAR ;  /* 0x00000000000079af */ /* 0x000e220000000000 */
[----:B------:R-:W-:Y:S01]  /*d6a0*/  IMAD.MOV.U32 R57, RZ, RZ, R37 ;  /* 0x000000ffff397224 */ /* 0x000fe200078e0025 */
[----:B------:R-:W-:Y:S01]  /*d6b0*/  IADD3 R2, R8, -0x8d, RZ ;  /* 0xffffff7308027810 */ /* 0x000fe20007ffe0ff */
[----:B------:R-:W-:Y:S01]  /*d6c0*/  IMAD.MOV.U32 R67, RZ, RZ, R49 ;  /* 0x000000ffff437224 */ /* 0x000fe200078e0031 */
[----:B------:R3:W-:Y:S01]  /*d6d0*/  LDGSTS.E [R13+0x40000], desc[UR8][R54.64], P3 ;  /* 0x40000000360d7fae */ /* 0x0007e20009921848 */
[----:B------:R-:W-:Y:S01]  /*d6e0*/  IMAD.MOV.U32 R49, RZ, RZ, R27 ;  /* 0x000000ffff317224 */ /* 0x000fe200078e001b */
[----:B------:R-:W-:Y:S01]  /*d6f0*/  LOP3.LUT R8, R0, 0x50, RZ, 0x3c, !PT ;  /* 0x0000005000087812 */ /* 0x000fe200078e3cff */
[----:B------:R-:W-:Y:S01]  /*d700*/  IMAD.MOV.U32 R64, RZ, RZ, R44 ;  /* 0x000000ffff407224 */ /* 0x000fe200078e002c */
[----:B-1----:R-:W1:Y:S01]  /*d710*/  LDC.64 R20, c[0x0][0x238] ;  /* 0x00008e00ff147b82 */ /* 0x002e620000000a00 */
[----:B------:R4:W-:Y:S01]  /*d720*/  LDGSTS.E [R13+0x40100], desc[UR8][R52.64], P6 ;  /* 0x40100000340d7fae */ /* 0x0009e2000b121848 */
[----:B------:R-:W-:-:S02]  /*d730*/  IMAD.MOV.U32 R44, RZ, RZ, R246 ;  /* 0x000000ffff2c7224 */ /* 0x000fc400078e00f6 */
[----:B------:R-:W-:Y:S01]  /*d740*/  IMAD.MOV.U32 R45, RZ, RZ, R247 ;  /* 0x000000ffff2d7224 */ /* 0x000fe200078e00f7 */
[----:B------:R5:W-:Y:S01]  /*d750*/  LDGSTS.E [R13+0x41000], desc[UR8][R50.64], P3 ;  /* 0x41000000320d7fae */ /* 0x000be20009921848 */
[----:B------:R-:W-:Y:S01]  /*d760*/  VIADD R8, R8, UR4 ;  /* 0x0000000408087c36 */ /* 0x000fe20008000000 */
[----:B---3--:R-:W-:Y:S01]  /*d770*/  MOV R54, R34 ;  /* 0x0000002200367202 */ /* 0x008fe20000000f00 */
[----:B------:R-:W-:Y:S01]  /*d780*/  IMAD.MOV.U32 R55, RZ, RZ, R35 ;  /* 0x000000ffff377224 */ /* 0x000fe200078e0023 */
[----:B------:R3:W-:Y:S01]  /*d790*/  LDGSTS.E [R13+0x41100], desc[UR8][R46.64], P6 ;  /* 0x411000002e0d7fae */ /* 0x0007e2000b121848 */
[----:B------:R-:W-:Y:S01]  /*d7a0*/  VIADD R3, R3, UR4 ;  /* 0x0000000403037c36 */ /* 0x000fe20008000000 */
[----:B------:R-:W2:Y:S01]  /*d7b0*/  LDC R24, c[0x0][0x230] ;  /* 0x00008c00ff187b82 */ /* 0x000ea20000000800 */
[----:B----4-:R-:W-:Y:S01]  /*d7c0*/  IMAD.MOV.U32 R52, RZ, RZ, R32 ;  /* 0x000000ffff347224 */ /* 0x010fe200078e0020 */
[----:B------:R-:W-:Y:S01]  /*d7d0*/  MOV R53, R33 ;  /* 0x0000002100357202 */ /* 0x000fe20000000f00 */
[----:B------:R-:W-:Y:S01]  /*d7e0*/  LDGSTS.E [R13+0x42000], desc[UR8][R68.64], P3 ;  /* 0x42000000440d7fae */ /* 0x000fe20009921848 */
[----:B-----5:R-:W-:-:S02]  /*d7f0*/  IMAD.MOV.U32 R50, RZ, RZ, R30 ;  /* 0x000000ffff327224 */ /* 0x020fc400078e001e */
[----:B------:R-:W-:Y:S01]  /*d800*/  IMAD.MOV.U32 R51, RZ, RZ, R31 ;  /* 0x000000ffff337224 */ /* 0x000fe200078e001f */
[----:B------:R-:W-:Y:S01]  /*d810*/  LDGSTS.E [R13+0x42100], desc[UR8][R28.64], P6 ;  /* 0x421000001c0d7fae */ /* 0x000fe2000b121848 */
[----:B---3--:R-:W-:Y:S01]  /*d820*/  IMAD.MOV.U32 R46, RZ, RZ, R244 ;  /* 0x000000ffff2e7224 */ /* 0x008fe200078e00f4 */
[----:B------:R-:W-:Y:S02]  /*d830*/  MOV R47, R245 ;  /* 0x000000f5002f7202 */ /* 0x000fe40000000f00 */
[----:B-1----:R1:W-:Y:S04]  /*d840*/  STL [R1+0xb1c], R21 ;  /* 0x000b1c1501007387 */ /* 0x0023e80000100800 */
[----:B------:R-:W3:Y:S04]  /*d850*/  LDL.64 R42, [R1+0x1268] ;  /* 0x00126800012a7983 */ /* 0x000ee80000100a00 */
[----:B------:R-:W4:Y:S04]  /*d860*/  LDL.64 R40, [R1+0x1260] ;  /* 0x0012600001287983 */ /* 0x000f280000100a00 */
[----:B------:R-:W5:Y:S04]  /*d870*/  LDL.64 R38, [R1+0x1258] ;  /* 0x0012580001267983 */ /* 0x000f680000100a00 */
[----:B------:R-:W2:Y:S04]  /*d880*/  LDL.64 R36, [R1+0x1250] ;  /* 0x0012500001247983 */ /* 0x000ea80000100a00 */
[----:B------:R-:W2:Y:S04]  /*d890*/  LDL.64 R34, [R1+0x1248] ;  /* 0x0012480001227983 */ /* 0x000ea80000100a00 */
[----:B------:R-:W2:Y:S04]  /*d8a0*/  LDL.64 R32, [R1+0x1240] ;  /* 0x0012400001207983 */ /* 0x000ea80000100a00 */
[----:B------:R-:W2:Y:S04]  /*d8b0*/  LDL.64 R30, [R1+0x1238] ;  /* 0x00123800011e7983 */ /* 0x000ea80000100a00 */
[----:B------:R-:W2:Y:S04]  /*d8c0*/  LDL.64 R26, [R1+0x1230] ;  /* 0x00123000011a7983 */ /* 0x000ea80000100a00 */
[----:B------:R-:W2:Y:S04]  /*d8d0*/  LDL.64 R244, [R1+0x1228] ;  /* 0x0012280001f47983 */ /* 0x000ea80000100a00 */
[----:B------:R-:W2:Y:S04]  /*d8e0*/  LDL.64 R246, [R1+0x1220] ;  /* 0x0012200001f67983 */ /* 0x000ea80000100a00 */
[----:B------:R-:W-:Y:S04]  /*d8f0*/  LDGSTS.E [R13+0x43000], desc[UR8][R22.64], P3 ;  /* 0x43000000160d7fae */ /* 0x000fe80009921848 */
[----:B------:R-:W2:Y:S04]  /*d900*/  LDL.64 R28, [R1+0x1218] ;  /* 0x00121800011c7983 */ /* 0x000ea80000100a00 */
[----:B------:R-:W-:Y:S04]  /*d910*/  LDGSTS.E [R13+0x43100], desc[UR8][R248.64], P6 ;  /* 0x43100000f80d7fae */ /* 0x000fe8000b121848 */
[----:B------:R-:W2:Y:S04]  /*d920*/  LDL.64 R22, [R1+0x1298] ;  /* 0x0012980001167983 */ /* 0x000ea80000100a00 */
[----:B------:R-:W-:Y:S04]  /*d930*/  LDGSTS.E [R13+0x44000], desc[UR8][R66.64], P3 ;  /* 0x44000000420d7fae */ /* 0x000fe80009921848 */
[----:B------:R-:W2:Y:S04]  /*d940*/  LDL.64 R248, [R1+0x12a0] ;  /* 0x0012a00001f87983 */ /* 0x000ea80000100a00 */
[----:B------:R-:W-:Y:S04]  /*d950*/  LDGSTS.E [R13+0x44100], desc[UR8][R250.64], P6 ;  /* 0x44100000fa0d7fae */ /* 0x000fe8000b121848 */
[----:B------:R-:W-:Y:S04]  /*d960*/  LDGSTS.E [R13+0x45000], desc[UR8][R64.64], P3 ;  /* 0x45000000400d7fae */ /* 0x000fe80009921848 */
[----:B------:R-:W-:Y:S04]  /*d970*/  LDGSTS.E [R13+0x45100], desc[UR8][R62.64], P6 ;  /* 0x451000003e0d7fae */ /* 0x000fe8000b121848 */
[----:B------:R-:W2:Y:S04]  /*d980*/  LDL.64 R250, [R1+0x1310] ;  /* 0x0013100001fa7983 */ /* 0x000ea80000100a00 */
[----:B------:R-:W-:Y:S04]  /*d990*/  LDGSTS.E [R13+0x46000], desc[UR8][R60.64], P3 ;  /* 0x460000003c0d7fae */ /* 0x000fe80009921848 */
        /* <DEDUP_REMOVED lines=8> */
[----:B------:R-:W2:Y:S04]  /*da20*/  LDL.64 R68, [R1+0x1308] ;  /* 0x0013080001447983 */ /* 0x000ea80000100a00 */
        /* <DEDUP_REMOVED lines=12> */
[----:B---3--:R-:W-:Y:S04]  /*daf0*/  LDGSTS.E [R10+0x42300], desc[UR8][R42.64], P6 ;  /* 0x423000002a0a7fae */ /* 0x008fe8000b121848 */
[----:B----4-:R-:W-:Y:S04]  /*db00*/  LDGSTS.E [R10+0x43200], desc[UR8][R40.64], P3 ;  /* 0x43200000280a7fae */ /* 0x010fe80009921848 */
[----:B-----5:R-:W-:Y:S04]  /*db10*/  LDGSTS.E [R10+0x43300], desc[UR8][R38.64], P6 ;  /* 0x43300000260a7fae */ /* 0x020fe8000b121848 */
[----:B--2---:R-:W-:Y:S04]  /*db20*/  LDGSTS.E [R10+0x44200], desc[UR8][R36.64], P3 ;  /* 0x44200000240a7fae */ /* 0x004fe80009921848 */
[----:B------:R-:W-:Y:S04]  /*db30*/  LDGSTS.E [R10+0x44300], desc[UR8][R34.64], P6 ;  /* 0x44300000220a7fae */ /* 0x000fe8000b121848 */
[----:B------:R-:W-:Y:S04]  /*db40*/  LDGSTS.E [R10+0x45200], desc[UR8][R32.64], P3 ;  /* 0x45200000200a7fae */ /* 0x000fe80009921848 */
[----:B------:R-:W-:Y:S04]  /*db50*/  LDGSTS.E [R10+0x45300], desc[UR8][R30.64], P6 ;  /* 0x453000001e0a7fae */ /* 0x000fe8000b121848 */
[----:B------:R-:W-:Y:S04]  /*db60*/  LDGSTS.E [R10+0x46200], desc[UR8][R26.64], P3 ;  /* 0x462000001a0a7fae */ /* 0x000fe80009921848 */
[----:B------:R-:W-:Y:S04]  /*db70*/  LDGSTS.E [R10+0x46300], desc[UR8][R244.64], P6 ;  /* 0x46300000f40a7fae */ /* 0x000fe8000b121848 */
[----:B------:R-:W-:Y:S04]  /*db80*/  LDGSTS.E [R10+0x47200], desc[UR8][R246.64], P3 ;  /* 0x47200000f60a7fae */ /* 0x000fe80009921848 */
[----:B------:R-:W2:Y:S04]  /*db90*/  LDL.64 R26, [R1+0x1300] ;  /* 0x00130000011a7983 */ /* 0x000ea80000100a00 */
[----:B------:R-:W3:Y:S04]  /*dba0*/  LDL.64 R244, [R1+0x12f8] ;  /* 0x0012f80001f47983 */ /* 0x000ee80000100a00 */
[----:B------:R-:W4:Y:S04]  /*dbb0*/  LDL.64 R246, [R1+0x12f0] ;  /* 0x0012f00001f67983 */ /* 0x000f280000100a00 */
[----:B------:R-:W-:Y:S04]  /*dbc0*/  LDGSTS.E [R10+0x47300], desc[UR8][R28.64], P6 ;  /* 0x473000001c0a7fae */ /* 0x000fe8000b121848 */
[----:B------:R-:W-:Y:S04]  /*dbd0*/  LDGSTS.E [R14+0x40400], desc[UR8][R22.64], P3 ;  /* 0x40400000160e7fae */ /* 0x000fe80009921848 */
[----:B------:R-:W-:Y:S04]  /*dbe0*/  LDGSTS.E [R14+0x40500], desc[UR8][R248.64], P6 ;  /* 0x40500000f80e7fae */ /* 0x000fe8000b121848 */
[----:B------:R-:W5:Y:S04]  /*dbf0*/  LDL.64 R42, [R1+0x1390] ;  /* 0x00139000012a7983 */ /* 0x000f680000100a00 */
        /* <DEDUP_REMOVED lines=8> */
[----:B------:R-:W-:Y:S04]  /*dc80*/  LDGSTS.E [R14+0x41400], desc[UR8][R250.64], P3 ;  /* 0x41400000fa0e7fae */ /* 0x000fe80009921848 */
[----:B------:R-:W5:Y:S04]  /*dc90*/  LDL.64 R22, [R1+0x1350] ;  /* 0x0013500001167983 */ /* 0x000f680000100a00 */
[----:B------:R-:W5:Y:S04]  /*dca0*/  LDL.64 R250, [R1+0x1348] ;  /* 0x0013480001fa7983 */ /* 0x000f680000100a00 */
[----:B------:R-:W-:Y:S04]  /*dcb0*/  LDGSTS.E [R14+0x41500], desc[UR8][R68.64], P6 ;  /* 0x41500000440e7fae */ /* 0x000fe8000b121848 */
[----:B------:R-:W5:Y:S04]  /*dcc0*/  LDL.64 R68, [R1+0x13a8] ;  /* 0x0013a80001447983 */ /* 0x000f680000100a00 */
[----:B--2---:R-:W-:Y:S04]  /*dcd0*/  LDGSTS.E [R14+0x42400], desc[UR8][R26.64], P3 ;  /* 0x424000001a0e7fae */ /* 0x004fe80009921848 */
[----:B---3--:R-:W-:Y:S04]  /*dce0*/  LDGSTS.E [R14+0x42500], desc[UR8][R244.64], P6 ;  /* 0x42500000f40e7fae */ /* 0x008fe8000b121848 */
[----:B----4-:R-:W-:Y:S04]  /*dcf0*/  LDGSTS.E [R14+0x43400], desc[UR8][R246.64], P3 ;  /* 0x43400000f60e7fae */ /* 0x010fe80009921848 */
[----:B------:R-:W2:Y:S04]  /*dd00*/  LDL.64 R26, [R1+0x1340] ;  /* 0x00134000011a7983 */ /* 0x000ea80000100a00 */
[----:B------:R-:W3:Y:S04]  /*dd10*/  LDL.64 R244, [R1+0x1338] ;  /* 0x0013380001f47983 */ /* 0x000ee80000100a00 */
[----:B------:R-:W4:Y:S04]  /*dd20*/  LDL.64 R246, [R1+0x1398] ;  /* 0x0013980001f67983 */ /* 0x000f280000100a00 */
[----:B------:R-:W-:Y:S04]  /*dd30*/  LDGSTS.E [R14+0x43500], desc[UR8][R66.64], P6 ;  /* 0x43500000420e7fae */ /* 0x000fe8000b121848 */
[----:B-----5:R-:W-:Y:S04]  /*dd40*/  LDGSTS.E [R14+0x44400], desc[UR8][R248.64], P3 ;  /* 0x44400000f80e7fae */ /* 0x020fe80009921848 */
        /* <DEDUP_REMOVED lines=17> */
[----:B------:R-:W5:Y:S04]  /*de60*/  LDL.64 R248, [R1+0x13a0] ;  /* 0x0013a00001f87983 */ /* 0x000f680000100a00 */
[----:B------:R-:W-:Y:S04]  /*de70*/  LDGSTS.E [R9+0x45600], desc[UR8][R30.64], P3 ;  /* 0x456000001e097fae */ /* 0x000fe80009921848 */
        /* <DEDUP_REMOVED lines=25> */
[----:B--2---:R-:W-:Y:S04]  /*e010*/  LDGSTS.E [R9+0x47600], desc[UR8][R26.64], P3 ;  /* 0x476000001a097fae */ /* 0x004fe80009921848 */
[----:B---3--:R-:W-:Y:S04]  /*e020*/  LDGSTS.E [R9+0x47700], desc[UR8][R244.64], P6 ;  /* 0x47700000f4097fae */ /* 0x008fe8000b121848 */
[----:B----4-:R-:W-:Y:S04]  /*e030*/  LDGSTS.E [R12+0x40800], desc[UR8][R246.64], P3 ;  /* 0x40800000f60c7fae */ /* 0x010fe80009921848 */
[----:B------:R-:W2:Y:S04]  /*e040*/  LDL.64 R26, [R1+0x1490] ;  /* 0x00149000011a7983 */ /* 0x000ea80000100a00 */
[----:B------:R-:W3:Y:S04]  /*e050*/  LDL.64 R244, [R1+0x1488] ;  /* 0x0014880001f47983 */ /* 0x000ee80000100a00 */
[----:B------:R-:W4:Y:S04]  /*e060*/  LDL.64 R246, [R1+0x1410] ;  /* 0x0014100001f67983 */ /* 0x000f280000100a00 */
[----:B-----5:R-:W-:Y:S04]  /*e070*/  LDGSTS.E [R12+0x40900], desc[UR8][R248.64], P6 ;  /* 0x40900000f80c7fae */ /* 0x020fe8000b121848 */
[----:B------:R-:W-:Y:S04]  /*e080*/  LDGSTS.E [R12+0x41800], desc[UR8][R68.64], P3 ;  /* 0x41800000440c7fae */ /* 0x000fe80009921848 */
[----:B------:R-:W5:Y:S04]  /*e090*/  LDL.64 R248, [R1+0x1480] ;  /* 0x0014800001f87983 */ /* 0x000f680000100a00 */
[----:B------:R-:W5:Y:S04]  /*e0a0*/  LDL.64 R68, [R1+0x14a0] ;  /* 0x0014a00001447983 */ /* 0x000f680000100a00 */
[----:B------:R-:W-:Y:S04]  /*e0b0*/  LDGSTS.E [R12+0x41900], desc[UR8][R28.64], P6 ;  /* 0x419000001c0c7fae */ /* 0x000fe8000b121848 */
[----:B------:R-:W-:Y:S04]  /*e0c0*/  LDGSTS.E [R12+0x42800], desc[UR8][R22.64], P3 ;  /* 0x42800000160c7fae */ /* 0x000fe80009921848 */
[----:B------:R-:W-:Y:S04]  /*e0d0*/  LDGSTS.E [R12+0x42900], desc[UR8][R250.64], P6 ;  /* 0x42900000fa0c7fae */ /* 0x000fe8000b121848 */
[----:B------:R-:W5:Y:S04]  /*e0e0*/  LDL.64 R28, [R1+0x1478] ;  /* 0x00147800011c7983 */ /* 0x000f680000100a00 */
[----:B------:R-:W5:Y:S04]  /*e0f0*/  LDL.64 R22, [R1+0x1470] ;  /* 0x0014700001167983 */ /* 0x000f680000100a00 */
[----:B------:R-:W5:Y:S04]  /*e100*/  LDL.64 R250, [R1+0x1468] ;  /* 0x0014680001fa7983 */ /* 0x000f680000100a00 */
[----:B------:R-:W-:Y:S04]  /*e110*/  LDGSTS.E [R12+0x43800], desc[UR8][R66.64], P3 ;  /* 0x43800000420c7fae */ /* 0x000fe80009921848 */
[----:B------:R-:W5:Y:S04]  /*e120*/  LDL.64 R66, [R1+0x14c0] ;  /* 0x0014c00001427983 */ /* 0x000f680000100a00 */
[----:B----4-:R-:W-:Y:S04]  /*e130*/  LDGSTS.E [R12+0x43900], desc[UR8][R246.64], P6 ;  /* 0x43900000f60c7fae */ /* 0x010fe8000b121848 */
[----:B------:R-:W-:Y:S04]  /*e140*/  LDGSTS.E [R12+0x44800], desc[UR8][R64.64], P3 ;  /* 0x44800000400c7fae */ /* 0x000fe80009921848 */
[----:B------:R-:W-:Y:S04]  /*e150*/  LDGSTS.E [R12+0x44900], desc[UR8][R62.64], P6 ;  /* 0x449000003e0c7fae */ /* 0x000fe8000b121848 */
[----:B------:R-:W4:Y:S04]  /*e160*/  LDL.64 R246, [R1+0x1498] ;  /* 0x0014980001f67983 */ /* 0x000f280000100a00 */
        /* <DEDUP_REMOVED lines=16> */
[----:B--2---:R-:W-:Y:S04]  /*e270*/  LDGSTS.E [R8+0x45a00], desc[UR8][R26.64], P3 ;  /* 0x45a000001a087fae */ /* 0x004fe80009921848 */
[----:B---3--:R-:W-:Y:S04]  /*e280*/  LDGSTS.E [R8+0x45b00], desc[UR8][R244.64], P6 ;  /* 0x45b00000f4087fae */ /* 0x008fe8000b121848 */
[----:B-----5:R-:W-:Y:S04]  /*e290*/  LDGSTS.E [R8+0x46a00], desc[UR8][R248.64], P3 ;  /* 0x46a00000f8087fae */ /* 0x020fe80009921848 */
[----:B------:R-:W2:Y:S04]  /*e2a0*/  LDL.64 R26, [R1+0x14a8] ;  /* 0x0014a800011a7983 */ /* 0x000ea80000100a00 */
[----:B------:R-:W3:Y:S04]  /*e2b0*/  LDL.64 R244, [R1+0x14b0] ;  /* 0x0014b00001f47983 */ /* 0x000ee80000100a00 */
[----:B------:R-:W5:Y:S04]  /*e2c0*/  LDL.64 R248, [R1+0x14b8] ;  /* 0x0014b80001f87983 */ /* 0x000f680000100a00 */
        /* <DEDUP_REMOVED lines=24> */
[----:B----4-:R-:W-:Y:S04]  /*e450*/  LDGSTS.E [R11+0x40c00], desc[UR8][R246.64], P3 ;  /* 0x40c00000f60b7fae */ /* 0x010fe80009921848 */
[----:B------:R-:W-:Y:S04]  /*e460*/  LDGSTS.E [R11+0x40d00], desc[UR8][R68.64], P6 ;  /* 0x40d00000440b7fae */ /* 0x000fe8000b121848 */
[----:B------:R-:W4:Y:S04]  /*e470*/  LDL.64 R246, [R1+0x1558] ;  /* 0x0015580001f67983 */ /* 0x000f280000100a00 */
[----:B------:R-:W4:Y:S04]  /*e480*/  LDL.LU.64 R68, [R1+0x1fe0] ;  /* 0x001fe00001447983 */ /* 0x000f280000300a00 */
        /* <DEDUP_REMOVED lines=8> */
[----:B------:R-:W5:Y:S04]  /*e510*/  LDL.LU.64 R66, [R1+0x1fd8] ;  /* 0x001fd80001427983 */ /* 0x000f680000300a00 */
[----:B------:R-:W-:Y:S04]  /*e520*/  LDGSTS.E [R11+0x43d00], desc[UR8][R64.64], P6 ;  /* 0x43d00000400b7fae */ /* 0x000fe8000b121848 */
[----:B------:R-:W5:Y:S04]  /*e530*/  LDL.64 R250, [R1+0x1560] ;  /* 0x0015600001fa7983 */ /* 0x000f680000100a00 */
[----:B------:R-:W-:Y:S04]  /*e540*/  LDGSTS.E [R11+0x44c00], desc[UR8][R62.64], P3 ;  /* 0x44c000003e0b7fae */ /* 0x000fe80009921848 */
[----:B------:R-:W-:Y:S04]  /*e550*/  LDGSTS.E [R11+0x44d00], desc[UR8][R60.64], P6 ;  /* 0x44d000003c0b7fae */ /* 0x000fe8000b121848 */
[----:B------:R-:W-:Y:S04]  /*e560*/  LDGSTS.E [R11+0x45c00], desc[UR8][R58.64], P3 ;  /* 0x45c000003a0b7fae */ /* 0x000fe80009921848 */
[----:B------:R-:W-:Y:S04]  /*e570*/  LDGSTS.E [R11+0x45d00], desc[UR8][R56.64], P6 ;  /* 0x45d00000380b7fae */ /* 0x000fe8000b121848 */
[----:B------:R-:W5:Y:S04]  /*e580*/  LDL.LU.64 R64, [R1+0x1fd0] ;  /* 0x001fd00001407983 */ /* 0x000f680000300a00 */
        /* <DEDUP_REMOVED lines=28> */
[----:B------:R1:W-:Y:S04]  /*e750*/  LDGSTS.E [R3+0x45e00], desc[UR8][R22.64], P3 ;  /* 0x45e0000016037fae */ /* 0x0003e80009921848 */
[----:B------:R-:W1:Y:S04]  /*e760*/  LDL.LU.64 R22, [R1+0x1c8] ;  /* 0x0001c80001167983 */ /* 0x000e680000300a00 */
[----:B------:R-:W5:Y:S04]  /*e770*/  LDL.LU.64 R32, [R1+0x1c0] ;  /* 0x0001c00001207983 */ /* 0x000f680000300a00 */
[----:B------:R-:W5:Y:S04]  /*e780*/  LDL.LU.64 R28, [R1+0x1b8] ;  /* 0x0001b800011c7983 */ /* 0x000f680000300a00 */
[----:B----4-:R-:W-:Y:S04]  /*e790*/  LDGSTS.E [R3+0x45f00], desc[UR8][R246.64], P6 ;  /* 0x45f00000f6037fae */ /* 0x010fe8000b121848 */
[----:B------:R-:W4:Y:S04]  /*e7a0*/  LDL.LU.64 R246, [R1+0x1b0] ;  /* 0x0001b00001f67983 */ /* 0x000f280000300a00 */
[----:B--2---:R-:W-:Y:S04]  /*e7b0*/  LDGSTS.E [R3+0x46e00], desc[UR8][R26.64], P3 ;  /* 0x46e000001a037fae */ /* 0x004fe80009921848 */
[----:B---3--:R-:W-:Y:S04]  /*e7c0*/  LDGSTS.E [R3+0x46f00], desc[UR8][R244.64], P6 ;  /* 0x46f00000f4037fae */ /* 0x008fe8000b121848 */
[----:B-----5:R-:W-:Y:S01]  /*e7d0*/  LDGSTS.E [R3+0x47e00], desc[UR8][R248.64], P3 ;  /* 0x47e00000f8037fae */ /* 0x020fe20009921848 */
[----:B------:R-:W-:-:S02]  /*e7e0*/  ISETP.GE.U32.AND P3, PT, R2, 0x7ffffef4, PT ;  /* 0x7ffffef40200780c */ /* 0x000fc40003f66070 */
[----:B------:R-:W-:Y:S01]  /*e7f0*/  SHF.L.U32 R2, R20, 0x7, RZ ;  /* 0x0000000714027819 */ /* 0x000fe200000006ff */
[----:B------:R-:W2:Y:S04]  /*e800*/  LDL.LU.64 R244, [R1+0x188] ;  /* 0x0001880001f47983 */ /* 0x000ea80000300a00 */
[----:B------:R-:W-:Y:S04]  /*e810*/  LDGSTS.E [R3+0x47f00], desc[UR8][R250.64], P6 ;  /* 0x47f00000fa037fae */ /* 0x000fe8000b121848 */
[----:B------:R-:W0:Y:S01]  /*e820*/  LDGDEPBAR ;  /* 0x00000000000079af */ /* 0x000e220000000000 */
[C---:B------:R-:W-:Y:S01]  /*e830*/  IMAD.WIDE R18, R2.reuse, 0x4, R18 ;  /* 0x0000000402127825 */ /* 0x040fe200078e0212 */
[----:B------:R-:W-:Y:S03]  /*e840*/  BAR.SYNC.DEFER_BLOCKING 0x0 ;  /* 0x0000000000007b1d */ /* 0x000fe60000010000 */
[----:B------:R-:W-:-:S04]  /*e850*/  IMAD.WIDE R4, R2, 0x4, R4 ;  /* 0x0000000402047825 */ /* 0x000fc800078e0204 */
[C---:B------:R-:W-:Y:S01]  /*e860*/  IMAD.WIDE R6, R2.reuse, 0x4, R6 ;  /* 0x0000000402067825 */ /* 0x040fe200078e0206 */
[----:B------:R-:W3:Y:S03]  /*e870*/  LDL.LU.64 R248, [R1+0x180] ;  /* 0x0001800001f87983 */ /* 0x000ee60000300a00 */
[C---:B------:R-:W-:Y:S01]  /*e880*/  IMAD.WIDE R16, R2.reuse, 0x4, R16 ;  /* 0x0000000402107825 */ /* 0x040fe200078e0210 */
[----:B------:R-:W5:Y:S04]  /*e890*/  LDL.LU.64 R30, [R1+0x178] ;  /* 0x00017800011e7983 */ /* 0x000f680000300a00 */
[----:B------:R-:W5:Y:S04]  /*e8a0*/  LDL.LU.64 R26, [R1+0x170] ;  /* 0x00017000011a7983 */ /* 0x000f680000300a00 */
[----:B------:R1:W-:Y:S04]  /*e8b0*/  STL.64 [R1+0xef8], R18 ;  /* 0x000ef81201007387 */ /* 0x0003e80000100a00 */
[----:B------:R-:W-:Y:S01]  /*e8c0*/  @!PT LDS RZ, [RZ] ;  /* 0x00000000fffff984 */ /* 0x000fe20000000800 */
[----:B------:R-:W-:Y:S01]  /*e8d0*/  @!PT LDS RZ, [RZ] ;  /* 0x00000000fffff984 */ /* 0x000fe20000000800 */
[----:B------:R-:W-:Y:S01]  /*e8e0*/  @!PT LDS RZ, [RZ] ;  /* 0x00000000fffff984 */ /* 0x000fe20000000800 */
[----:B------:R1:W-:Y:S04]  /*e8f0*/  LDGSTS.E [R13+0x20000], desc[UR8][R18.64], !P0 ;  /* 0x20000000120d7fae */ /* 0x0003e8000c121848 */
[----:B------:R1:W-:Y:S04]  /*e900*/  STL.64 [R1+0xf00], R4 ;  /* 0x000f000401007387 */ /* 0x0003e80000100a00 */
[----:B------:R1:W-:Y:S04]  /*e910*/  LDGSTS.E [R13+0x20100], desc[UR8][R4.64], !P0 ;  /* 0x20100000040d7fae */ /* 0x0003e8000c121848 */
[----:B------:R-:W-:Y:S04]  /*e920*/  STL.64 [R1+0xf08], R6 ;  /* 0x000f080601007387 */ /* 0x000fe80000100a00 */
[----:B------:R-:W-:Y:S04]  /*e930*/  LDGSTS.E [R13+0x20200], desc[UR8][R6.64], !P0 ;  /* 0x20200000060d7fae */ /* 0x000fe8000c121848 */
[----:B------:R1:W-:Y:S02]  /*e940*/  STL.64 [R1+0xf10], R16 ;  /* 0x000f101001007387 */ /* 0x0003e40000100a00 */
[----:B-1----:R-:W-:-:S02]  /*e950*/  IMAD.WIDE R22, R2, 0x4, R22 ;  /* 0x0000000402167825 */ /* 0x002fc400078e0216 */
[----:B------:R1:W-:Y:S02]  /*e960*/  LDGSTS.E [R13+0x20300], desc[UR8][R16.64], !P0 ;  /* 0x20300000100d7fae */ /* 0x0003e4000c121848 */
[----:B------:R-:W-:Y:S02]  /*e970*/  VIADD R0, R252, 0xffffff6b ;  /* 0xffffff6bfc007836 */ /* 0x000fe40000000000 */
[----:B------:R-:W5:Y:S01]  /*e980*/  LDL.LU.64 R20, [R1+0x148] ;  /* 0x0001480001147983 */ /* 0x000f620000300a00 */
[C---:B------:R-:W-:Y:S01]  /*e990*/  IMAD.WIDE R18, R2.reuse, 0x4, R32 ;  /* 0x0000000402127825 */ /* 0x040fe200078e0220 */
[----:B------:R-:W-:Y:S01]  /*e9a0*/  ISETP.GE.U32.AND P6, PT, R15, 0x7ffffef0, PT ;  /* 0x7ffffef00f00780c */ /* 0x000fe20003fc6070 */
[----:B------:R-:W5:Y:S01]  /*e9b0*/  LDC R4, c[0x0][0x230] ;  /* 0x00008c00ff047b82 */ /* 0x000f620000000800 */
[----:B------:R-:W5:Y:S01]  /*e9c0*/  LDL.LU.64 R250, [R1+0x140] ;  /* 0x0001400001fa7983 */ /* 0x000f620000300a00 */
[----:B-1----:R-:W-:-:S03]  /*e9d0*/  IMAD.WIDE R16, R2, 0x4, R28 ;  /* 0x0000000402107825 */ /* 0x002fc600078e021c */
[----:B------:R1:W-:Y:S03]  /*e9e0*/  STL.64 [R1+0x9e0], R22 ;  /* 0x0009e01601007387 */ /* 0x0003e60000100a00 */
[----:B------:R-:W5:Y:S01]  /*e9f0*/  LDC R5, c[0x0][0x230] ;  /* 0x00008c00ff057b82 */ /* 0x000f620000000800 */
[----:B------:R3:W-:Y:S04]  /*ea00*/  STL.64 [R1+0x9f0], R18 ;  /* 0x0009f01201007387 */ /* 0x0007e80000100a00 */
[----:B------:R-:W5:Y:S01]  /*ea10*/  LDL.LU.64 R34, [R1+0x138] ;  /* 0x0001380001227983 */ /* 0x000f620000300a00 */
[----:B----4-:R-:W-:-:S03]  /*ea20*/  IMAD.WIDE R6, R2, 0x4, R246 ;  /* 0x0000000402067825 */ /* 0x010fc600078e02f6 */
[----:B------:R5:W-:Y:S01]  /*ea30*/  STL.64 [R1+0xa00], R16 ;  /* 0x000a001001007387 */ /* 0x000be20000100a00 */
[----:B------:R-:W-:Y:S01]  /*ea40*/  ISETP.GE.U32.AND P0, PT, R0, 0x7ffffeec, PT ;  /* 0x7ffffeec0000780c */ /* 0x000fe20003f06070 */
[----:B------:R-:W4:Y:S02]  /*ea50*/  LDC R15, c[0x0][0x230] ;  /* 0x00008c00ff0f7b82 */ /* 0x000f240000000800 */
[----:B------:R-:W4:Y:S01]  /*ea60*/  LDL.LU.64 R246, [R1+0x130] ;  /* 0x0001300001f67983 */ /* 0x000f220000300a00 */
[----:B------:R-:W-:-:S03]  /*ea70*/  VIADD R0, R24, 0xffffff67 ;  /* 0xffffff6718007836 */ /* 0x000fc60000000000 */
[----:B------:R-:W-:Y:S04]  /*ea80*/  LDGSTS.E [R13+0x21000], desc[UR8][R22.64], !P1 ;  /* 0x21000000160d7fae */ /* 0x000fe8000c921848 */
[----:B------:R3:W-:Y:S04]  /*ea90*/  LDGSTS.E [R13+0x21100], desc[UR8][R18.64], !P1 ;  /* 0x21100000120d7fae */ /* 0x0007e8000c921848 */
[----:B------:R5:W-:Y:S04]  /*eaa0*/  STL.64 [R1+0xa10], R6 ;  /* 0x000a100601007387 */ /* 0x000be80000100a00 */
[----:B------:R-:W4:Y:S04]  /*eab0*/  LDL.LU.64 R28, [R1+0x108] ;  /* 0x00010800011c7983 */ /* 0x000f280000300a00 */
[----:B-1----:R-:W4:Y:S04]  /*eac0*/  LDL.LU.64 R22, [R1+0x100] ;  /* 0x0001000001167983 */ /* 0x002f280000300a00 */
[----:B------:R5:W-:Y:S04]  /*ead0*/  LDGSTS.E [R13+0x21200], desc[UR8][R16.64], !P1 ;  /* 0x21200000100d7fae */ /* 0x000be8000c921848 */
[----:B------:R1:W-:Y:S01]  /*eae0*/  LDGSTS.E [R13+0x21300], desc[UR8][R6.64], !P1 ;  /* 0x21300000060d7fae */ /* 0x0003e2000c921848 */
[----:B--2---:R-:W-:-:S05]  /*eaf0*/  IMAD.WIDE R24, R2, 0x4, R244 ;  /* 0x0000000402187825 */ /* 0x004fca00078e02f4 */
[----:B------:R-:W-:Y:S04]  /*eb00*/  STL.64 [R1+0xa98], R24 ;  /* 0x000a981801007387 */ /* 0x000fe80000100a00 */
[----:B------:R-:W2:Y:S04]  /*eb10*/  LDL.LU.64 R244, [R1+0xf8] ;  /* 0x0000f80001f47983 */ /* 0x000ea80000300a00 */
[----:B------:R-:W-:Y:S01]  /*eb20*/  LDGSTS.E [R13+0x22000], desc[UR8][R24.64], !P2 ;  /* 0x22000000180d7fae */ /* 0x000fe2000d121848 */
[----:B---3--:R-:W-:-:S04]  /*eb30*/  IMAD.WIDE R18, R2, 0x4, R248 ;  /* 0x0000000402127825 */ /* 0x008fc800078e02f8 */
[C---:B-----5:R-:W-:Y:S01]  /*eb40*/  IMAD.WIDE R16, R2.reuse, 0x4, R30 ;  /* 0x0000000402107825 */ /* 0x060fe200078e021e */
[----:B------:R-:W-:Y:S03]  /*eb50*/  STL.64 [R1+0xaa8], R18 ;  /* 0x000aa81201007387 */ /* 0x000fe60000100a00 */
[C---:B-1----:R-:W-:Y:S01]  /*eb60*/  IMAD.WIDE R6, R2.reuse, 0x4, R26 ;  /* 0x0000000402067825 */ /* 0x042fe200078e021a */
[----:B------:R-:W3:Y:S04]  /*eb70*/  LDL.LU.64 R248, [R1+0xf0] ;  /* 0x0000f00001f87983 */ /* 0x000ee80000300a00 */
[----:B------:R-:W-:Y:S04]  /*eb80*/  STL.64 [R1+0xab0], R16 ;  /* 0x000ab01001007387 */ /* 0x000fe80000100a00 */
[----:B------:R1:W-:Y:S04]  /*eb90*/  STL.64 [R1+0xab8], R6 ;  /* 0x000ab80601007387 */ /* 0x0003e80000100a00 */
[----:B------:R-:W-:Y:S04]  /*eba0*/  LDGSTS.E [R13+0x22100], desc[UR8][R18.64], !P2 ;  /* 0x22100000120d7fae */ /* 0x000fe8000d121848 */
[----:B------:R-:W5:Y:S04]  /*ebb0*/  LDL.LU.64 R30, [R1+0xd8] ;  /* 0x0000d800011e7983 */ /* 0x000f680000300a00 */
[----:B------:R-:W-:Y:S04]  /*ebc0*/  LDGSTS.E [R13+0x22200], desc[UR8][R16.64], !P2 ;  /* 0x22200000100d7fae */ /* 0x000fe8000d121848 */
[----:B------:R-:W5:Y:S04]  /*ebd0*/  LDL.LU.64 R26, [R1+0xd0] ;  /* 0x0000d000011a7983 */ /* 0x000f680000300a00 */
[----:B------:R1:W-:Y:S01]  /*ebe0*/  LDGSTS.E [R13+0x22300], desc[UR8][R6.64], !P2 ;  /* 0x22300000060d7fae */ /* 0x0003e2000d121848 */
[C---:B----4-:R-:W-:Y:S01]  /*ebf0*/  IMAD.WIDE R28, R2.reuse, 0x4, R28 ;  /* 0x00000004021c7825 */ /* 0x050fe200078e021c */
[----:B-1----:R-:W1:Y:S03]  /*ec00*/  LDC R6, c[0x0][0x230] ;  /* 0x00008c00ff067b82 */ /* 0x002e660000000800 */
[----:B------:R-:W-:-:S04]  /*ec10*/  IMAD.WIDE R24, R2, 0x4, R20 ;  /* 0x0000000402187825 */ /* 0x000fc800078e0214 */
[C---:B------:R-:W-:Y:S01]  /*ec20*/  IMAD.WIDE R20, R2.reuse, 0x4, R250 ;  /* 0x0000000402147825 */ /* 0x040fe200078e02fa */
[----:B------:R4:W-:Y:S03]  /*ec30*/  STL.64 [R1+0xb70], R24 ;  /* 0x000b701801007387 */ /* 0x0009e60000100a00 */
[C---:B------:R-:W-:Y:S01]  /*ec40*/  IMAD.WIDE R18, R2.reuse, 0x4, R34 ;  /* 0x0000000402127825 */ /* 0x040fe200078e0222 */
[----:B------:R-:W5:Y:S03]  /*ec50*/  LDL.LU.64 R32, [R1+0xc8] ;  /* 0x0000c80001207983 */ /* 0x000f660000300a00 */
[C---:B------:R-:W-:Y:S01]  /*ec60*/  IMAD.WIDE R16, R2.reuse, 0x4, R246 ;  /* 0x0000000402107825 */ /* 0x040fe200078e02f6 */
[----:B------:R4:W-:Y:S04]  /*ec70*/  STL.64 [R1+0xb80], R20 ;  /* 0x000b801401007387 */ /* 0x0009e80000100a00 */
[----:B------:R-:W5:Y:S04]  /*ec80*/  LDL.LU.64 R250, [R1+0xc0] ;  /* 0x0000c00001fa7983 */ /* 0x000f680000300a00 */
[----:B------:R2:W-:Y:S04]  /*ec90*/  STL.64 [R1+0xba0], R18 ;  /* 0x000ba01201007387 */ /* 0x0005e80000100a00 */
[----:B------:R-:W-:Y:S04]  /*eca0*/  LDGSTS.E [R13+0x23000], desc[UR8][R24.64], !P3 ;  /* 0x23000000180d7fae */ /* 0x000fe8000d921848 */
[----:B------:R-:W-:Y:S04]  /*ecb0*/  STL.64 [R1+0xbb0], R16 ;  /* 0x000bb01001007387 */ /* 0x000fe80000100a00 */
[----:B------:R-:W-:Y:S04]  /*ecc0*/  LDGSTS.E [R13+0x23100], desc[UR8][R20.64], !P3 ;  /* 0x23100000140d7fae */ /* 0x000fe8000d921848 */
[----:B----4-:R-:W4:Y:S01]  /*ecd0*/  LDL.LU.64 R24, [R1+0xb8] ;  /* 0x0000b80001187983 */ /* 0x010f220000300a00 */
[----:B------:R-:W-:-:S03]  /*ece0*/  IMAD.WIDE R22, R2, 0x4, R22 ;  /* 0x0000000402167825 */ /* 0x000fc600078e0216 */
[----:B------:R2:W-:Y:S04]  /*ecf0*/  LDGSTS.E [R13+0x23200], desc[UR8][R18.64], !P3 ;  /* 0x23200000120d7fae */ /* 0x0005e8000d921848 */
[----:B------:R-:W4:Y:S04]  /*ed00*/  LDL.LU.64 R20, [R1+0xb0] ;  /* 0x0000b00001147983 */ /* 0x000f280000300a00 */
[----:B------:R-:W4:Y:S04]  /*ed10*/  LDL.LU.64 R246, [R1+0xa8] ;  /* 0x0000a80001f67983 */ /* 0x000f280000300a00 */
[----:B------:R3:W-:Y:S04]  /*ed20*/  LDGSTS.E [R13+0x23300], desc[UR8][R16.64], !P3 ;  /* 0x23300000100d7fae */ /* 0x0007e8000d921848 */
[----:B------:R1:W-:Y:S04]  /*ed30*/  STL.64 [R1+0xd58], R28 ;  /* 0x000d581c01007387 */ /* 0x0003e80000100a00 */
[----:B------:R3:W-:Y:S04]  /*ed40*/  STL.64 [R1+0xd60], R22 ;  /* 0x000d601601007387 */ /* 0x0007e80000100a00 */
[----:B------:R-:W-:Y:S01]  /*ed50*/  LDGSTS.E [R13+0x24000], desc[UR8][R28.64], !P6 ;  /* 0x240000001c0d7fae */ /* 0x000fe2000f121848 */
[----:B--2---:R-:W-:-:S03]  /*ed60*/  IMAD.WIDE R18, R2, 0x4, R244 ;  /* 0x0000000402127825 */ /* 0x004fc600078e02f4 */
[----:B------:R-:W-:Y:S04]  /*ed70*/  LDGSTS.E [R13+0x24100], desc[UR8][R22.64], !P6 ;  /* 0x24100000160d7fae */ /* 0x000fe8000f121848 */
[----:B------:R2:W-:Y:S04]  /*ed80*/  STL.64 [R1+0xd68], R18 ;  /* 0x000d681201007387 */ /* 0x0005e80000100a00 */
[----:B-1----:R-:W4:Y:S04]  /*ed90*/  LDL.LU.64 R28, [R1+0xa0] ;  /* 0x0000a000011c7983 */ /* 0x002f280000300a00 */
[----:B------:R2:W-:Y:S01]  /*eda0*/  LDGSTS.E [R13+0x24200], desc[UR8][R18.64], !P6 ;  /* 0x24200000120d7fae */ /* 0x0005e2000f121848 */
[----:B---3--:R-:W-:-:S05]  /*edb0*/  IMAD.WIDE R16, R2, 0x4, R248 ;  /* 0x0000000402107825 */ /* 0x008fca00078e02f8 */
[----:B------:R1:W-:Y:S04]  /*edc0*/  STL.64 [R1+0xd70], R16 ;  /* 0x000d701001007387 */ /* 0x0003e80000100a00 */
[----:B------:R-:W3:Y:S04]  /*edd0*/  LDL.LU.64 R244, [R1+0x98] ;  /* 0x0000980001f47983 */ /* 0x000ee80000300a00 */
[----:B------:R-:W3:Y:S01]  /*ede0*/  LDL.LU.64 R22, [R1+0x90] ;  /* 0x0000900001167983 */ /* 0x000ee20000300a00 */
[----:B-----5:R-:W-:-:S03]  /*edf0*/  IMAD.WIDE R30, R2, 0x4, R30 ;  /* 0x00000004021e7825 */ /* 0x020fc600078e021e */
[----:B------:R1:W-:Y:S04]  /*ee00*/  LDGSTS.E [R13+0x24300], desc[UR8][R16.64], !P6 ;  /* 0x24300000100d7fae */ /* 0x0003e8000f121848 */
[----:B------:R-:W5:Y:S01]  /*ee10*/  LDL.LU.64 R248, [R1+0x88] ;  /* 0x0000880001f87983 */ /* 0x000f620000300a00 */
[----:B------:R-:W-:-:S03]  /*ee20*/  IMAD.WIDE R26, R2, 0x4, R26 ;  /* 0x00000004021a7825 */ /* 0x000fc600078e021a */
[----:B------:R-:W-:Y:S04]  /*ee30*/  STL.64 [R1+0xd78], R30 ;  /* 0x000d781e01007387 */ /* 0x000fe80000100a00 */
[----:B------:R-:W-:Y:S04]  /*ee40*/  LDGSTS.E [R13+0x25000], desc[UR8][R30.64], !P0 ;  /* 0x250000001e0d7fae */ /* 0x000fe8000c121848 */
[----:B------:R4:W-:Y:S04]  /*ee50*/  STL.64 [R1+0xd80], R26 ;  /* 0x000d801a01007387 */ /* 0x0009e80000100a00 */
[----:B------:R4:W-:Y:S01]  /*ee60*/  LDGSTS.E [R13+0x25100], desc[UR8][R26.64], !P0 ;  /* 0x251000001a0d7fae */ /* 0x0009e2000c121848 */
[----:B--2---:R-:W-:-:S05]  /*ee70*/  IMAD.WIDE R18, R2, 0x4, R32 ;  /* 0x0000000402127825 */ /* 0x004fca00078e0220 */
[----:B------:R2:W-:Y:S01]  /*ee80*/  STL.64 [R1+0xd88], R18 ;  /* 0x000d881201007387 */ /* 0x0005e20000100a00 */
[----:B-1----:R-:W-:-:S03]  /*ee90*/  IMAD.WIDE R16, R2, 0x4, R250 ;  /* 0x0000000402107825 */ /* 0x002fc600078e02fa */
[----:B------:R2:W-:Y:S04]  /*eea0*/  LDGSTS.E [R13+0x25200], desc[UR8][R18.64], !P0 ;  /* 0x25200000120d7fae */ /* 0x0005e8000c121848 */
[----:B------:R-:W5:Y:S04]  /*eeb0*/  LDL.LU.64 R250, [R1+0x80] ;  /* 0x0000800001fa7983 */ /* 0x000f680000300a00 */
[----:B------:R1:W-:Y:S04]  /*eec0*/  STL.64 [R1+0xd90], R16 ;  /* 0x000d901001007387 */ /* 0x0003e80000100a00 */
[----:B------:R-:W5:Y:S01]  /*eed0*/  LDL.LU.64 R34, [R1+0x78] ;  /* 0x0000780001227983 */ /* 0x000f620000300a00 */
[----:B------:R-:W-:Y:S01]  /*eee0*/  ISETP.GE.U32.AND P1, PT, R0, 0x7ffffee8, PT ;  /* 0x7ffffee80000780c */ /* 0x000fe20003f26070 */
[----:B----4-:R-:W-:-:S02]  /*eef0*/  IMAD.WIDE R26, R2, 0x4, R24 ;  /* 0x00000004021a7825 */ /* 0x010fc400078e0218 */
[----:B------:R1:W-:Y:S04]  /*ef00*/  LDGSTS.E [R13+0x25300], desc[UR8][R16.64], !P0 ;  /* 0x25300000100d7fae */ /* 0x0003e8000c121848 */
[----:B------:R-:W-:Y:S01]  /*ef10*/  STL.64 [R1+0xda0], R26 ;  /* 0x000da01a01007387 */ /* 0x000fe20000100a00 */
[----:B------:R-:W-:-:S03]  /*ef20*/  IMAD.WIDE R24, R2, 0x4, R20 ;  /* 0x0000000402187825 */ /* 0x000fc600078e0214 */
[----:B------:R-:W4:Y:S01]  /*ef30*/  LDL.LU.64 R32, [R1+0x70] ;  /* 0x0000700001207983 */ /* 0x000f220000300a00 */
[----:B--2---:R-:W-:-:S03]  /*ef40*/  IMAD.WIDE R18, R2, 0x4, R246 ;  /* 0x0000000402127825 */ /* 0x004fc600078e02f6 */
[----:B------:R-:W-:Y:S04]  /*ef50*/  STL.64 [R1+0xda8], R24 ;  /* 0x000da81801007387 */ /* 0x000fe80000100a00 */
[----:B------:R-:W2:Y:S04]  /*ef60*/  LDL.LU.64 R20, [R1+0x68] ;  /* 0x0000680001147983 */ /* 0x000ea80000300a00 */
[----:B------:R5:W-:Y:S04]  /*ef70*/  STL.64 [R1+0xdb0], R18 ;  /* 0x000db01201007387 */ /* 0x000be80000100a00 */
[----:B------:R-:W2:Y:S01]  /*ef80*/  LDL.LU.64 R246, [R1+0x60] ;  /* 0x0000600001f67983 */ /* 0x000ea20000300a00 */
[----:B------:R-:W-:-:S02]  /*ef90*/  IADD3 R0, R15, -0x82, RZ ;  /* 0xffffff7e0f007810 */ /* 0x000fc40007ffe0ff */
[----:B------:R-:W2:Y:S01]  /*efa0*/  LDC R15, c[0x0][0x230] ;  /* 0x00008c00ff0f7b82 */ /* 0x000ea20000000800 */
[----:B------:R-:W-:Y:S01]  /*efb0*/  LDGSTS.E [R13+0x26000], desc[UR8][R26.64], !P1 ;  /* 0x260000001a0d7fae */ /* 0x000fe2000c921848 */
[----:B------:R-:W-:Y:S01]  /*efc0*/  ISETP.GE.U32.AND P2, PT, R0, 0x7ffffeff, PT ;  /* 0x7ffffeff0000780c */ /* 0x000fe20003f46070 */
[----:B------:R-:W-:Y:S02]  /*efd0*/  VIADD R0, R4, 0xffffff7d ;  /* 0xffffff7d04007836 */ /* 0x000fe40000000000 */
[----:B------:R-:W-:Y:S03]  /*efe0*/  LDGSTS.E [R13+0x26100], desc[UR8][R24.64], !P1 ;  /* 0x26100000180d7fae */ /* 0x000fe6000c921848 */
[----:B------:R-:W-:Y:S01]  /*eff0*/  ISETP.GE.U32.AND P3, PT, R0, 0x7ffffefe, PT ;  /* 0x7ffffefe0000780c */ /* 0x000fe20003f66070 */
[----:B------:R-:W-:Y:S01]  /*f000*/  VIADD R0, R5, 0xffffff7c ;  /* 0xffffff7c05007836 */ /* 0x000fe20000000000 */
[----:B------:R-:W5:Y:S01]  /*f010*/  LDC R4, c[0x0][0x230] ;  /* 0x00008c00ff047b82 */ /* 0x000f620000000800 */
[----:B------:R5:W-:Y:S03]  /*f020*/  LDGSTS.E [R13+0x26200], desc[UR8][R18.64], !P1 ;  /* 0x26200000120d7fae */ /* 0x000be6000c921848 */
[----:B------:R-:W-:-:S02]  /*f030*/  ISETP.GE.U32.AND P6, PT, R0, 0x7ffffefd, PT ;  /* 0x7ffffefd0000780c */ /* 0x000fc40003fc6070 */
[----:B------:R-:W-:Y:S01]  /*f040*/  IADD3 R0, R6, -0x9d, RZ ;  /* 0xffffff6306007810 */ /* 0x000fe20007ffe0ff */
[----:B-1----:R-:W-:Y:S01]  /*f050*/  IMAD.WIDE R16, R2, 0x4, R28 ;  /* 0x0000000402107825 */ /* 0x002fe200078e021c */
[----:B------:R-:W1:Y:S02]  /*f060*/  LDC R5, c[0x0][0x230] ;  /* 0x00008c00ff057b82 */ /* 0x000e640000000800 */
[----:B------:R-:W-:Y:S02]  /*f070*/  ISETP.GE.U32.AND P0, PT, R0, 0x7ffffee4, PT ;  /* 0x7ffffee40000780c */ /* 0x000fe40003f06070 */
[----:B------:R1:W-:Y:S04]  /*f080*/  STL.64 [R1+0xdb8], R16 ;  /* 0x000db81001007387 */ /* 0x0003e80000100a00 */
[----:B------:R-:W2:Y:S01]  /*f090*/  LDC R6, c[0x0][0x230] ;  /* 0x00008c00ff067b82 */ /* 0x000ea20000000800 */
[----:B------:R-:W2:Y:S04]  /*f0a0*/  LDL.LU.64 R30, [R1+0x58] ;  /* 0x00005800011e7983 */ /* 0x000ea80000300a00 */
[----:B------:R1:W-:Y:S01]  /*f0b0*/  LDGSTS.E [R13+0x26300], desc[UR8][R16.64], !P1 ;  /* 0x26300000100d7fae */ /* 0x0003e2000c921848 */
[----:B---3--:R-:W-:-:S04]  /*f0c0*/  IMAD.WIDE R244, R2, 0x4, R244 ;  /* 0x0000000402f47825 */ /* 0x008fc800078e02f4 */
[C---:B------:R-:W-:Y:S01]  /*f0d0*/  IMAD.WIDE R22, R2.reuse, 0x4, R22 ;  /* 0x0000000402167825 */ /* 0x040fe200078e0216 */
[----:B------:R-:W-:Y:S04]  /*f0e0*/  STL.64 [R1+0xdd8], R244 ;  /* 0x000dd8f401007387 */ /* 0x000fe80000100a00 */
[----:B------:R-:W3:Y:S01]  /*f0f0*/  LDL.LU.64 R28, [R1+0x50] ;  /* 0x00005000011c7983 */ /* 0x000ee20000300a00 */
[----:B-----5:R-:W-:-:S03]  /*f100*/  IMAD.WIDE R18, R2, 0x4, R248 ;  /* 0x0000000402127825 */ /* 0x020fc600078e02f8 */
[----:B------:R5:W-:Y:S04]  /*f110*/  STL.64 [R1+0xde0], R22 ;  /* 0x000de01601007387 */ /* 0x000be80000100a00 */
[----:B------:R-:W3:Y:S04]  /*f120*/  LDL.LU.64 R26, [R1+0x48] ;  /* 0x00004800011a7983 */ /* 0x000ee80000300a00 */
[----:B------:R-:W-:Y:S04]  /*f130*/  STL.64 [R1+0xde8], R18 ;  /* 0x000de81201007387 */ /* 0x000fe80000100a00 */
[----:B------:R-:W3:Y:S04]  /*f140*/  LDL.LU.64 R24, [R1+0x40] ;  /* 0x0000400001187983 */ /* 0x000ee80000300a00 */
[----:B------:R-:W-:Y:S04]  /*f150*/  LDGSTS.E [R13+0x27000], desc[UR8][R244.64], !P0 ;  /* 0x27000000f40d7fae */ /* 0x000fe8000c121848 */
[----:B------:R-:W-:Y:S04]  /*f160*/  LDGSTS.E [R13+0x27100], desc[UR8][R22.64], !P0 ;  /* 0x27100000160d7fae */ /* 0x000fe8000c121848 */
[----:B------:R-:W-:Y:S01]  /*f170*/  LDGSTS.E [R13+0x27200], desc[UR8][R18.64], !P0 ;  /* 0x27200000120d7fae */ /* 0x000fe2000c121848 */
[----:B------:R-:W-:-:S02]  /*f180*/  VIADD R0, R4, 0xffffff5f ;  /* 0xffffff5f04007836 */ /* 0x000fc40000000000 */
[----:B------:R-:W2:Y:S03]  /*f190*/  LDC R4, c[0x0][0x230] ;  /* 0x00008c00ff047b82 */ /* 0x000ea60000000800 */
[----:B------:R-:W-:Y:S01]  /*f1a0*/  ISETP.GE.U32.AND P1, PT, R0, 0x7ffffee0, PT ;  /* 0x7ffffee00000780c */ /* 0x000fe20003f26070 */
[----:B-1----:R-:W-:-:S04]  /*f1b0*/  VIADD R0, R5, 0xffffff5b ;  /* 0xffffff5b05007836 */ /* 0x002fc80000000000 */
[----:B------:R-:W1:Y:S01]  /*f1c0*/  LDC R5, c[0x0][0x230] ;  /* 0x00008c00ff057b82 */ /* 0x000e620000000800 */
[----:B------:R-:W-:-:S05]  /*f1d0*/  IMAD.WIDE R16, R2, 0x4, R250 ;  /* 0x0000000402107825 */ /* 0x000fca00078e02fa */
[----:B------:R1:W-:Y:S04]  /*f1e0*/  STL.64 [R1+0xdf0], R16 ;  /* 0x000df01001007387 */ /* 0x0003e80000100a00 */
[----:B------:R1:W-:Y:S04]  /*f1f0*/  LDGSTS.E [R13+0x27300], desc[UR8][R16.64], !P0 ;  /* 0x27300000100d7fae */ /* 0x0003e8000c121848 */
[----:B-----5:R-:W5:Y:S04]  /*f200*/  LDL.LU.64 R22, [R1+0x38] ;  /* 0x0000380001167983 */ /* 0x020f680000300a00 */
[----:B------:R-:W5:Y:S01]  /*f210*/  LDL.LU.64 R244, [R1+0x30] ;  /* 0x0000300001f47983 */ /* 0x000f620000300a00 */
[----:B-1----:R-:W-:-:S03]  /*f220*/  IMAD.WIDE R16, R2, 0x4, R34 ;  /* 0x0000000402107825 */ /* 0x002fc600078e0222 */
[----:B------:R-:W5:Y:S01]  /*f230*/  LDL.LU.64 R248, [R1+0x28] ;  /* 0x0000280001f87983 */ /* 0x000f620000300a00 */
[----:B----4-:R-:W-:-:S03]  /*f240*/  IMAD.WIDE R34, R2, 0x4, R32 ;  /* 0x0000000402227825 */ /* 0x010fc600078e0220 */
[----:B------:R-:W4:Y:S01]  /*f250*/  LDL.LU.64 R250, [R1+0x20] ;  /* 0x0000200001fa7983 */ /* 0x000f220000300a00 */
[----:B--2---:R-:W-:-:S03]  /*f260*/  IMAD.WIDE R18, R2, 0x4, R20 ;  /* 0x0000000402127825 */ /* 0x004fc600078e0214 */
[----:B------:R-:W-:Y:S04]  /*f270*/  STL.64 [R1+0xe18], R16 ;  /* 0x000e181001007387 */ /* 0x000fe80000100a00 */
[----:B------:R1:W-:Y:S01]  /*f280*/  STL.64 [R1+0xe28], R18 ;  /* 0x000e281201007387 */ /* 0x0003e20000100a00 */
[----:B------:R-:W-:-:S03]  /*f290*/  IMAD.WIDE R32, R2, 0x4, R246 ;  /* 0x0000000402207825 */ /* 0x000fc600078e02f6 */
[----:B------:R2:W-:Y:S04]  /*f2a0*/  STL.64 [R1+0xe20], R34 ;  /* 0x000e202201007387 */ /* 0x0005e80000100a00 */
[----:B------:R-:W4:Y:S04]  /*f2b0*/  LDL.LU.64 R246, [R1+0x18] ;  /* 0x0000180001f67983 */ /* 0x000f280000300a00 */
[----:B------:R2:W-:Y:S01]  /*f2c0*/  STL.64 [R1+0xe30], R32 ;  /* 0x000e302001007387 */ /* 0x0005e20000100a00 */
[----:B------:R-:W-:-:S03]  /*f2d0*/  ISETP.GE.U32.AND P0, PT, R0, 0x7ffffedc, PT ;  /* 0x7ffffedc0000780c */ /* 0x000fc60003f06070 */
[----:B------:R-:W4:Y:S01]  /*f2e0*/  LDL.LU.64 R20, [R1+0x10] ;  /* 0x0000100001147983 */ /* 0x000f220000300a00 */
[----:B------:R-:W-:Y:S01]  /*f2f0*/  IADD3 R0, R6, -0xa9, RZ ;  /* 0xffffff5706007810 */ /* 0x000fe20007ffe0ff */
[----:B------:R-:W-:Y:S02]  /*f300*/  IMAD.MOV.U32 R6, RZ, RZ, R18 ;  /* 0x000000ffff067224 */ /* 0x000fe400078e0012 */
[----:B------:R-:W-:Y:S01]  /*f310*/  IMAD.MOV.U32 R7, RZ, RZ, R19 ;  /* 0x000000ffff077224 */ /* 0x000fe200078e0013 */
[----:B------:R-:W-:Y:S04]  /*f320*/  LDGSTS.E [R13+0x28000], desc[UR8][R16.64], !P1 ;  /* 0x28000000100d7fae */ /* 0x000fe8000c921848 */
[----:B-1----:R-:W4:Y:S04]  /*f330*/  LDL.LU.64 R18, [R1+0x8] ;  /* 0x0000080001127983 */ /* 0x002f280000300a00 */
[----:B------:R-:W-:Y:S04]  /*f340*/  LDGSTS.E [R13+0x28100], desc[UR8][R34.64], !P1 ;  /* 0x28100000220d7fae */ /* 0x000fe8000c921848 */
[----:B------:R1:W-:Y:S01]  /*f350*/  LDGSTS.E [R13+0x28200], desc[UR8][R6.64], !P1 ;  /* 0x28200000060d7fae */ /* 0x0003e2000c921848 */
[----:B------:R-:W-:-:S03]  /*f360*/  IMAD.WIDE R30, R2, 0x4, R30 ;  /* 0x00000004021e7825 */ /* 0x000fc600078e021e */
[----:B------:R-:W-:Y:S01]  /*f370*/  LDGSTS.E [R13+0x28300], desc[UR8][R32.64], !P1 ;  /* 0x28300000200d7fae */ /* 0x000fe2000c921848 */
[----:B------:R-:W-:-:S03]  /*f380*/  ISETP.GE.U32.AND P1, PT, R0, 0x7ffffed8, PT ;  /* 0x7ffffed80000780c */ /* 0x000fc60003f26070 */
[----:B------:R-:W4:Y:S01]  /*f390*/  LDL.LU.64 R16, [R1] ;  /* 0x0000000001107983 */ /* 0x000f220000300a00 */
[----:B------:R-:W-:Y:S02]  /*f3a0*/  IADD3 R0, R4, -0xad, RZ ;  /* 0xffffff5304007810 */ /* 0x000fe40007ffe0ff */
[----:B------:R-:W4:Y:S01]  /*f3b0*/  LDC R4, c[0x0][0x230] ;  /* 0x00008c00ff047b82 */ /* 0x000f220000000800 */
[----:B--2---:R-:W2:Y:S04]  /*f3c0*/  LDL.LU.64 R34, [R1+0x1f58] ;  /* 0x001f580001227983 */ /* 0x004ea80000300a00 */
[----:B------:R-:W2:Y:S03]  /*f3d0*/  LDL.LU.64 R32, [R1+0x1f50] ;  /* 0x001f500001207983 */ /* 0x000ea60000300a00 */
[----:B-1----:R-:W1:Y:S01]  /*f3e0*/  LDC R6, c[0x0][0x230] ;  /* 0x00008c00ff067b82 */ /* 0x002e620000000800 */
[----:B------:R3:W-:Y:S04]  /*f3f0*/  STL.64 [R1+0xe58], R30 ;  /* 0x000e581e01007387 */ /* 0x0007e80000100a00 */
[----:B------:R-:W-:Y:S01]  /*f400*/  LDGSTS.E [R13+0x29000], desc[UR8][R30.64], !P0 ;  /* 0x290000001e0d7fae */ /* 0x000fe2000c121848 */
[----:B---3--:R-:W-:-:S02]  /*f410*/  IMAD.WIDE R28, R2, 0x4, R28 ;  /* 0x00000004021c7825 */ /* 0x008fc400078e021c */
[----:B------:R-:W3:Y:S02]  /*f420*/  LDC R7, c[0x0][0x230] ;  /* 0x00008c00ff077b82 */ /* 0x000ee40000000800 */
[C---:B------:R-:W-:Y:S01]  /*f430*/  IMAD.WIDE R26, R2.reuse, 0x4, R26 ;  /* 0x00000004021a7825 */ /* 0x040fe200078e021a */
[----:B------:R1:W-:Y:S04]  /*f440*/  STL.64 [R1+0xe60], R28 ;  /* 0x000e601c01007387 */ /* 0x0003e80000100a00 */
[----:B------:R-:W-:Y:S01]  /*f450*/  LDGSTS.E [R13+0x29100], desc[UR8][R28.64], !P0 ;  /* 0x291000001c0d7fae */ /* 0x000fe2000c121848 */
[----:B------:R-:W-:-:S03]  /*f460*/  IMAD.WIDE R24, R2, 0x4, R24 ;  /* 0x0000000402187825 */ /* 0x000fc600078e0218 */
[----:B------:R-:W3:Y:S04]  /*f470*/  LDL.LU.64 R30, [R1+0x1f48] ;  /* 0x001f4800011e7983 */ /* 0x000ee80000300a00 */
[----:B------:R-:W-:Y:S04]  /*f480*/  LDGSTS.E [R13+0x29200], desc[UR8][R26.64], !P0 ;  /* 0x292000001a0d7fae */ /* 0x000fe8000c121848 */
[----:B------:R1:W-:Y:S04]  /*f490*/  STL.64 [R1+0xe68], R26 ;  /* 0x000e681a01007387 */ /* 0x0003e80000100a00 */
[----:B------:R-:W-:Y:S01]  /*f4a0*/  LDGSTS.E [R13+0x29300], desc[UR8][R24.64], !P0 ;  /* 0x29300000180d7fae */ /* 0x000fe2000c121848 */
[----:B------:R-:W-:-:S03]  /*f4b0*/  ISETP.GE.U32.AND P0, PT, R0, 0x7ffffed4, PT ;  /* 0x7ffffed40000780c */ /* 0x000fc60003f06070 */
[----:B-1----:R-:W2:Y:S04]  /*f4c0*/  LDL.LU.64 R28, [R1+0x1f40] ;  /* 0x001f4000011c7983 */ /* 0x002ea80000300a00 */
[----:B------:R1:W-:Y:S04]  /*f4d0*/  STL.64 [R1+0xe70], R24 ;  /* 0x000e701801007387 */ /* 0x0003e80000100a00 */
[----:B------:R-:W3:Y:S04]  /*f4e0*/  LDL.LU.64 R26, [R1+0x1f38] ;  /* 0x001f3800011a7983 */ /* 0x000ee80000300a00 */
[----:B-1----:R-:W2:Y:S01]  /*f4f0*/  LDL.LU.64 R24, [R1+0x1f30] ;  /* 0x001f300001187983 */ /* 0x002ea20000300a00 */
[----:B-----5:R-:W-:-:S04]  /*f500*/  IMAD.WIDE R22, R2, 0x4, R22 ;  /* 0x0000000402167825 */ /* 0x020fc800078e0216 */
[C---:B------:R-:W-:Y:S01]  /*f510*/  IMAD.WIDE R244, R2.reuse, 0x4, R244 ;  /* 0x0000000402f47825 */ /* 0x040fe200078e02f4 */
[----:B------:R1:W-:Y:S03]  /*f520*/  STL.64 [R1+0xe98], R22 ;  /* 0x000e981601007387 */ /* 0x0003e60000100a00 */
[C---:B------:R-:W-:Y:S01]  /*f530*/  IMAD.WIDE R248, R2.reuse, 0x4, R248 ;  /* 0x0000000402f87825 */ /* 0x040fe200078e02f8 */
[----:B------:R5:W-:Y:S03]  /*f540*/  STL.64 [R1+0xea0], R244 ;  /* 0x000ea0f401007387 */ /* 0x000be60000100a00 */
[C---:B----4-:R-:W-:Y:S01]  /*f550*/  IMAD.WIDE R250, R2.reuse, 0x4, R250 ;  /* 0x0000000402fa7825 */ /* 0x050fe200078e02fa */
[----:B------:R4:W-:Y:S04]  /*f560*/  LDGSTS.E [R13+0x2a000], desc[UR8][R22.64], !P1 ;  /* 0x2a000000160d7fae */ /* 0x0009e8000c921848 */
[----:B------:R-:W-:Y:S04]  /*f570*/  LDGSTS.E [R13+0x2a100], desc[UR8][R244.64], !P1 ;  /* 0x2a100000f40d7fae */ /* 0x000fe8000c921848 */
[----:B------:R-:W-:Y:S04]  /*f580*/  LDGSTS.E [R13+0x2a200], desc[UR8][R248.64], !P1 ;  /* 0x2a200000f80d7fae */ /* 0x000fe8000c921848 */
[----:B-1----:R-:W4:Y:S04]  /*f590*/  LDL.LU.64 R22, [R1+0x1f28] ;  /* 0x001f280001167983 */ /* 0x002f280000300a00 */
[----:B------:R1:W-:Y:S01]  /*f5a0*/  STL.64 [R1+0xea8], R248 ;  /* 0x000ea8f801007387 */ /* 0x0003e20000100a00 */
[----:B------:R-:W-:-:S03]  /*f5b0*/  IMAD.WIDE R246, R2, 0x4, R246 ;  /* 0x0000000402f67825 */ /* 0x000fc600078e02f6 */
[----:B-----5:R-:W5:Y:S04]  /*f5c0*/  LDL.LU.64 R244, [R1+0x1f20] ;  /* 0x001f200001f47983 */ /* 0x020f680000300a00 */
[----:B------:R1:W-:Y:S01]  /*f5d0*/  STL.64 [R1+0xeb0], R250 ;  /* 0x000eb0fa01007387 */ /* 0x0003e20000100a00 */
[----:B------:R-:W-:-:S03]  /*f5e0*/  IMAD.WIDE R20, R2, 0x4, R20 ;  /* 0x0000000402147825 */ /* 0x000fc600078e0214 */
[----:B-1----:R-:W3:Y:S04]  /*f5f0*/  LDL.LU.64 R248, [R1+0x1f18] ;  /* 0x001f180001f87983 */ /* 0x002ee80000300a00 */
[----:B------:R-:W-:Y:S01]  /*f600*/  LDGSTS.E [R13+0x2a300], desc[UR8][R250.64], !P1 ;  /* 0x2a300000fa0d7fae */ /* 0x000fe2000c921848 */
[----:B------:R-:W-:-:S03]  /*f610*/  IMAD.WIDE R18, R2, 0x4, R18 ;  /* 0x0000000402127825 */ /* 0x000fc600078e0212 */
[----:B------:R-:W-:Y:S04]  /*f620*/  LDGSTS.E [R13+0x2b000], desc[UR8][R246.64], !P0 ;  /* 0x2b000000f60d7fae */ /* 0x000fe8000c121848 */
[----:B------:R-:W-:Y:S04]  /*f630*/  LDGSTS.E [R13+0x2b100], desc[UR8][R20.64], !P0 ;  /* 0x2b100000140d7fae */ /* 0x000fe8000c121848 */
[----:B------:R-:W2:Y:S04]  /*f640*/  LDL.LU.64 R250, [R1+0x1f10] ;  /* 0x001f100001fa7983 */ /* 0x000ea80000300a00 */
[----:B------:R1:W-:Y:S04]  /*f650*/  STL.64 [R1+0xed8], R246 ;  /* 0x000ed8f601007387 */ /* 0x0003e80000100a00 */
[----:B------:R1:W-:Y:S01]  /*f660*/  STL.64 [R1+0xee0], R20 ;  /* 0x000ee01401007387 */ /* 0x0003e20000100a00 */
[----:B------:R-:W-:-:S02]  /*f670*/  VIADD R0, R5, 0xffffff4f ;  /* 0xffffff4f05007836 */ /* 0x000fc40000000000 */
[----:B------:R-:W2:Y:S01]  /*f680*/  LDC R5, c[0x0][0x230] ;  /* 0x00008c00ff057b82 */ /* 0x000ea20000000800 */
[----:B------:R-:W-:Y:S01]  /*f690*/  IMAD.WIDE R16, R2, 0x4, R16 ;  /* 0x0000000402107825 */ /* 0x000fe200078e0210 */
[----:B------:R-:W-:Y:S04]  /*f6a0*/  LDGSTS.E [R13+0x2b200], desc[UR8][R18.64], !P0 ;  /* 0x2b200000120d7fae */ /* 0x000fe8000c121848 */
[----:B-1----:R-:W2:Y:S04]  /*f6b0*/  LDL.LU.64 R246, [R1+0x1f08] ;  /* 0x001f080001f67983 */ /* 0x002ea80000300a00 */
[----:B------:R-:W-:Y:S04]  /*f6c0*/  STL.64 [R1+0xee8], R18 ;  /* 0x000ee81201007387 */ /* 0x000fe80000100a00 */
[----:B------:R-:W2:Y:S01]  /*f6d0*/  LDL.LU.64 R20, [R1+0x1f00] ;  /* 0x001f000001147983 */ /* 0x000ea20000300a00 */
[----:B------:R-:W-:Y:S01]  /*f6e0*/  ISETP.GE.U32.AND P1, PT, R0, 0x7ffffed0, PT ;  /* 0x7ffffed00000780c */ /* 0x000fe20003f26070 */
[----:B------:R-:W-:-:S02]  /*f6f0*/  VIADD R0, R6, 0xffffff4b ;  /* 0xffffff4b06007836 */ /* 0x000fc40000000000 */
[----:B------:R-:W1:Y:S01]  /*f700*/  LDC R6, c[0x0][0x230] ;  /* 0x00008c00ff067b82 */ /* 0x000e620000000800 */
[----:B------:R5:W-:Y:S02]  /*f710*/  LDGSTS.E [R13+0x2b300], desc[UR8][R16.64], !P0 ;  /* 0x2b300000100d7fae */ /* 0x000be4000c121848 */
[----:B------:R-:W-:Y:S02]  /*f720*/  ISETP.GE.U32.AND P0, PT, R0, 0x7ffffecc, PT ;  /* 0x7ffffecc0000780c */ /* 0x000fe40003f06070 */
[----:B------:R5:W-:Y:S01]  /*f730*/  STL.64 [R1+0xef0], R16 ;  /* 0x000ef01001007387 */ /* 0x000be20000100a00 */
[----:B------:R-:W-:Y:S02]  /*f740*/  IADD3 R0, R4, -0xb9, RZ ;  /* 0xffffff4704007810 */ /* 0x000fe40007ffe0ff */
[----:B------:R-:W1:Y:S01]  /*f750*/  LDC R4, c[0x0][0x230] ;  /* 0x00008c00ff047b82 */ /* 0x000e620000000800 */
[----:B----4-:R-:W-:-:S04]  /*f760*/  IMAD.WIDE R22, R2, 0x4, R22 ;  /* 0x0000000402167825 */ /* 0x010fc800078e0216 */
[----:B-----5:R-:W-:-:S04]  /*f770*/  IMAD.WIDE R16, R2, 0x4, R244 ;  /* 0x0000000402107825 */ /* 0x020fc800078e02f4 */
[----:B---3--:R-:W-:-:S04]  /*f780*/  IMAD.WIDE R248, R2, 0x4, R248 ;  /* 0x0000000402f87825 */ /* 0x008fc800078e02f8 */
[----:B--2---:R-:W-:-:S05]  /*f790*/  IMAD.WIDE R250, R2, 0x4, R250 ;  /* 0x0000000402fa7825 */ /* 0x004fca00078e02fa */
[----:B------:R-:W-:Y:S04]  /*f7a0*/  LDGSTS.E [R13+0x2c000], desc[UR8][R250.64], !P1 ;  /* 0x2c000000fa0d7fae */ /* 0x000fe8000c921848 */
[----:B------:R-:W-:Y:S01]  /*f7b0*/  LDGSTS.E [R13+0x2c100], desc[UR8][R248.64], !P1 ;  /* 0x2c100000f80d7fae */ /* 0x000fe2000c921848 */
[----:B------:R-:W-:-:S03]  /*f7c0*/  IMAD.WIDE R18, R2, 0x4, R246 ;  /* 0x0000000402127825 */ /* 0x000fc600078e02f6 */
[----:B------:R-:W-:Y:S04]  /*f7d0*/  STL.64 [R1+0xf38], R250 ;  /* 0x000f38fa01007387 */ /* 0x000fe80000100a00 */
[----:B------:R2:W-:Y:S01]  /*f7e0*/  LDGSTS.E [R13+0x2c200], desc[UR8][R18.64], !P1 ;  /* 0x2c200000120d7fae */ /* 0x0005e2000c921848 */
[----:B------:R-:W-:-:S03]  /*f7f0*/  IMAD.WIDE R20, R2, 0x4, R20 ;  /* 0x0000000402147825 */ /* 0x000fc600078e0214 */
[----:B------:R-:W-:Y:S04]  /*f800*/  STL.64 [R1+0xf40], R248 ;  /* 0x000f40f801007387 */ /* 0x000fe80000100a00 */
[----:B------:R3:W-:Y:S01]  /*f810*/  LDGSTS.E [R13+0x2c300], desc[UR8][R16.64], !P1 ;  /* 0x2c300000100d7fae */ /* 0x0007e2000c921848 */
[----:B------:R-:W-:-:S03]  /*f820*/  ISETP.GE.U32.AND P1, PT, R0, 0x7ffffec8, PT ;  /* 0x7ffffec80000780c */ /* 0x000fc60003f26070 */
[----:B------:R2:W-:Y:S01]  /*f830*/  STL.64 [R1+0xf48], R18 ;  /* 0x000f481201007387 */ /* 0x0005e20000100a00 */
[----:B------:R-:W-:Y:S02]  /*f840*/  VIADD R0, R5, 0xffffff43 ;  /* 0xffffff4305007836 */ /* 0x000fe40000000000 */
[----:B------:R-:W4:Y:S01]  /*f850*/  LDC R5, c[0x0][0x230] ;  /* 0x00008c00ff057b82 */ /* 0x000f220000000800 */
[----:B------:R3:W-:Y:S04]  /*f860*/  STL.64 [R1+0xf50], R16 ;  /* 0x000f501001007387 */ /* 0x0007e80000100a00 */
[----:B------:R5:W-:Y:S01]  /*f870*/  LDGSTS.E [R13+0x2d000], desc[UR8][R20.64], !P0 ;  /* 0x2d000000140d7fae */ /* 0x000be2000c121848 */
[----:B--2---:R-:W-:-:S03]  /*f880*/  IMAD.WIDE R18, R2, 0x4, R24 ;  /* 0x0000000402127825 */ /* 0x004fc600078e0218 */
[----:B------:R2:W-:Y:S01]  /*f890*/  LDGSTS.E [R13+0x2d100], desc[UR8][R22.64], !P0 ;  /* 0x2d100000160d7fae */ /* 0x0005e2000c121848 */
[----:B---3--:R-:W-:-:S03]  /*f8a0*/  IMAD.WIDE R16, R2, 0x4, R26 ;  /* 0x0000000402107825 */ /* 0x008fc600078e021a */
[----:B------:R5:W-:Y:S04]  /*f8b0*/  STL.64 [R1+0xf78], R20 ;  /* 0x000f781401007387 */ /* 0x000be80000100a00 */
[----:B------:R3:W-:Y:S04]  /*f8c0*/  LDGSTS.E [R13+0x2d200], desc[UR8][R18.64], !P0 ;  /* 0x2d200000120d7fae */ /* 0x0007e8000c121848 */
[----:B------:R2:W-:Y:S04]  /*f8d0*/  STL.64 [R1+0xf80], R22 ;  /* 0x000f801601007387 */ /* 0x0005e80000100a00 */
[----:B------:R3:W-:Y:S01]  /*f8e0*/  LDGSTS.E [R13+0x2d300], desc[UR8][R16.64], !P0 ;  /* 0x2d300000100d7fae */ /* 0x0007e2000c121848 */
[----:B------:R-:W-:Y:S01]  /*f8f0*/  ISETP.GE.U32.AND P0, PT, R0, 0x7ffffec4, PT ;  /* 0x7ffffec40000780c */ /* 0x000fe20003f06070 */
[----:B-----5:R-:W-:-:S02]  /*f900*/  IMAD.WIDE R20, R2, 0x4, R30 ;  /* 0x0000000402147825 */ /* 0x020fc400078e021e */
[----:B------:R3:W-:Y:S02]  /*f910*/  STL.64 [R1+0xf88], R18 ;  /* 0x000f881201007387 */ /* 0x0007e40000100a00 */
[----:B--2---:R-:W-:Y:S02]  /*f920*/  IMAD.WIDE R22, R2, 0x4, R28 ;  /* 0x0000000402167825 */ /* 0x004fe400078e021c */
[----:B------:R2:W-:Y:S02]  /*f930*/  STL.64 [R1+0xf90], R16 ;  /* 0x000f901001007387 */ /* 0x0005e40000100a00 */
[----:B-1----:R-:W-:Y:S02]  /*f940*/  VIADD R0, R6, 0xffffff3f ;  /* 0xffffff3f06007836 */ /* 0x002fe40000000000 */
[----:B------:R1:W-:Y:S01]  /*f950*/  LDGSTS.E [R13+0x2e000], desc[UR8][R22.64], !P1 ;  /* 0x2e000000160d7fae */ /* 0x0003e2000c921848 */
[----:B------:R-:W5:Y:S01]  /*f960*/  LDC R6, c[0x0][0x230] ;  /* 0x00008c00ff067b82 */ /* 0x000f620000000800 */
[----:B---3--:R-:W-:-:S02]  /*f970*/  IMAD.WIDE R18, R2, 0x4, R32 ;  /* 0x0000000402127825 */ /* 0x008fc400078e0220 */
[----:B------:R3:W-:Y:S02]  /*f980*/  LDGSTS.E [R13+0x2e100], desc[UR8][R20.64], !P1 ;  /* 0x2e100000140d7fae */ /* 0x0007e4000c921848 */
[C---:B--2---:R-:W-:Y:S02]  /*f990*/  IMAD.WIDE R16, R2.reuse, 0x4, R34 ;  /* 0x0000000402107825 */ /* 0x044fe400078e0222 */
[----:B------:R1:W-:Y:S04]  /*f9a0*/  STL.64 [R1+0xfd8], R22 ;  /* 0x000fd81601007387 */ /* 0x0003e80000100a00 */
[----:B------:R2:W-:Y:S04]  /*f9b0*/  LDGSTS.E [R13+0x2e200], desc[UR8][R18.64], !P1 ;  /* 0x2e200000120d7fae */ /* 0x0005e8000c921848 */
[----:B------:R3:W-:Y:S04]  /*f9c0*/  STL.64 [R1+0xfe0], R20 ;  /* 0x000fe01401007387 */ /* 0x0007e80000100a00 */
[----:B------:R4:W-:Y:S01]  /*f9d0*/  LDGSTS.E [R13+0x2e300], desc[UR8][R16.64], !P1 ;  /* 0x2e300000100d7fae */ /* 0x0009e2000c921848 */
[----:B-1----:R-:W-:Y:S01]  /*f9e0*/  IMAD.WIDE R22, R2, 0x4, R36 ;  /* 0x0000000402167825 */ /* 0x002fe200078e0224 */
[----:B------:R-:W-:-:S02]  /*f9f0*/  ISETP.GE.U32.AND P1, PT, R0, 0x7ffffec0, PT ;  /* 0x7ffffec00000780c */ /* 0x000fc40003f26070 */
[----:B------:R2:W-:Y:S01]  /*fa00*/  STL.64 [R1+0xfe8], R18 ;  /* 0x000fe81201007387 */ /* 0x0005e20000100a00 */
[----:B---3--:R-:W-:-:S03]  /*fa10*/  IMAD.WIDE R20, R2, 0x4, R38 ;  /* 0x0000000402147825 */ /* 0x008fc600078e0226 */
[----:B------:R4:W-:Y:S01]  /*fa20*/  STL.64 [R1+0xff0], R16 ;  /* 0x000ff01001007387 */ /* 0x0009e20000100a00 */
[----:B------:R-:W-:Y:S02]  /*fa30*/  IADD3 R0, R4, -0xc5, RZ ;  /* 0xffffff3b04007810 */ /* 0x000fe40007ffe0ff */
[----:B------:R-:W1:Y:S01]  /*fa40*/  LDC R4, c[0x0][0x230] ;  /* 0x00008c00ff047b82 */ /* 0x000e620000000800 */
[----:B------:R3:W-:Y:S01]  /*fa50*/  LDGSTS.E [R13+0x2f000], desc[UR8][R22.64], !P0 ;  /* 0x2f000000160d7fae */ /* 0x0007e2000c121848 */
[----:B--2---:R-:W-:-:S03]  /*fa60*/  IMAD.WIDE R18, R2, 0x4, R40 ;  /* 0x0000000402127825 */ /* 0x004fc600078e0228 */
[----:B------:R2:W-:Y:S01]  /*fa70*/  LDGSTS.E [R13+0x2f100], desc[UR8][R20.64], !P0 ;  /* 0x2f100000140d7fae */ /* 0x0005e2000c121848 */
[----:B----4-:R-:W-:-:S03]  /*fa80*/  IMAD.WIDE R16, R2, 0x4, R42 ;  /* 0x0000000402107825 */ /* 0x010fc600078e022a */
[----:B------:R4:W-:Y:S04]  /*fa90*/  LDGSTS.E [R13+0x2f200], desc[UR8][R18.64], !P0 ;  /* 0x2f200000120d7fae */ /* 0x0009e8000c121848 */
[----:B------:R3:W-:Y:S04]  /*faa0*/  STL.64 [R1+0x1038], R22 ;  /* 0x0010381601007387 */ /* 0x0007e80000100a00 */
[----:B------:R5:W-:Y:S01]  /*fab0*/  LDGSTS.E [R13+0x2f300], desc[UR8][R16.64], !P0 ;  /* 0x2f300000100d7fae */ /* 0x000be2000c121848 */
[----:B------:R-:W-:-:S03]  /*fac0*/  ISETP.GE.U32.AND P0, PT, R0, 0x7ffffebc, PT ;  /* 0x7ffffebc0000780c */ /* 0x000fc60003f06070 */
[----:B------:R2:W-:Y:S01]  /*fad0*/  STL.64 [R1+0x1040], R20 ;  /* 0x0010401401007387 */ /* 0x0005e20000100a00 */
[----:B---3--:R-:W-:-:S03]  /*fae0*/  IMAD.WIDE R22, R2, 0x4, R44 ;  /* 0x0000000402167825 */ /* 0x008fc600078e022c */
[----:B------:R4:W-:Y:S04]  /*faf0*/  STL.64 [R1+0x1048], R18 ;  /* 0x0010481201007387 */ /* 0x0009e80000100a00 */
[----:B------:R5:W-:Y:S01]  /*fb00*/  STL.64 [R1+0x1050], R16 ;  /* 0x0010501001007387 */ /* 0x000be20000100a00 */
[----:B--2---:R-:W-:-:S03]  /*fb10*/  IMAD.WIDE R20, R2, 0x4, R46 ;  /* 0x0000000402147825 */ /* 0x004fc600078e022e */
[----:B------:R2:W-:Y:S01]  /*fb20*/  LDGSTS.E [R13+0x30000], desc[UR8][R22.64], !P1 ;  /* 0x30000000160d7fae */ /* 0x0005e2000c921848 */
[----:B----4-:R-:W-:-:S03]  /*fb30*/  IMAD.WIDE R18, R2, 0x4, R48 ;  /* 0x0000000402127825 */ /* 0x010fc600078e0230 */
[----:B------:R3:W-:Y:S01]  /*fb40*/  LDGSTS.E [R13+0x30100], desc[UR8][R20.64], !P1 ;  /* 0x30100000140d7fae */ /* 0x0007e2000c921848 */
[----:B-----5:R-:W-:-:S03]  /*fb50*/  IMAD.WIDE R16, R2, 0x4, R50 ;  /* 0x0000000402107825 */ /* 0x020fc600078e0232 */
[----:B------:R2:W-:Y:S01]  /*fb60*/  STL.64 [R1+0x1098], R22 ;  /* 0x0010981601007387 */ /* 0x0005e20000100a00 */
[----:B------:R-:W-:-:S03]  /*fb70*/  VIADD R0, R5, 0xffffff37 ;  /* 0xffffff3705007836 */ /* 0x000fc60000000000 */
[----:B------:R4:W-:Y:S01]  /*fb80*/  LDGSTS.E [R13+0x30200], desc[UR8][R18.64], !P1 ;  /* 0x30200000120d7fae */ /* 0x0009e2000c921848 */
[----:B------:R-:W5:Y:S03]  /*fb90*/  LDC R5, c[0x0][0x230] ;  /* 0x00008c00ff057b82 */ /* 0x000f660000000800 */
[----:B------:R3:W-:Y:S04]  /*fba0*/  STL.64 [R1+0x10a0], R20 ;  /* 0x0010a01401007387 */ /* 0x0007e80000100a00 */
[----:B------:R1:W-:Y:S01]  /*fbb0*/  LDGSTS.E [R13+0x30300], desc[UR8][R16.64], !P1 ;  /* 0x30300000100d7fae */ /* 0x0003e2000c921848 */
[----:B--2---:R-:W-:Y:S01]  /*fbc0*/  IMAD.WIDE R22, R2, 0x4, R52 ;  /* 0x0000000402167825 */ /* 0x004fe200078e0234 */
[----:B------:R-:W-:-:S02]  /*fbd0*/  ISETP.GE.U32.AND P1, PT, R0, 0x7ffffeb8, PT ;  /* 0x7ffffeb80000780c */ /* 0x000fc40003f26070 */
[----:B------:R4:W-:Y:S01]  /*fbe0*/  STL.64 [R1+0x10a8], R18 ;  /* 0x0010a81201007387 */ /* 0x0009e20000100a00 */
[----:B------:R-:W-:Y:S02]  /*fbf0*/  VIADD R0, R6, 0xffffff33 ;  /* 0xffffff3306007836 */ /* 0x000fe40000000000 */
[----:B------:R-:W2:Y:S01]  /*fc00*/  LDC R6, c[0x0][0x230] ;  /* 0x00008c00ff067b82 */ /* 0x000ea20000000800 */
[C---:B---3--:R-:W-:Y:S01]  /*fc10*/  IMAD.WIDE R20, R2.reuse, 0x4, R54 ;  /* 0x0000000402147825 */ /* 0x048fe200078e0236 */
[----:B------:R1:W-:Y:S04]  /*fc20*/  STL.64 [R1+0x10b0], R16 ;  /* 0x0010b01001007387 */ /* 0x0003e80000100a00 */
[----:B------:R3:W-:Y:S01]  /*fc30*/  LDGSTS.E [R13+0x31000], desc[UR8][R22.64], !P0 ;  /* 0x31000000160d7fae */ /* 0x0007e2000c121848 */
[----:B----4-:R-:W-:-:S03]  /*fc40*/  IMAD.WIDE R18, R2, 0x4, R56 ;  /* 0x0000000402127825 */ /* 0x010fc600078e0238 */
[----:B------:R4:W-:Y:S01]  /*fc50*/  LDGSTS.E [R13+0x31100], desc[UR8][R20.64], !P0 ;  /* 0x31100000140d7fae */ /* 0x0009e2000c121848 */
[----:B-1----:R-:W-:-:S03]  /*fc60*/  IMAD.WIDE R16, R2, 0x4, R58 ;  /* 0x0000000402107825 */ /* 0x002fc600078e023a */
[----:B------:R1:W-:Y:S04]  /*fc70*/  LDGSTS.E [R13+0x31200], desc[UR8][R18.64], !P0 ;  /* 0x31200000120d7fae */ /* 0x0003e8000c121848 */
[----:B------:R3:W-:Y:S04]  /*fc80*/  STL.64 [R1+0x10f8], R22 ;  /* 0x0010f81601007387 */ /* 0x0007e80000100a00 */
[----:B------:R5:W-:Y:S01]  /*fc90*/  LDGSTS.E [R13+0x31300], desc[UR8][R16.64], !P0 ;  /* 0x31300000100d7fae */ /* 0x000be2000c121848 */
[----:B------:R-:W-:-:S03]  /*fca0*/  ISETP.GE.U32.AND P0, PT, R0, 0x7ffffeb4, PT ;  /* 0x7ffffeb40000780c */ /* 0x000fc60003f06070 */
[----:B------:R4:W-:Y:S01]  /*fcb0*/  STL.64 [R1+0x1100], R20 ;  /* 0x0011001401007387 */ /* 0x0009e20000100a00 */
[----:B---3--:R-:W-:-:S03]  /*fcc0*/  IMAD.WIDE R22, R2, 0x4, R60 ;  /* 0x0000000402167825 */ /* 0x008fc600078e023c */
[----:B------:R1:W-:Y:S01]  /*fcd0*/  STL.64 [R1+0x1108], R18 ;  /* 0x0011081201007387 */ /* 0x0003e20000100a00 */
[----:B------:R-:W-:Y:S02]  /*fce0*/  IADD3 R0, R4, -0xd1, RZ ;  /* 0xffffff2f04007810 */ /* 0x000fe40007ffe0ff */
[----:B------:R-:W3:Y:S01]  /*fcf0*/  LDC R4, c[0x0][0x230] ;  /* 0x00008c00ff047b82 */ /* 0x000ee20000000800 */
[----:B------:R5:W-:Y:S01]  /*fd00*/  STL.64 [R1+0x1110], R16 ;  /* 0x0011101001007387 */ /* 0x000be20000100a00 */
[----:B----4-:R-:W-:-:S03]  /*fd10*/  IMAD.WIDE R20, R2, 0x4, R62 ;  /* 0x0000000402147825 */ /* 0x010fc600078e023e */
[----:B------:R4:W-:Y:S01]  /*fd20*/  LDGSTS.E [R13+0x32000], desc[UR8][R22.64], !P1 ;  /* 0x32000000160d7fae */ /* 0x0009e2000c921848 */
[----:B-1----:R-:W-:-:S03]  /*fd30*/  IMAD.WIDE R18, R2, 0x4, R64 ;  /* 0x0000000402127825 */ /* 0x002fc600078e0240 */
[----:B------:R1:W-:Y:S01]  /*fd40*/  LDGSTS.E [R13+0x32100], desc[UR8][R20.64], !P1 ;  /* 0x32100000140d7fae */ /* 0x0003e2000c921848 */
[----:B-----5:R-:W-:-:S03]  /*fd50*/  IMAD.WIDE R16, R2, 0x4, R66 ;  /* 0x0000000402107825 */ /* 0x020fc600078e0242 */
[----:B------:R4:W-:Y:S04]  /*fd60*/  STL.64 [R1+0x1158], R22 ;  /* 0x0011581601007387 */ /* 0x0009e80000100a00 */
[----:B------:R5:W-:Y:S04]  /*fd70*/  LDGSTS.E [R13+0x32200], desc[UR8][R18.64], !P1 ;  /* 0x32200000120d7fae */ /* 0x000be8000c921848 */
[----:B------:R1:W-:Y:S04]  /*fd80*/  STL.64 [R1+0x1160], R20 ;  /* 0x0011601401007387 */ /* 0x0003e80000100a00 */
[----:B------:R2:W-:Y:S01]  /*fd90*/  LDGSTS.E [R13+0x32300], desc[UR8][R16.64], !P1 ;  /* 0x32300000100d7fae */ /* 0x0005e2000c921848 */
[----:B----4-:R-:W-:Y:S01]  /*fda0*/  IMAD.WIDE R22, R2, 0x4, R68 ;  /* 0x0000000402167825 */ /* 0x010fe200078e0244 */
[----:B------:R-:W-:-:S02]  /*fdb0*/  ISETP.GE.U32.AND P1, PT, R0, 0x7ffffeb0, PT ;  /* 0x7ffffeb00000780c */ /* 0x000fc40003f26070 */
[----:B------:R5:W-:Y:S01]  /*fdc0*/  STL.64 [R1+0x1168], R18 ;  /* 0x0011681201007387 */ /* 0x000be20000100a00 */
[----:B------:R-:W-:Y:S02]  /*fdd0*/  VIADD R0, R5, 0xffffff2b ;  /* 0xffffff2b05007836 */ /* 0x000fe40000000000 */
[----:B------:R-:W4:Y:S01]  /*fde0*/  LDC R5, c[0x0][0x230] ;  /* 0x00008c00ff057b82 */ /* 0x000f220000000800 */
[C---:B-1----:R-:W-:Y:S01]  /*fdf0*/  IMAD.WIDE R20, R2.reuse, 0x4, R70 ;  /* 0x0000000402147825 */ /* 0x042fe200078e0246 */
[----:B------:R2:W-:Y:S04]  /*fe00*/  STL.64 [R1+0x1170], R16 ;  /* 0x0011701001007387 */ /* 0x0005e80000100a00 */
[----:B------:R1:W-:Y:S01]  /*fe10*/  LDGSTS.E [R13+0x33000], desc[UR8][R22.64], !P0 ;  /* 0x33000000160d7fae */ /* 0x0003e2000c121848 */
[----:B-----5:R-:W-:-:S03]  /*fe20*/  IMAD.WIDE R18, R2, 0x4, R72 ;  /* 0x0000000402127825 */ /* 0x020fc600078e0248 */
[----:B------:R5:W-:Y:S01]  /*fe30*/  LDGSTS.E [R13+0x33100], desc[UR8][R20.64], !P0 ;  /* 0x33100000140d7fae */ /* 0x000be2000c121848 */
[----:B--2---:R-:W-:-:S03]  /*fe40*/  IMAD.WIDE R16, R2, 0x4, R74 ;  /* 0x0000000402107825 */ /* 0x004fc600078e024a */
[----:B------:R2:W-:Y:S04]  /*fe50*/  LDGSTS.E [R13+0x33200], desc[UR8][R18.64], !P0 ;  /* 0x33200000120d7fae */ /* 0x0005e8000c121848 */
[----:B------:R1:W-:Y:S04]  /*fe60*/  STL.64 [R1+0x17d8], R22 ;  /* 0x0017d81601007387 */ /* 0x0003e80000100a00 */
[----:B------:R3:W-:Y:S01]  /*fe70*/  LDGSTS.E [R13+0x33300], desc[UR8][R16.64], !P0 ;  /* 0x33300000100d7fae */ /* 0x0007e2000c121848 */
[----:B------:R-:W-:-:S03]  /*fe80*/  ISETP.GE.U32.AND P0, PT, R0, 0x7ffffeac, PT ;  /* 0x7ffffeac0000780c */ /* 0x000fc60003f06070 */
[----:B------:R5:W-:Y:S01]  /*fe90*/  STL.64 [R1+0x17e0], R20 ;  /* 0x0017e01401007387 */ /* 0x000be20000100a00 */
[----:B-1----:R-:W-:-:S03]  /*fea0*/  IMAD.WIDE R22, R2, 0x4, R76 ;  /* 0x0000000402167825 */ /* 0x002fc600078e024c */
[----:B------:R2:W-:Y:S04]  /*feb0*/  STL.64 [R1+0x17e8], R18 ;  /* 0x0017e81201007387 */ /* 0x0005e80000100a00 */
[----:B------:R3:W-:Y:S01]  /*fec0*/  STL.64 [R1+0x17f0], R16 ;  /* 0x0017f01001007387 */ /* 0x0007e20000100a00 */
[----:B-----5:R-:W-:-:S03]  /*fed0*/  IMAD.WIDE R20, R2, 0x4, R78 ;  /* 0x0000000402147825 */ /* 0x020fc600078e024e */
[----:B------:R1:W-:Y:S01]  /*fee0*/  LDGSTS.E [R13+0x34000], desc[UR8][R22.64], !P1 ;  /* 0x34000000160d7fae */ /* 0x0003e2000c921848 */
[----:B--2---:R-:W-:-:S03]  /*fef0*/  IMAD.WIDE R18, R2, 0x4, R80 ;  /* 0x0000000402127825 */ /* 0x004fc600078e0250 */
[----:B------:R2:W-:Y:S01]  /*ff00*/  LDGSTS.E [R13+0x34100], desc[UR8][R20.64], !P1 ;  /* 0x34100000140d7fae */ /* 0x0005e2000c921848 */
[----:B---3--:R-:W-:-:S03]  /*ff10*/  IMAD.WIDE R16, R2, 0x4, R82 ;  /* 0x0000000402107825 */ /* 0x008fc600078e0252 */
[----:B------:R1:W-:Y:S01]  /*ff20*/  STL.64 [R1+0x1838], R22 ;  /* 0x0018381601007387 */ /* 0x0003e20000100a00 */
[----:B------:R-:W-:-:S03]  /*ff30*/  VIADD R0, R7, 0xffffff27 ;  /* 0xffffff2707007836 */ /* 0x000fc60000000000 */
[----:B------:R3:W-:Y:S01]  /*ff40*/  LDGSTS.E [R13+0x34200], desc[UR8][R18.64], !P1 ;  /* 0x34200000120d7fae */ /* 0x0007e2000c921848 */
[----:B------:R-:W5:Y:S03]  /*ff50*/  LDC R7, c[0x0][0x230] ;  /* 0x00008c00ff077b82 */ /* 0x000f660000000800 */
[----:B------:R2:W-:Y:S04]  /*ff60*/  STL.64 [R1+0x1840], R20 ;  /* 0x0018401401007387 */ /* 0x0005e80000100a00 */
[----:B------:R4:W-:Y:S01]  /*ff70*/  LDGSTS.E [R13+0x34300], desc[UR8][R16.64], !P1 ;  /* 0x34300000100d7fae */ /* 0x0009e2000c921848 */
[----:B-1----:R-:W-:Y:S01]  /*ff80*/  IMAD.WIDE R22, R2, 0x4, R84 ;  /* 0x0000000402167825 */ /* 0x002fe200078e0254 */
[----:B------:R-:W-:-:S02]  /*ff90*/  ISETP.GE.U32.AND P1, PT, R0, 0x7ffffea8, PT ;  /* 0x7ffffea80000780c */ /* 0x000fc40003f26070 */
[----:B------:R3:W-:Y:S01]  /*ffa0*/  STL.64 [R1+0x1848], R18 ;  /* 0x0018481201007387 */ /* 0x0007e20000100a00 */
[----:B--2---:R-:W-:-:S03]  /*ffb0*/  IMAD.WIDE R20, R2, 0x4, R86 ;  /* 0x0000000402147825 */ /* 0x004fc600078e0256 */
[----:B------:R4:W-:Y:S01]  /*ffc0*/  STL.64 [R1+0x1850], R16 ;  /* 0x0018501001007387 */ /* 0x0009e20000100a00 */
[----:B------:R-:W-:Y:S02]  /*ffd0*/  IADD3 R0, R4, -0xdd, RZ ;  /* 0xffffff2304007810 */ /* 0x000fe40007ffe0ff */
[----:B------:R-:W1:Y:S01]  /*ffe0*/  LDC R4, c[0x0][0x230] ;  /* 0x00008c00ff047b82 */ /* 0x000e620000000800 */
[----:B------:R2:W-:Y:S01]  /*fff0*/  LDGSTS.E [R13+0x35000], desc[UR8][R22.64], !P0 ;  /* 0x35000000160d7fae */ /* 0x0005e2000c121848 */
[----:B---3--:R-:W-:-:S03]  /*10000*/  IMAD.WIDE R18, R2, 0x4, R88 ;  /* 0x0000000402127825 */ /* 0x008fc600078e0258 */
[----:B------:R3:W-:Y:S01]  /*10010*/  LDGSTS.E [R13+0x35100], desc[UR8][R20.64], !P0 ;  /* 0x35100000140d7fae */ /* 0x0007e2000c121848 */
[----:B----4-:R-:W-:-:S03]  /*10020*/  IMAD.WIDE R16, R2, 0x4, R90 ;  /* 0x0000000402107825 */ /* 0x010fc600078e025a */
[----:B------:R4:W-:Y:S04]  /*10030*/  LDGSTS.E [R13+0x35200], desc[UR8][R18.64], !P0 ;  /* 0x35200000120d7fae */ /* 0x0009e8000c121848 */
[----:B------:R2:W-:Y:S04]  /*10040*/  STL.64 [R1+0x1898], R22 ;  /* 0x0018981601007387 */ /* 0x0005e80000100a00 */
[----:B------:R5:W-:Y:S01]  /*10050*/  LDGSTS.E [R13+0x35300], desc[UR8][R16.64], !P0 ;  /* 0x35300000100d7fae */ /* 0x000be2000c121848 */
[----:B------:R-:W-:-:S03]  /*10060*/  ISETP.GE.U32.AND P0, PT, R0, 0x7ffffea4, PT ;  /* 0x7ffffea40000780c */ /* 0x000fc60003f06070 */
[----:B------:R3:W-:Y:S01]  /*10070*/  STL.64 [R1+0x18a0], R20 ;  /* 0x0018a01401007387 */ /* 0x0007e20000100a00 */
[----:B--2---:R-:W-:-:S03]  /*10080*/  IMAD.WIDE R22, R2, 0x4, R92 ;  /* 0x0000000402167825 */ /* 0x004fc600078e025c */
[----:B------:R4:W-:Y:S04]  /*10090*/  STL.64 [R1+0x18a8], R18 ;  /* 0x0018a81201007387 */ /* 0x0009e80000100a00 */
[----:B------:R5:W-:Y:S01]  /*100a0*/  STL.64 [R1+0x18b0], R16 ;  /* 0x0018b01001007387 */ /* 0x000be20000100a00 */
[----:B---3--:R-:W-:-:S03]  /*100b0*/  IMAD.WIDE R20, R2, 0x4, R94 ;  /* 0x0000000402147825 */ /* 0x008fc600078e025e */
        /* <DEDUP_REMOVED lines=67> */
[C---:B------:R-:W-:Y:S01]  /*104f0*/  IMAD.WIDE R24, R2.reuse, 0x4, R156 ;  /* 0x0000000402187825 */ /* 0x040fe200078e029c */
[----:B------:R-:W5:Y:S02]  /*10500*/  LDC R7, c[0x0][0x230] ;  /* 0x00008c00ff077b82 */ /* 0x000f640000000800 */
[----:B------:R2:W-:Y:S04]  /*10510*/  STL.64 [R1+0x1a20], R20 ;  /* 0x001a201401007387 */ /* 0x0005e80000100a00 */
[----:B------:R4:W-:Y:S01]  /*10520*/  LDGSTS.E [R13+0x3a300], desc[UR8][R16.64], !P1 ;  /* 0x3a300000100d7fae */ /* 0x0009e2000c921848 */
[----:B-1----:R-:W-:Y:S01]  /*10530*/  IMAD.WIDE R22, R2, 0x4, R132 ;  /* 0x0000000402167825 */ /* 0x002fe200078e0284 */
[----:B------:R-:W-:-:S02]  /*10540*/  ISETP.GE.U32.AND P1, PT, R0, 0x7ffffe90, PT ;  /* 0x7ffffe900000780c */ /* 0x000fc40003f26070 */
[----:B------:R3:W-:Y:S01]  /*10550*/  STL.64 [R1+0x1a28], R18 ;  /* 0x001a281201007387 */ /* 0x0007e20000100a00 */
[----:B--2---:R-:W-:-:S03]  /*10560*/  IMAD.WIDE R20, R2, 0x4, R134 ;  /* 0x0000000402147825 */ /* 0x004fc600078e0286 */
[----:B------:R4:W-:Y:S01]  /*10570*/  STL.64 [R1+0x1a30], R16 ;  /* 0x001a301001007387 */ /* 0x0009e20000100a00 */
[----:B------:R-:W-:Y:S01]  /*10580*/  IADD3 R0, R6, -0xf5, RZ ;  /* 0xffffff0b06007810 */ /* 0x000fe20007ffe0ff */
[C---:B------:R-:W-:Y:S02]  /*10590*/  IMAD.WIDE R30, R2.reuse, 0x4, R164 ;  /* 0x00000004021e7825 */ /* 0x040fe400078e02a4 */
[----:B------:R1:W-:Y:S01]  /*105a0*/  LDGSTS.E [R13+0x3b000], desc[UR8][R22.64], !P0 ;  /* 0x3b000000160d7fae */ /* 0x0003e2000c121848 */
[----:B------:R-:W2:Y:S01]  /*105b0*/  LDC R6, c[0x0][0x230] ;  /* 0x00008c00ff067b82 */ /* 0x000ea20000000800 */
[C---:B---3--:R-:W-:Y:S02]  /*105c0*/  IMAD.WIDE R18, R2.reuse, 0x4, R136 ;  /* 0x0000000402127825 */ /* 0x048fe400078e0288 */
[----:B------:R3:W-:Y:S02]  /*105d0*/  LDGSTS.E [R13+0x3b100], desc[UR8][R20.64], !P0 ;  /* 0x3b100000140d7fae */ /* 0x0007e4000c121848 */
[----:B----4-:R-:W-:-:S02]  /*105e0*/  IMAD.WIDE R16, R2, 0x4, R138 ;  /* 0x0000000402107825 */ /* 0x010fc400078e028a */
        /* <DEDUP_REMOVED lines=8> */
[----:B---3--:R-:W-:-:S03]  /*10670*/  IMAD.WIDE R20, R2, 0x4, R142 ;  /* 0x0000000402147825 */ /* 0x008fc600078e028e */
[----:B------:R1:W-:Y:S01]  /*10680*/  STL.64 [R1+0x1a78], R22 ;  /* 0x001a781601007387 */ /* 0x0003e20000100a00 */
[----:B----4-:R-:W-:-:S03]  /*10690*/  IMAD.WIDE R18, R2, 0x4, R144 ;  /* 0x0000000402127825 */ /* 0x010fc600078e0290 */
[----:B------:R1:W-:Y:S01]  /*106a0*/  LDGSTS.E [R13+0x3c000], desc[UR8][R22.64], !P1 ;  /* 0x3c000000160d7fae */ /* 0x0003e2000c921848 */
[----:B-----5:R-:W-:-:S03]  /*106b0*/  IMAD.WIDE R16, R2, 0x4, R146 ;  /* 0x0000000402107825 */ /* 0x020fc600078e0292 */
[----:B------:R3:W-:Y:S04]  /*106c0*/  STL.64 [R1+0x1a80], R20 ;  /* 0x001a801401007387 */ /* 0x0007e80000100a00 */
[----:B------:R3:W-:Y:S01]  /*106d0*/  LDGSTS.E [R13+0x3c100], desc[UR8][R20.64], !P1 ;  /* 0x3c100000140d7fae */ /* 0x0007e2000c921848 */
[----:B-1----:R-:W-:-:S03]  /*106e0*/  IMAD.WIDE R22, R2, 0x4, R148 ;  /* 0x0000000402167825 */ /* 0x002fc600078e0294 */
[----:B------:R1:W-:Y:S04]  /*106f0*/  STL.64 [R1+0x1a88], R18 ;  /* 0x001a881201007387 */ /* 0x0003e80000100a00 */
[----:B------:R1:W-:Y:S01]  /*10700*/  LDGSTS.E [R13+0x3c200], desc[UR8][R18.64], !P1 ;  /* 0x3c200000120d7fae */ /* 0x0003e2000c921848 */
[----:B---3--:R-:W-:-:S03]  /*10710*/  IMAD.WIDE R20, R2, 0x4, R150 ;  /* 0x0000000402147825 */ /* 0x008fc600078e0296 */
[----:B------:R3:W-:Y:S04]  /*10720*/  STL.64 [R1+0x1a90], R16 ;  /* 0x001a901001007387 */ /* 0x0007e80000100a00 */
[----:B------:R3:W-:Y:S01]  /*10730*/  LDGSTS.E [R13+0x3c300], desc[UR8][R16.64], !P1 ;  /* 0x3c300000100d7fae */ /* 0x0007e2000c921848 */
[----:B-1----:R-:W-:-:S03]  /*10740*/  IMAD.WIDE R18, R2, 0x4, R152 ;  /* 0x0000000402127825 */ /* 0x002fc600078e0298 */
[----:B------:R-:W-:Y:S04]  /*10750*/  STL.64 [R1+0x1b08], R22 ;  /* 0x001b081601007387 */ /* 0x000fe80000100a00 */
[----:B------:R-:W-:Y:S01]  /*10760*/  STL.64 [R1+0x1b10], R20 ;  /* 0x001b101401007387 */ /* 0x000fe20000100a00 */
[----:B---3--:R-:W-:-:S03]  /*10770*/  IMAD.WIDE R16, R2, 0x4, R154 ;  /* 0x0000000402107825 */ /* 0x008fc600078e029a */
[----:B------:R1:W-:Y:S04]  /*10780*/  LDGSTS.E [R13+0x3d000], desc[UR8][R22.64], !P0 ;  /* 0x3d000000160d7fae */ /* 0x0003e8000c121848 */
[----:B------:R-:W-:Y:S04]  /*10790*/  STL.64 [R1+0x1b18], R18 ;  /* 0x001b181201007387 */ /* 0x000fe80000100a00 */
[----:B------:R3:W-:Y:S04]  /*107a0*/  LDGSTS.E [R13+0x3d100], desc[UR8][R20.64], !P0 ;  /* 0x3d100000140d7fae */ /* 0x0007e8000c121848 */
[----:B------:R4:W-:Y:S04]  /*107b0*/  STL.64 [R1+0x1b20], R16 ;  /* 0x001b201001007387 */ /* 0x0009e80000100a00 */
[----:B------:R5:W-:Y:S04]  /*107c0*/  LDGSTS.E [R13+0x3d200], desc[UR8][R18.64], !P0 ;  /* 0x3d200000120d7fae */ /* 0x000be8000c121848 */
[----:B------:R-:W2:Y:S04]  /*107d0*/  LDL.LU.64 R244, [R1+0x1e8] ;  /* 0x0001e80001f47983 */ /* 0x000ea80000300a00 */
[----:B------:R-:W-:Y:S04]  /*107e0*/  LDGSTS.E [R13+0x3d300], desc[UR8][R16.64], !P0 ;  /* 0x3d300000100d7fae */ /* 0x000fe8000c121848 */
[----:B----4-:R-:W4:Y:S01]  /*107f0*/  LDL.LU.64 R16, [R1+0x1e0] ;  /* 0x0001e00001107983 */ /* 0x010f220000300a00 */
[----:B------:R-:W-:-:S02]  /*10800*/  VIADD R0, R5, 0xffffff07 ;  /* 0xffffff0705007836 */ /* 0x000fc40000000000 */
[----:B-1----:R-:W-:Y:S01]  /*10810*/  IMAD.WIDE R22, R2, 0x4, R158 ;  /* 0x0000000402167825 */ /* 0x002fe200078e029e */
[----:B------:R-:W4:Y:S01]  /*10820*/  LDL.LU.64 R246, [R1+0x1d8] ;  /* 0x0001d80001f67983 */ /* 0x000f220000300a00 */
[----:B------:R-:W1:Y:S01]  /*10830*/  LDC R5, c[0x0][0x230] ;  /* 0x00008c00ff057b82 */ /* 0x000e620000000800 */
[----:B------:R-:W-:Y:S01]  /*10840*/  ISETP.GE.U32.AND P1, PT, R0, 0x7ffffe88, PT ;  /* 0x7ffffe880000780c */ /* 0x000fe20003f26070 */
[----:B------:R-:W-:Y:S01]  /*10850*/  VIADD R0, R4, 0xffffff03 ;  /* 0xffffff0304007836 */ /* 0x000fe20000000000 */
[----:B------:R-:W4:Y:S01]  /*10860*/  LDL.LU.64 R248, [R1+0x1d0] ;  /* 0x0001d00001f87983 */ /* 0x000f220000300a00 */
[----:B---3--:R-:W-:-:S04]  /*10870*/  IMAD.WIDE R20, R2, 0x4, R160 ;  /* 0x0000000402147825 */ /* 0x008fc800078e02a0 */
[----:B-----5:R-:W-:Y:S01]  /*10880*/  IMAD.WIDE R18, R2, 0x4, R162 ;  /* 0x0000000402127825 */ /* 0x020fe200078e02a2 */
[----:B------:R3:W-:Y:S01]  /*10890*/  STL.64 [R1+0x1b90], R24 ;  /* 0x001b901801007387 */ /* 0x0007e20000100a00 */
[----:B------:R-:W-:Y:S01]  /*108a0*/  ISETP.GE.U32.AND P0, PT, R0, 0x7ffffe84, PT ;  /* 0x7ffffe840000780c */ /* 0x000fe20003f06070 */
[----:B------:R-:W5:Y:S02]  /*108b0*/  LDC R4, c[0x0][0x230] ;  /* 0x00008c00ff047b82 */ /* 0x000f640000000800 */
[----:B------:R3:W-:Y:S04]  /*108c0*/  STL.64 [R1+0x1b98], R22 ;  /* 0x001b981601007387 */ /* 0x0007e80000100a00 */
[----:B------:R3:W-:Y:S04]  /*108d0*/  STL.64 [R1+0x1ba8], R20 ;  /* 0x001ba81401007387 */ /* 0x0007e80000100a00 */
[----:B------:R-:W-:Y:S04]  /*108e0*/  LDGSTS.E [R13+0x3e000], desc[UR8][R24.64], !P1 ;  /* 0x3e000000180d7fae */ /* 0x000fe8000c921848 */
[----:B------:R1:W-:Y:S01]  /*108f0*/  STL.64 [R1+0x1bc0], R18 ;  /* 0x001bc01201007387 */ /* 0x0003e20000100a00 */
[----:B------:R-:W-:-:S03]  /*10900*/  IMAD.WIDE R28, R2, 0x4, R166 ;  /* 0x00000004021c7825 */ /* 0x000fc600078e02a6 */
[----:B------:R-:W-:Y:S04]  /*10910*/  LDGSTS.E [R13+0x3e100], desc[UR8][R22.64], !P1 ;  /* 0x3e100000160d7fae */ /* 0x000fe8000c921848 */
[----:B---3--:R-:W3:Y:S01]  /*10920*/  LDL.LU.64 R24, [R1+0x1a8] ;  /* 0x0001a80001187983 */ /* 0x008ee20000300a00 */
[----:B------:R-:W-:-:S03]  /*10930*/  IMAD.WIDE R26, R2, 0x4, R168 ;  /* 0x00000004021a7825 */ /* 0x000fc600078e02a8 */
[----:B------:R1:W-:Y:S04]  /*10940*/  LDGSTS.E [R13+0x3e200], desc[UR8][R20.64], !P1 ;  /* 0x3e200000140d7fae */ /* 0x0003e8000c921848 */
[----:B------:R-:W3:Y:S04]  /*10950*/  LDL.LU.64 R22, [R1+0x1a0] ;  /* 0x0001a00001167983 */ /* 0x000ee80000300a00 */
[----:B------:R-:W3:Y:S04]  /*10960*/  LDL.LU.64 R250, [R1+0x198] ;  /* 0x0001980001fa7983 */ /* 0x000ee80000300a00 */
[----:B------:R-:W-:Y:S01]  /*10970*/  LDGSTS.E [R13+0x3e300], desc[UR8][R18.64], !P1 ;  /* 0x3e300000120d7fae */ /* 0x000fe2000c921848 */
[----:B-1----:R-:W-:-:S03]  /*10980*/  IMAD.WIDE R20, R2, 0x4, R170 ;  /* 0x0000000402147825 */ /* 0x002fc600078e02aa */
[----:B------:R1:W-:Y:S04]  /*10990*/  LDGSTS.E [R13+0x3f000], desc[UR8][R30.64], !P0 ;  /* 0x3f0000001e0d7fae */ /* 0x0003e8000c121848 */
[----:B------:R-:W-:Y:S04]  /*109a0*/  LDGSTS.E [R13+0x3f100], desc[UR8][R28.64], !P0 ;  /* 0x3f1000001c0d7fae */ /* 0x000fe8000c121848 */
[----:B------:R-:W3:Y:S04]  /*109b0*/  LDL.LU.64 R18, [R1+0x190] ;  /* 0x0001900001127983 */ /* 0x000ee80000300a00 */
[----:B------:R-:W-:Y:S04]  /*109c0*/  STL.64 [R1+0x1c20], R30 ;  /* 0x001c201e01007387 */ /* 0x000fe80000100a00 */
[----:B------:R5:W-:Y:S04]  /*109d0*/  STL.64 [R1+0x1c30], R28 ;  /* 0x001c301c01007387 */ /* 0x000be80000100a00 */
[----:B------:R1:W-:Y:S04]  /*109e0*/  STL.64 [R1+0x1c38], R26 ;  /* 0x001c381a01007387 */ /* 0x0003e80000100a00 */
[----:B------:R1:W-:Y:S04]  /*109f0*/  STL.64 [R1+0x1c40], R20 ;  /* 0x001c401401007387 */ /* 0x0003e80000100a00 */
[----:B------:R-:W-:Y:S01]  /*10a00*/  LDGSTS.E [R13+0x3f200], desc[UR8][R26.64], !P0 ;  /* 0x3f2000001a0d7fae */ /* 0x000fe2000c121848 */
[----:B--2---:R-:W-:-:S04]  /*10a10*/  IMAD.WIDE R36, R2, 0x4, R244 ;  /* 0x0000000402247825 */ /* 0x004fc800078e02f4 */
[----:B----4-:R-:W-:Y:S01]  /*10a20*/  IMAD.WIDE R34, R2, 0x4, R16 ;  /* 0x0000000402227825 */ /* 0x010fe200078e0210 */
[----:B------:R-:W-:Y:S01]  /*10a30*/  IADD3 R0, R6, -0x86, RZ ;  /* 0xffffff7a06007810 */ /* 0x000fe20007ffe0ff */
[----:B------:R-:W2:Y:S01]  /*10a40*/  LDL.LU.64 R16, [R1+0x168] ;  /* 0x0001680001107983 */ /* 0x000ea20000300a00 */
[----:B------:R-:W4:Y:S03]  /*10a50*/  LDC R6, c[0x0][0x230] ;  /* 0x00008c00ff067b82 */ /* 0x000f260000000800 */
[----:B-----5:R-:W5:Y:S04]  /*10a60*/  LDL.LU.64 R28, [R1+0x160] ;  /* 0x00016000011c7983 */ /* 0x020f680000300a00 */
[----:B------:R-:W-:Y:S04]  /*10a70*/  STL.64 [R1+0x380], R36 ;  /* 0x0003802401007387 */ /* 0x000fe80000100a00 */
[----:B-1----:R-:W4:Y:S01]  /*10a80*/  LDL.LU.64 R26, [R1+0x158] ;  /* 0x00015800011a7983 */ /* 0x002f220000300a00 */
[----:B------:R-:W-:Y:S01]  /*10a90*/  ISETP.GE.U32.AND P1, PT, R0, 0x7ffffefb, PT ;  /* 0x7ffffefb0000780c */ /* 0x000fe20003f26070 */
[----:B------:R-:W-:-:S02]  /*10aa0*/  IMAD.WIDE R32, R2, 0x4, R246 ;  /* 0x0000000402207825 */ /* 0x000fc400078e02f6 */
[----:B------:R-:W-:Y:S02]  /*10ab0*/  LDGSTS.E [R13+0x3f300], desc[UR8][R20.64], !P0 ;  /* 0x3f300000140d7fae */ /* 0x000fe4000c121848 */
[----:B------:R-:W-:Y:S02]  /*10ac0*/  VIADD R0, R5, 0xffffff79 ;  /* 0xffffff7905007836 */ /* 0x000fe40000000000 */
[----:B------:R-:W-:Y:S01]  /*10ad0*/  IMAD.WIDE R30, R2, 0x4, R248 ;  /* 0x00000004021e7825 */ /* 0x000fe200078e02f8 */
[----:B------:R-:W-:Y:S01]  /*10ae0*/  STL.64 [R1+0x370], R34 ;  /* 0x0003702201007387 */ /* 0x000fe20000100a00 */
[----:B------:R-:W1:Y:S03]  /*10af0*/  LDC R5, c[0x0][0x230] ;  /* 0x00008c00ff057b82 */ /* 0x000e660000000800 */
[----:B------:R-:W-:Y:S01]  /*10b00*/  LDGSTS.E [R14+0x20400], desc[UR8][R36.64], !P2 ;  /* 0x20400000240e7fae */ /* 0x000fe2000d121848 */
[----:B------:R-:W-:-:S03]  /*10b10*/  ISETP.GE.U32.AND P0, PT, R0, 0x7ffffefa, PT ;  /* 0x7ffffefa0000780c */ /* 0x000fc60003f06070 */
[----:B------:R-:W4:Y:S01]  /*10b20*/  LDL.LU.64 R20, [R1+0x150] ;  /* 0x0001500001147983 */ /* 0x000f220000300a00 */
[----:B------:R-:W-:Y:S02]  /*10b30*/  VIADD R0, R4, 0xffffff76 ;  /* 0xffffff7604007836 */ /* 0x000fe40000000000 */
[----:B------:R-:W1:Y:S01]  /*10b40*/  LDC R4, c[0x0][0x230] ;  /* 0x00008c00ff047b82 */ /* 0x000e620000000800 */
[----:B------:R-:W-:Y:S01]  /*10b50*/  LDGSTS.E [R14+0x20500], desc[UR8][R34.64], !P2 ;  /* 0x20500000220e7fae */ /* 0x000fe2000d121848 */
[----:B---3--:R-:W-:-:S03]  /*10b60*/  IMAD.WIDE R24, R2, 0x4, R24 ;  /* 0x0000000402187825 */ /* 0x008fc600078e0218 */
[----:B------:R-:W-:Y:S04]  /*10b70*/  STL.64 [R1+0x350], R32 ;  /* 0x0003502001007387 */ /* 0x000fe80000100a00 */
[----:B------:R-:W-:Y:S04]  /*10b80*/  LDGSTS.E [R14+0x20600], desc[UR8][R32.64], !P2 ;  /* 0x20600000200e7fae */ /* 0x000fe8000d121848 */
[----:B------:R3:W-:Y:S04]  /*10b90*/  STL.64 [R1+0x340], R30 ;  /* 0x0003401e01007387 */ /* 0x0007e80000100a00 */
[----:B------:R3:W-:Y:S04]  /*10ba0*/  LDGSTS.E [R14+0x20700], desc[UR8][R30.64], !P2 ;  /* 0x207000001e0e7fae */ /* 0x0007e8000d121848 */
[----:B------:R-:W4:Y:S01]  /*10bb0*/  LDL.LU.64 R244, [R1+0x128] ;  /* 0x0001280001f47983 */ /* 0x000f220000300a00 */
[----:B------:R-:W-:-:S03]  /*10bc0*/  ISETP.GE.U32.AND P2, PT, R0, 0x7ffffef7, PT ;  /* 0x7ffffef70000780c */ /* 0x000fc60003f46070 */
[----:B------:R-:W4:Y:S01]  /*10bd0*/  LDL.LU.64 R246, [R1+0x120] ;  /* 0x0001200001f67983 */ /* 0x000f220000300a00 */
[----:B---3--:R-:W-:-:S03]  /*10be0*/  IMAD.WIDE R30, R2, 0x4, R22 ;  /* 0x00000004021e7825 */ /* 0x008fc600078e0216 */
[----:B------:R-:W3:Y:S01]  /*10bf0*/  LDL.LU.64 R248, [R1+0x118] ;  /* 0x0001180001f87983 */ /* 0x000ee20000300a00 */
[----:B------:R-:W-:-:S03]  /*10c00*/  IMAD.WIDE R22, R2, 0x4, R250 ;  /* 0x0000000402167825 */ /* 0x000fc600078e02fa */
[----:B------:R1:W-:Y:S04]  /*10c10*/  STL.64 [R1+0x328], R24 ;  /* 0x0003281801007387 */ /* 0x0003e80000100a00 */
[----:B------:R-:W-:Y:S01]  /*10c20*/  STL.64 [R1+0x320], R30 ;  /* 0x0003201e01007387 */ /* 0x000fe20000100a00 */
[----:B------:R-:W-:-:S03]  /*10c30*/  IMAD.WIDE R18, R2, 0x4, R18 ;  /* 0x0000000402127825 */ /* 0x000fc600078e0212 */
[----:B------:R-:W-:Y:S04]  /*10c40*/  LDGSTS.E [R14+0x21400], desc[UR8][R24.64], !P1 ;  /* 0x21400000180e7fae */ /* 0x000fe8000c921848 */
[----:B------:R1:W-:Y:S04]  /*10c50*/  STL.64 [R1+0x318], R22 ;  /* 0x0003181601007387 */ /* 0x0003e80000100a00 */
[----:B------:R4:W-:Y:S04]  /*10c60*/  LDGSTS.E [R14+0x21500], desc[UR8][R30.64], !P1 ;  /* 0x215000001e0e7fae */ /* 0x0009e8000c921848 */
[----:B-1----:R-:W3:Y:S04]  /*10c70*/  LDL.LU.64 R24, [R1+0x110] ;  /* 0x0001100001187983 */ /* 0x002ee80000300a00 */
[----:B------:R1:W-:Y:S04]  /*10c80*/  STL.64 [R1+0x310], R18 ;  /* 0x0003101201007387 */ /* 0x0003e80000100a00 */
[----:B------:R-:W-:Y:S04]  /*10c90*/  LDGSTS.E [R14+0x21600], desc[UR8][R22.64], !P1 ;  /* 0x21600000160e7fae */ /* 0x000fe8000c921848 */
[----:B------:R-:W-:Y:S04]  /*10ca0*/  LDGSTS.E [R14+0x21700], desc[UR8][R18.64], !P1 ;  /* 0x21700000120e7fae */ /* 0x000fe8000c921848 */
[----:B------:R-:W3:Y:S04]  /*10cb0*/  LDL.LU.64 R22, [R1+0xe8] ;  /* 0x0000e80001167983 */ /* 0x000ee80000300a00 */
[----:B------:R-:W3:Y:S04]  /*10cc0*/  LDL.LU.64 R250, [R1+0xe0] ;  /* 0x0000e00001fa7983 */ /* 0x000ee80000300a00 */
[----:B-1----:R-:W3:Y:S01]  /*10cd0*/  LDL.LU.64 R18, [R1+0x4d0] ;  /* 0x0004d00001127983 */ /* 0x002ee20000300a00 */
[----:B--2---:R-:W-:-:S04]  /*10ce0*/  IMAD.WIDE R16, R2, 0x4, R16 ;  /* 0x0000000402107825 */ /* 0x004fc800078e0210 */
[C---:B-----5:R-:W-:Y:S01]  /*10cf0*/  IMAD.WIDE R28, R2.reuse, 0x4, R28 ;  /* 0x00000004021c7825 */ /* 0x060fe200078e021c */
[----:B------:R1:W-:Y:S03]  /*10d00*/  STL.64 [R1+0x308], R16 ;  /* 0x0003081001007387 */ /* 0x0003e60000100a00 */
[----:B----4-:R-:W-:Y:S01]  /*10d10*/  IMAD.WIDE R26, R2, 0x4, R26 ;  /* 0x00000004021a7825 */ /* 0x010fe200078e021a */
[----:B------:R-:W-:Y:S04]  /*10d20*/  STL.64 [R1+0x300], R28 ;  /* 0x0003001c01007387 */ /* 0x000fe80000100a00 */
[----:B------:R-:W-:Y:S04]  /*10d30*/  LDGSTS.E [R14+0x22400], desc[UR8][R16.64], !P2 ;  /* 0x22400000100e7fae */ /* 0x000fe8000d121848 */
[----:B------:R-:W-:Y:S01]  /*10d40*/  STL.64 [R1+0x2f8], R26 ;  /* 0x0002f81a01007387 */ /* 0x000fe20000100a00 */
[----:B------:R-:W-:-:S02]  /*10d50*/  IADD3 R0, R6, -0x8e, RZ ;  /* 0xffffff7206007810 */ /* 0x000fc40007ffe0ff */
[----:B------:R-:W2:Y:S01]  /*10d60*/  LDC R6, c[0x0][0x230] ;  /* 0x00008c00ff067b82 */ /* 0x000ea20000000800 */
[----:B------:R4:W-:Y:S04]  /*10d70*/  LDGSTS.E [R14+0x22500], desc[UR8][R28.64], !P2 ;  /* 0x225000001c0e7fae */ /* 0x0009e8000d121848 */
[----:B-1----:R-:W5:Y:S01]  /*10d80*/  LDL.LU.64 R16, [R1+0x4c8] ;  /* 0x0004c80001107983 */ /* 0x002f620000300a00 */
[----:B------:R-:W-:Y:S01]  /*10d90*/  ISETP.GE.U32.AND P1, PT, R0, 0x7ffffef3, PT ;  /* 0x7ffffef30000780c */ /* 0x000fe20003f26070 */
[----:B------:R-:W-:Y:S02]  /*10da0*/  IMAD.WIDE R20, R2, 0x4, R20 ;  /* 0x0000000402147825 */ /* 0x000fe400078e0214 */
[----:B------:R3:W-:Y:S04]  /*10db0*/  LDGSTS.E [R14+0x22600], desc[UR8][R26.64], !P2 ;  /* 0x226000001a0e7fae */ /* 0x0007e8000d121848 */
[----:B------:R1:W-:Y:S01]  /*10dc0*/  STL.64 [R1+0x2f0], R20 ;  /* 0x0002f01401007387 */ /* 0x0003e20000100a00 */
[----:B------:R-:W-:-:S02]  /*10dd0*/  VIADD R0, R5, 0xffffff6e ;  /* 0xffffff6e05007836 */ /* 0x000fc40000000000 */
[----:B------:R-:W2:Y:S01]  /*10de0*/  LDC R5, c[0x0][0x230] ;  /* 0x00008c00ff057b82 */ /* 0x000ea20000000800 */
[----:B------:R-:W-:Y:S01]  /*10df0*/  LDGSTS.E [R14+0x22700], desc[UR8][R20.64], !P2 ;  /* 0x22700000140e7fae */ /* 0x000fe2000d121848 */
[----:B------:R-:W-:-:S03]  /*10e00*/  IMAD.WIDE R30, R2, 0x4, R244 ;  /* 0x00000004021e7825 */ /* 0x000fc600078e02f4 */
[----:B-1----:R-:W2:Y:S01]  /*10e10*/  LDL.LU.64 R20, [R1+0x4c0] ;  /* 0x0004c00001147983 */ /* 0x002ea20000300a00 */
[----:B----4-:R-:W-:-:S03]  /*10e20*/  IMAD.WIDE R28, R2, 0x4, R246 ;  /* 0x00000004021c7825 */ /* 0x010fc600078e02f6 */
[----:B------:R1:W-:Y:S01]  /*10e30*/  STL.64 [R1+0x2e8], R30 ;  /* 0x0002e81e01007387 */ /* 0x0003e20000100a00 */
[----:B---3--:R-:W-:-:S03]  /*10e40*/  IMAD.WIDE R26, R2, 0x4, R248 ;  /* 0x00000004021a7825 */ /* 0x008fc600078e02f8 */
[----:B------:R-:W3:Y:S04]  /*10e50*/  LDL.LU.64 R244, [R1+0x4b8] ;  /* 0x0004b80001f47983 */ /* 0x000ee80000300a00 */
[----:B------:R-:W-:Y:S01]  /*10e60*/  STL.64 [R1+0x2e0], R28 ;  /* 0x0002e01c01007387 */ /* 0x000fe20000100a00 */
[----:B------:R-:W-:-:S03]  /*10e70*/  ISETP.GE.U32.AND P2, PT, R0, 0x7ffffeef, PT ;  /* 0x7ffffeef0000780c */ /* 0x000fc60003f46070 */
[----:B------:R-:W4:Y:S04]  /*10e80*/  LDL.LU.64 R246, [R1+0x4b0] ;  /* 0x0004b00001f67983 */ /* 0x000f280000300a00 */
[----:B------:R-:W-:Y:S04]  /*10e90*/  STL.64 [R1+0x2d8], R26 ;  /* 0x0002d81a01007387 */ /* 0x000fe80000100a00 */
[----:B------:R-:W-:Y:S04]  /*10ea0*/  LDGSTS.E [R14+0x23400], desc[UR8][R30.64], !P1 ;  /* 0x234000001e0e7fae */ /* 0x000fe8000c921848 */
[----:B------:R-:W4:Y:S01]  /*10eb0*/  LDL.LU.64 R248, [R1+0x4a8] ;  /* 0x0004a80001f87983 */ /* 0x000f220000300a00 */
[----:B------:R-:W-:-:S03]  /*10ec0*/  IMAD.WIDE R24, R2, 0x4, R24 ;  /* 0x0000000402187825 */ /* 0x000fc600078e0218 */
[----:B------:R-:W-:Y:S04]  /*10ed0*/  LDGSTS.E [R14+0x23500], desc[UR8][R28.64], !P1 ;  /* 0x235000001c0e7fae */ /* 0x000fe8000c921848 */
[----:B------:R-:W-:Y:S04]  /*10ee0*/  LDGSTS.E [R14+0x23600], desc[UR8][R26.64], !P1 ;  /* 0x236000001a0e7fae */ /* 0x000fe8000c921848 */
[----:B------:R1:W-:Y:S04]  /*10ef0*/  STL.64 [R1+0x2d0], R24 ;  /* 0x0002d01801007387 */ /* 0x0003e80000100a00 */
[----:B------:R1:W-:Y:S04]  /*10f00*/  LDGSTS.E [R14+0x23700], desc[UR8][R24.64], !P1 ;  /* 0x23700000180e7fae */ /* 0x0003e8000c921848 */
[----:B-1----:R-:W4:Y:S01]  /*10f10*/  LDL.LU.64 R30, [R1+0x4a0] ;  /* 0x0004a000011e7983 */ /* 0x002f220000300a00 */
[----:B------:R-:W-:-:S04]  /*10f20*/  IMAD.WIDE R24, R2, 0x4, R22 ;  /* 0x0000000402187825 */ /* 0x000fc800078e0216 */
[C---:B------:R-:W-:Y:S01]  /*10f30*/  IMAD.WIDE R22, R2.reuse, 0x4, R250 ;  /* 0x0000000402167825 */ /* 0x040fe200078e02fa */
[----:B------:R1:W-:Y:S03]  /*10f40*/  STL.64 [R1+0x2c8], R24 ;  /* 0x0002c81801007387 */ /* 0x0003e60000100a00 */
[C---:B------:R-:W-:Y:S01]  /*10f50*/  IMAD.WIDE R18, R2.reuse, 0x4, R18 ;  /* 0x0000000402127825 */ /* 0x040fe200078e0212 */
[----:B------:R-:W4:Y:S04]  /*10f60*/  LDL.LU.64 R28, [R1+0x498] ;  /* 0x00049800011c7983 */ /* 0x000f280000300a00 */
[----:B------:R1:W-:Y:S04]  /*10f70*/  STL.64 [R1+0x2c0], R22 ;  /* 0x0002c01601007387 */ /* 0x0003e80000100a00 */
[----:B------:R-:W4:Y:S04]  /*10f80*/  LDL.LU.64 R26, [R1+0x490] ;  /* 0x00049000011a7983 */ /* 0x000f280000300a00 */
[----:B------:R-:W-:Y:S04]  /*10f90*/  STL.64 [R1+0x4d0], R18 ;  /* 0x0004d01201007387 */ /* 0x000fe80000100a00 */
[----:B------:R-:W4:Y:S04]  /*10fa0*/  LDL.LU.64 R250, [R1+0x488] ;  /* 0x0004880001fa7983 */ /* 0x000f280000300a00 */
[----:B------:R-:W-:Y:S04]  /*10fb0*/  LDGSTS.E [R14+0x24400], desc[UR8][R24.64], !P2 ;  /* 0x24400000180e7fae */ /* 0x000fe8000d121848 */
[----:B------:R-:W-:Y:S04]  /*10fc0*/  LDGSTS.E [R14+0x24500], desc[UR8][R22.64], !P2 ;  /* 0x24500000160e7fae */ /* 0x000fe8000d121848 */
[----:B------:R-:W-:Y:S01]  /*10fd0*/  LDGSTS.E [R14+0x24600], desc[UR8][R18.64], !P2 ;  /* 0x24600000120e7fae */ /* 0x000fe2000d121848 */
[----:B-----5:R-:W-:-:S05]  /*10fe0*/  IMAD.WIDE R16, R2, 0x4, R16 ;  /* 0x0000000402107825 */ /* 0x020fca00078e0210 */
[----:B------:R5:W-:Y:S04]  /*10ff0*/  STL.64 [R1+0x4c8], R16 ;  /* 0x0004c81001007387 */ /* 0x000be80000100a00 */
[----:B-1----:R-:W4:Y:S04]  /*11000*/  LDL.LU.64 R24, [R1+0x480] ;  /* 0x0004800001187983 */ /* 0x002f280000300a00 */
[----:B------:R-:W4:Y:S04]  /*11010*/  LDL.LU.64 R22, [R1+0x478] ;  /* 0x0004780001167983 */ /* 0x000f280000300a00 */
[----:B------:R-:W-:Y:S04]  /*11020*/  LDGSTS.E [R14+0x24700], desc[UR8][R16.64], !P2 ;  /* 0x24700000100e7fae */ /* 0x000fe8000d121848 */
[----:B-----5:R-:W5:Y:S04]  /*11030*/  LDL.LU.64 R16, [R1+0x470] ;  /* 0x0004700001107983 */ /* 0x020f680000300a00 */
[----:B------:R-:W5:Y:S01]  /*11040*/  LDL.LU.64 R18, [R1+0x468] ;  /* 0x0004680001127983 */ /* 0x000f620000300a00 */
[----:B------:R-:W-:-:S02]  /*11050*/  VIADD R0, R4, 0xffffff6a ;  /* 0xffffff6a04007836 */ /* 0x000fc40000000000 */
[----:B--2---:R-:W-:Y:S01]  /*11060*/  IMAD.WIDE R36, R2, 0x4, R20 ;  /* 0x0000000402247825 */ /* 0x004fe200078e0214 */
[----:B------:R-:W1:Y:S02]  /*11070*/  LDC R4, c[0x0][0x230] ;  /* 0x00008c00ff047b82 */ /* 0x000e640000000800 */
[----:B------:R-:W-:Y:S02]  /*11080*/  ISETP.GE.U32.AND P1, PT, R0, 0x7ffffeeb, PT ;  /* 0x7ffffeeb0000780c */ /* 0x000fe40003f26070 */
[----:B------:R-:W-:Y:S01]  /*11090*/  IADD3 R0, R6, -0x9a, RZ ;  /* 0xffffff6606007810 */ /* 0x000fe20007ffe0ff */
[----:B---3--:R-:W-:Y:S01]  /*110a0*/  IMAD.WIDE R34, R2, 0x4, R244 ;  /* 0x0000000402227825 */ /* 0x008fe200078e02f4 */
[----:B------:R-:W-:Y:S02]  /*110b0*/  STL.64 [R1+0x4c0], R36 ;  /* 0x0004c02401007387 */ /* 0x000fe40000100a00 */
[----:B------:R-:W-:Y:S01]  /*110c0*/  ISETP.GE.U32.AND P2, PT, R0, 0x7ffffee7, PT ;  /* 0x7ffffee70000780c */ /* 0x000fe20003f46070 */
[C---:B----4-:R-:W-:Y:S01]  /*110d0*/  IMAD.WIDE R32, R2.reuse, 0x4, R246 ;  /* 0x0000000402207825 */ /* 0x050fe200078e02f6 */
[----:B------:R-:W-:Y:S01]  /*110e0*/  STL.64 [R1+0x4b8], R34 ;  /* 0x0004b82201007387 */ /* 0x000fe20000100a00 */
[----:B------:R-:W2:Y:S04]  /*110f0*/  LDC R6, c[0x0][0x230] ;  /* 0x00008c00ff067b82 */ /* 0x000ea80000000800 */
[----:B------:R-:W-:Y:S01]  /*11100*/  LDGSTS.E [R14+0x25400], desc[UR8][R36.64], !P1 ;  /* 0x25400000240e7fae */ /* 0x000fe2000c921848 */
[----:B------:R-:W-:-:S03]  /*11110*/  IMAD.WIDE R20, R2, 0x4, R248 ;  /* 0x0000000402147825 */ /* 0x000fc600078e02f8 */
[----:B------:R-:W-:Y:S04]  /*11120*/  LDGSTS.E [R14+0x25500], desc[UR8][R34.64], !P1 ;  /* 0x25500000220e7fae */ /* 0x000fe8000c921848 */
[----:B------:R3:W-:Y:S04]  /*11130*/  STL.64 [R1+0x4b0], R32 ;  /* 0x0004b02001007387 */ /* 0x0007e80000100a00 */
[----:B------:R3:W-:Y:S01]  /*11140*/  LDGSTS.E [R14+0x25600], desc[UR8][R32.64], !P1 ;  /* 0x25600000200e7fae */ /* 0x0007e2000c921848 */
[----:B------:R-:W-:Y:S02]  /*11150*/  VIADD R0, R5, 0xffffff62 ;  /* 0xffffff6205007836 */ /* 0x000fe40000000000 */
[----:B------:R-:W4:Y:S01]  /*11160*/  LDC R5, c[0x0][0x230] ;  /* 0x00008c00ff057b82 */ /* 0x000f220000000800 */
[----:B------:R1:W-:Y:S04]  /*11170*/  STL.64 [R1+0x4a8], R20 ;  /* 0x0004a81401007387 */ /* 0x0003e80000100a00 */
[----:B------:R-:W-:Y:S01]  /*11180*/  LDGSTS.E [R14+0x25700], desc[UR8][R20.64], !P1 ;  /* 0x25700000140e7fae */ /* 0x000fe2000c921848 */
[----:B---3--:R-:W-:Y:S01]  /*11190*/  IMAD.WIDE R32, R2, 0x4, R30 ;  /* 0x0000000402207825 */ /* 0x008fe200078e021e */
[----:B------:R-:W-:-:S04]  /*111a0*/  ISETP.GE.U32.AND P1, PT, R0, 0x7ffffee3, PT ;  /* 0x7ffffee30000780c */ /* 0x000fc80003f26070 */
[----:B------:R-:W-:Y:S04]  /*111b0*/  LDGSTS.E [R14+0x26400], desc[UR8][R32.64], !P2 ;  /* 0x26400000200e7fae */ /* 0x000fe8000d121848 */
[----:B-1----:R-:W3:Y:S04]  /*111c0*/  LDL.LU.64 R20, [R1+0x460] ;  /* 0x0004600001147983 */ /* 0x002ee80000300a00 */
[----:B------:R-:W4:Y:S01]  /*111d0*/  LDL.LU.64 R244, [R1+0x458] ;  /* 0x0004580001f47983 */ /* 0x000f220000300a00 */
[----:B------:R-:W-:-:S03]  /*111e0*/  IMAD.WIDE R30, R2, 0x4, R28 ;  /* 0x00000004021e7825 */ /* 0x000fc600078e021c */
[----:B------:R-:W4:Y:S04]  /*111f0*/  LDL.LU.64 R246, [R1+0x450] ;  /* 0x0004500001f67983 */ /* 0x000f280000300a00 */
[----:B------:R-:W4:Y:S01]  /*11200*/  LDL.LU.64 R248, [R1+0x448] ;  /* 0x0004480001f87983 */ /* 0x000f220000300a00 */
[----:B------:R-:W-:-:S03]  /*11210*/  IMAD.WIDE R28, R2, 0x4, R26 ;  /* 0x00000004021c7825 */ /* 0x000fc600078e021a */
[----:B------:R-:W-:Y:S04]  /*11220*/  STL.64 [R1+0xa68], R32 ;  /* 0x000a682001007387 */ /* 0x000fe80000100a00 */
[----:B------:R1:W-:Y:S01]  /*11230*/  STL.64 [R1+0x498], R30 ;  /* 0x0004981e01007387 */ /* 0x0003e20000100a00 */
[----:B------:R-:W-:-:S03]  /*11240*/  IMAD.WIDE R26, R2, 0x4, R250 ;  /* 0x00000004021a7825 */ /* 0x000fc600078e02fa */
[----:B------:R1:W-:Y:S04]  /*11250*/  LDGSTS.E [R14+0x26500], desc[UR8][R30.64], !P2 ;  /* 0x265000001e0e7fae */ /* 0x0003e8000d121848 */
[----:B------:R2:W-:Y:S04]  /*11260*/  STL.64 [R1+0x490], R28 ;  /* 0x0004901c01007387 */ /* 0x0005e80000100a00 */
[----:B------:R2:W-:Y:S04]  /*11270*/  LDGSTS.E [R14+0x26600], desc[UR8][R28.64], !P2 ;  /* 0x266000001c0e7fae */ /* 0x0005e8000d121848 */
[----:B------:R5:W-:Y:S04]  /*11280*/  STL.64 [R1+0x488], R26 ;  /* 0x0004881a01007387 */ /* 0x000be80000100a00 */
[----:B------:R5:W-:Y:S04]  /*11290*/  LDGSTS.E [R14+0x26700], desc[UR8][R26.64], !P2 ;  /* 0x267000001a0e7fae */ /* 0x000be8000d121848 */
[----:B------:R-:W4:Y:S01]  /*112a0*/  LDL.LU.64 R250, [R1+0x440] ;  /* 0x0004400001fa7983 */ /* 0x000f220000300a00 */
[----:B-1----:R-:W-:-:S04]  /*112b0*/  IMAD.WIDE R30, R2, 0x4, R24 ;  /* 0x00000004021e7825 */ /* 0x002fc800078e0218 */
[C---:B--2---:R-:W-:Y:S01]  /*112c0*/  IMAD.WIDE R28, R2.reuse, 0x4, R22 ;  /* 0x00000004021c7825 */ /* 0x044fe200078e0216 */
[----:B------:R-:W-:Y:S04]  /*112d0*/  STL.64 [R1+0x480], R30 ;  /* 0x0004801e01007387 */ /* 0x000fe80000100a00 */
[----:B------:R-:W2:Y:S04]  /*112e0*/  LDL.LU.64 R24, [R1+0x438] ;  /* 0x0004380001187983 */ /* 0x000ea80000300a00 */
[----:B------:R-:W-:Y:S04]  /*112f0*/  STL.64 [R1+0x478], R28 ;  /* 0x0004781c01007387 */ /* 0x000fe80000100a00 */
[----:B------:R-:W2:Y:S01]  /*11300*/  LDL.LU.64 R22, [R1+0x430] ;  /* 0x0004300001167983 */ /* 0x000ea20000300a00 */
[----:B-----5:R-:W-:-:S03]  /*11310*/  IMAD.WIDE R26, R2, 0x4, R16 ;  /* 0x00000004021a7825 */ /* 0x020fc600078e0210 */
[----:B------:R1:W-:Y:S01]  /*11320*/  LDGSTS.E [R14+0x27400], desc[UR8][R30.64], !P1 ;  /* 0x274000001e0e7fae */ /* 0x0003e2000c921848 */
[----:B------:R-:W-:-:S03]  /*11330*/  IMAD.WIDE R18, R2, 0x4, R18 ;  /* 0x0000000402127825 */ /* 0x000fc600078e0212 */
[----:B------:R-:W-:Y:S04]  /*11340*/  STL.64 [R1+0x470], R26 ;  /* 0x0004701a01007387 */ /* 0x000fe80000100a00 */
[----:B------:R-:W5:Y:S04]  /*11350*/  LDL.LU.64 R16, [R1+0x428] ;  /* 0x0004280001107983 */ /* 0x000f680000300a00 */
[----:B------:R-:W-:Y:S04]  /*11360*/  LDGSTS.E [R14+0x27500], desc[UR8][R28.64], !P1 ;  /* 0x275000001c0e7fae */ /* 0x000fe8000c921848 */
[----:B------:R1:W-:Y:S04]  /*11370*/  LDGSTS.E [R14+0x27600], desc[UR8][R26.64], !P1 ;  /* 0x276000001a0e7fae */ /* 0x0003e8000c921848 */
[----:B------:R1:W-:Y:S04]  /*11380*/  STL.64 [R1+0x468], R18 ;  /* 0x0004681201007387 */ /* 0x0003e80000100a00 */
[----:B------:R-:W-:Y:S04]  /*11390*/  LDGSTS.E [R14+0x27700], desc[UR8][R18.64], !P1 ;  /* 0x27700000120e7fae */ /* 0x000fe8000c921848 */
[----:B-1----:R-:W5:Y:S01]  /*113a0*/  LDL.LU.64 R18, [R1+0x420] ;  /* 0x0004200001127983 */ /* 0x002f620000300a00 */
[----:B------:R-:W-:-:S02]  /*113b0*/  VIADD R0, R4, 0xffffff5e ;  /* 0xffffff5e04007836 */ /* 0x000fc40000000000 */
[----:B------:R-:W1:Y:S03]  /*113c0*/  LDC R4, c[0x0][0x230] ;  /* 0x00008c00ff047b82 */ /* 0x000e660000000800 */
[----:B------:R-:W-:Y:S02]  /*113d0*/  ISETP.GE.U32.AND P2, PT, R0, 0x7ffffedf, PT ;  /* 0x7ffffedf0000780c */ /* 0x000fe40003f46070 */
[----:B------:R-:W-:-:S03]  /*113e0*/  IADD3 R0, R6, -0xa6, RZ ;  /* 0xffffff5a06007810 */ /* 0x000fc60007ffe0ff */
[----:B------:R-:W1:Y:S01]  /*113f0*/  LDC R6, c[0x0][0x230] ;  /* 0x00008c00ff067b82 */ /* 0x000e620000000800 */
[----:B---3--:R-:W-:-:S04]  /*11400*/  IMAD.WIDE R34, R2, 0x4, R20 ;  /* 0x0000000402227825 */ /* 0x008fc800078e0214 */
[C---:B----4-:R-:W-:Y:S01]  /*11410*/  IMAD.WIDE R32, R2.reuse, 0x4, R244 ;  /* 0x0000000402207825 */ /* 0x050fe200078e02f4 */
[----:B------:R-:W-:Y:S03]  /*11420*/  STL.64 [R1+0x460], R34 ;  /* 0x0004602201007387 */ /* 0x000fe60000100a00 */
[----:B------:R-:W-:Y:S01]  /*11430*/  IMAD.WIDE R30, R2, 0x4, R246 ;  /* 0x00000004021e7825 */ /* 0x000fe200078e02f6 */
[----:B------:R-:W3:Y:S01]  /*11440*/  LDL.LU.64 R28, [R1+0x418] ;  /* 0x00041800011c7983 */ /* 0x000ee20000300a00 */
[----:B------:R-:W-:-:S03]  /*11450*/  ISETP.GE.U32.AND P1, PT, R0, 0x7ffffedb, PT ;  /* 0x7ffffedb0000780c */ /* 0x000fc60003f26070 */
[----:B------:R-:W-:Y:S01]  /*11460*/  STL.64 [R1+0x458], R32 ;  /* 0x0004582001007387 */ /* 0x000fe20000100a00 */
[----:B------:R-:W-:-:S03]  /*11470*/  IMAD.WIDE R26, R2, 0x4, R248 ;  /* 0x00000004021a7825 */ /* 0x000fc600078e02f8 */
[----:B------:R-:W4:Y:S04]  /*11480*/  LDL.LU.64 R20, [R1+0x410] ;  /* 0x0004100001147983 */ /* 0x000f280000300a00 */
[----:B------:R1:W-:Y:S04]  /*11490*/  STL.64 [R1+0x450], R30 ;  /* 0x0004501e01007387 */ /* 0x0003e80000100a00 */
[----:B------:R-:W4:Y:S04]  /*114a0*/  LDL.LU.64 R244, [R1+0x408] ;  /* 0x0004080001f47983 */ /* 0x000f280000300a00 */
[----:B------:R-:W-:Y:S04]  /*114b0*/  LDGSTS.E [R14+0x28400], desc[UR8][R34.64], !P2 ;  /* 0x28400000220e7fae */ /* 0x000fe8000d121848 */
[----:B------:R-:W-:Y:S04]  /*114c0*/  LDGSTS.E [R14+0x28500], desc[UR8][R32.64], !P2 ;  /* 0x28500000200e7fae */ /* 0x000fe8000d121848 */
[----:B------:R1:W-:Y:S04]  /*114d0*/  LDGSTS.E [R14+0x28600], desc[UR8][R30.64], !P2 ;  /* 0x286000001e0e7fae */ /* 0x0003e8000d121848 */
[----:B------:R1:W-:Y:S04]  /*114e0*/  STL.64 [R1+0x448], R26 ;  /* 0x0004481a01007387 */ /* 0x0003e80000100a00 */
[----:B------:R-:W-:Y:S01]  /*114f0*/  LDGSTS.E [R14+0x28700], desc[UR8][R26.64], !P2 ;  /* 0x287000001a0e7fae */ /* 0x000fe2000d121848 */
[----:B-1----:R-:W-:-:S05]  /*11500*/  IMAD.WIDE R30, R2, 0x4, R250 ;  /* 0x00000004021e7825 */ /* 0x002fca00078e02fa */
[----:B------:R3:W-:Y:S04]  /*11510*/  LDGSTS.E [R14+0x29400], desc[UR8][R30.64], !P1 ;  /* 0x294000001e0e7fae */ /* 0x0007e8000c921848 */
[----:B------:R-:W4:Y:S04]  /*11520*/  LDL.LU.64 R26, [R1+0x400] ;  /* 0x00040000011a7983 */ /* 0x000f280000300a00 */
[----:B------:R-:W4:Y:S04]  /*11530*/  LDL.LU.64 R246, [R1+0x3f8] ;  /* 0x0003f80001f67983 */ /* 0x000f280000300a00 */
[----:B------:R-:W4:Y:S04]  /*11540*/  LDL.LU.64 R248, [R1+0x3f0] ;  /* 0x0003f00001f87983 */ /* 0x000f280000300a00 */
[----:B------:R-:W-:Y:S04]  /*11550*/  STL.64 [R1+0x440], R30 ;  /* 0x0004401e01007387 */ /* 0x000fe80000100a00 */
[----:B------:R-:W4:Y:S01]  /*11560*/  LDL.LU.64 R250, [R1+0x3e8] ;  /* 0x0003e80001fa7983 */ /* 0x000f220000300a00 */
[----:B--2---:R-:W-:-:S04]  /*11570*/  IMAD.WIDE R24, R2, 0x4, R24 ;  /* 0x0000000402187825 */ /* 0x004fc800078e0218 */
[C---:B------:R-:W-:Y:S01]  /*11580*/  IMAD.WIDE R22, R2.reuse, 0x4, R22 ;  /* 0x0000000402167825 */ /* 0x040fe200078e0216 */
[----:B------:R1:W-:Y:S04]  /*11590*/  STL.64 [R1+0x438], R24 ;  /* 0x0004381801007387 */ /* 0x0003e80000100a00 */
[----:B------:R2:W-:Y:S04]  /*115a0*/  STL.64 [R1+0x430], R22 ;  /* 0x0004301601007387 */ /* 0x0005e80000100a00 */
[----:B------:R-:W-:Y:S01]  /*115b0*/  LDGSTS.E [R14+0x29500], desc[UR8][R24.64], !P1 ;  /* 0x29500000180e7fae */ /* 0x000fe2000c921848 */
[----:B-----5:R-:W-:-:S03]  /*115c0*/  IMAD.WIDE R16, R2, 0x4, R16 ;  /* 0x0000000402107825 */ /* 0x020fc600078e0210 */
[----:B------:R-:W-:Y:S04]  /*115d0*/  LDGSTS.E [R14+0x29600], desc[UR8][R22.64], !P1 ;  /* 0x29600000160e7fae */ /* 0x000fe8000c921848 */
[----:B------:R5:W-:Y:S04]  /*115e0*/  STL.64 [R1+0x428], R16 ;  /* 0x0004281001007387 */ /* 0x000be80000100a00 */
[----:B-1----:R-:W4:Y:S04]  /*115f0*/  LDL.LU.64 R24, [R1+0x3e0] ;  /* 0x0003e00001187983 */ /* 0x002f280000300a00 */
[----:B------:R-:W-:Y:S04]  /*11600*/  LDGSTS.E [R14+0x29700], desc[UR8][R16.64], !P1 ;  /* 0x29700000100e7fae */ /* 0x000fe8000c921848 */
[----:B--2---:R-:W2:Y:S04]  /*11610*/  LDL.LU.64 R22, [R1+0x3d8] ;  /* 0x0003d80001167983 */ /* 0x004ea80000300a00 */
[----:B-----5:R-:W5:Y:S01]  /*11620*/  LDL.LU.64 R16, [R1+0x3d0] ;  /* 0x0003d00001107983 */ /* 0x020f620000300a00 */
[----:B------:R-:W-:-:S05]  /*11630*/  IMAD.WIDE R32, R2, 0x4, R18 ;  /* 0x0000000402207825 */ /* 0x000fca00078e0212 */
[----:B------:R-:W-:Y:S04]  /*11640*/  STL.64 [R1+0x420], R32 ;  /* 0x0004202001007387 */ /* 0x000fe80000100a00 */
[----:B------:R-:W5:Y:S01]  /*11650*/  LDL.LU.64 R18, [R1+0x3c8] ;  /* 0x0003c80001127983 */ /* 0x000f620000300a00 */
[----:B------:R-:W-:Y:S02]  /*11660*/  VIADD R0, R5, 0xffffff56 ;  /* 0xffffff5605007836 */ /* 0x000fe40000000000 */
[----:B------:R-:W1:Y:S03]  /*11670*/  LDC R5, c[0x0][0x230] ;  /* 0x00008c00ff057b82 */ /* 0x000e660000000800 */
[----:B------:R-:W-:Y:S01]  /*11680*/  ISETP.GE.U32.AND P2, PT, R0, 0x7ffffed7, PT ;  /* 0x7ffffed70000780c */ /* 0x000fe20003f46070 */
[----:B------:R-:W-:-:S04]  /*11690*/  VIADD R0, R4, 0xffffff52 ;  /* 0xffffff5204007836 */ /* 0x000fc80000000000 */
[----:B------:R-:W1:Y:S01]  /*116a0*/  LDC R4, c[0x0][0x230] ;  /* 0x00008c00ff047b82 */ /* 0x000e620000000800 */
[----:B------:R-:W-:Y:S01]  /*116b0*/  ISETP.GE.U32.AND P1, PT, R0, 0x7ffffed3, PT ;  /* 0x7ffffed30000780c */ /* 0x000fe20003f26070 */
[----:B---3--:R-:W-:-:S06]  /*116c0*/  IMAD.WIDE R30, R2, 0x4, R28 ;  /* 0x00000004021e7825 */ /* 0x008fcc00078e021c */
[----:B------:R3:W-:Y:S01]  /*116d0*/  LDGSTS.E [R14+0x2a400], desc[UR8][R32.64], !P2 ;  /* 0x2a400000200e7fae */ /* 0x0007e2000d121848 */
[----:B----4-:R-:W-:-:S03]  /*116e0*/  IMAD.WIDE R28, R2, 0x4, R20 ;  /* 0x00000004021c7825 */ /* 0x010fc600078e0214 */
[----:B------:R-:W-:Y:S04]  /*116f0*/  STL.64 [R1+0x418], R30 ;  /* 0x0004181e01007387 */ /* 0x000fe80000100a00 */
[----:B------:R4:W-:Y:S01]  /*11700*/  LDGSTS.E [R14+0x2a500], desc[UR8][R30.64], !P2 ;  /* 0x2a5000001e0e7fae */ /* 0x0009e2000d121848 */
[----:B------:R-:W-:-:S03]  /*11710*/  IMAD.WIDE R20, R2, 0x4, R244 ;  /* 0x0000000402147825 */ /* 0x000fc600078e02f4 */
[----:B------:R-:W-:Y:S04]  /*11720*/  STL.64 [R1+0x410], R28 ;  /* 0x0004101c01007387 */ /* 0x000fe80000100a00 */
[----:B------:R1:W-:Y:S04]  /*11730*/  LDGSTS.E [R14+0x2a600], desc[UR8][R28.64], !P2 ;  /* 0x2a6000001c0e7fae */ /* 0x0003e8000d121848 */
[----:B------:R3:W-:Y:S04]  /*11740*/  STL.64 [R1+0xd98], R20 ;  /* 0x000d981401007387 */ /* 0x0007e80000100a00 */
[----:B------:R-:W-:Y:S04]  /*11750*/  LDGSTS.E [R14+0x2a700], desc[UR8][R20.64], !P2 ;  /* 0x2a700000140e7fae */ /* 0x000fe8000d121848 */
[----:B---3--:R-:W3:Y:S04]  /*11760*/  LDL.LU.64 R20, [R1+0x3c0] ;  /* 0x0003c00001147983 */ /* 0x008ee80000300a00 */
[----:B------:R-:W3:Y:S01]  /*11770*/  LDL.LU.64 R244, [R1+0x3b8] ;  /* 0x0003b80001f47983 */ /* 0x000ee20000300a00 */
[----:B------:R-:W-:-:S04]  /*11780*/  IMAD.WIDE R34, R2, 0x4, R26 ;  /* 0x0000000402227825 */ /* 0x000fc800078e021a */
[C---:B------:R-:W-:Y:S01]  /*11790*/  IMAD.WIDE R32, R2.reuse, 0x4, R246 ;  /* 0x0000000402207825 */ /* 0x040fe200078e02f6 */
[----:B------:R-:W-:Y:S03]  /*117a0*/  STL.64 [R1+0xdc0], R34 ;  /* 0x000dc02201007387 */ /* 0x000fe60000100a00 */
[C---:B----4-:R-:W-:Y:S01]  /*117b0*/  IMAD.WIDE R30, R2.reuse, 0x4, R248 ;  /* 0x00000004021e7825 */ /* 0x050fe200078e02f8 */
[----:B------:R-:W4:Y:S04]  /*117c0*/  LDL.LU.64 R26, [R1+0x3b0] ;  /* 0x0003b000011a7983 */ /* 0x000f280000300a00 */
[----:B------:R-:W-:Y:S01]  /*117d0*/  STL.64 [R1+0xdc8], R32 ;  /* 0x000dc82001007387 */ /* 0x000fe20000100a00 */
[----:B-1----:R-:W-:-:S03]  /*117e0*/  IMAD.WIDE R28, R2, 0x4, R250 ;  /* 0x00000004021c7825 */ /* 0x002fc600078e02fa */
[----:B------:R-:W-:Y:S04]  /*117f0*/  LDGSTS.E [R14+0x2b400], desc[UR8][R34.64], !P1 ;  /* 0x2b400000220e7fae */ /* 0x000fe8000c921848 */
[----:B------:R-:W4:Y:S04]  /*11800*/  LDL.LU.64 R246, [R1+0x3a8] ;  /* 0x0003a80001f67983 */ /* 0x000f280000300a00 */
[----:B------:R-:W-:Y:S04]  /*11810*/  LDGSTS.E [R14+0x2b500], desc[UR8][R32.64], !P1 ;  /* 0x2b500000200e7fae */ /* 0x000fe8000c921848 */
[----:B------:R1:W-:Y:S04]  /*11820*/  STL.64 [R1+0xdd0], R30 ;  /* 0x000dd01e01007387 */ /* 0x0003e80000100a00 */
[----:B------:R1:W-:Y:S04]  /*11830*/  LDGSTS.E [R14+0x2b600], desc[UR8][R30.64], !P1 ;  /* 0x2b6000001e0e7fae */ /* 0x0003e8000c921848 */
[----:B------:R2:W-:Y:S04]  /*11840*/  STL.64 [R1+0x3e8], R28 ;  /* 0x0003e81c01007387 */ /* 0x0005e80000100a00 */
[----:B------:R2:W-:Y:S04]  /*11850*/  LDGSTS.E [R14+0x2b700], desc[UR8][R28.64], !P1 ;  /* 0x2b7000001c0e7fae */ /* 0x0005e8000c921848 */
[----:B------:R-:W4:Y:S04]  /*11860*/  LDL.LU.64 R248, [R1+0x398] ;  /* 0x0003980001f87983 */ /* 0x000f280000300a00 */
[----:B------:R-:W4:Y:S01]  /*11870*/  LDL.LU.64 R250, [R1+0x390] ;  /* 0x0003900001fa7983 */ /* 0x000f220000300a00 */
[----:B-1----:R-:W-:-:S05]  /*11880*/  IMAD.WIDE R30, R2, 0x4, R24 ;  /* 0x00000004021e7825 */ /* 0x002fca00078e0218 */
[----:B------:R-:W-:Y:S01]  /*11890*/  STL.64 [R1+0xdf8], R30 ;  /* 0x000df81e01007387 */ /* 0x000fe20000100a00 */
[----:B--2---:R-:W-:-:S04]  /*118a0*/  IMAD.WIDE R28, R2, 0x4, R22 ;  /* 0x00000004021c7825 */ /* 0x004fc800078e0216 */
[----:B-----5:R-:W-:-:S04]  /*118b0*/  IMAD.WIDE R24, R2, 0x4, R16 ;  /* 0x0000000402187825 */ /* 0x020fc800078e0210 */
[----:B------:R-:W-:Y:S02]  /*118c0*/  IMAD.WIDE R22, R2, 0x4, R18 ;  /* 0x0000000402167825 */ /* 0x000fe400078e0212 */
[----:B------:R-:W2:Y:S04]  /*118d0*/  LDL.LU.64 R18, [R1+0x388] ;  /* 0x0003880001127983 */ /* 0x000ea80000300a00 */
[----:B------:R-:W-:Y:S04]  /*118e0*/  STL.64 [R1+0xe00], R28 ;  /* 0x000e001c01007387 */ /* 0x000fe80000100a00 */
[----:B------:R-:W5:Y:S01]  /*118f0*/  LDL.LU.64 R16, [R1+0x378] ;  /* 0x0003780001107983 */ /* 0x000f620000300a00 */
[----:B------:R-:W-:-:S02]  /*11900*/  IADD3 R0, R6, -0xb2, RZ ;  /* 0xffffff4e06007810 */ /* 0x000fc40007ffe0ff */
[----:B------:R-:W1:Y:S02]  /*11910*/  LDC R6, c[0x0][0x230] ;  /* 0x00008c00ff067b82 */ /* 0x000e640000000800 */
[----:B------:R-:W-:Y:S01]  /*11920*/  ISETP.GE.U32.AND P2, PT, R0, 0x7ffffecf, PT ;  /* 0x7ffffecf0000780c */ /* 0x000fe20003f46070 */
[----:B------:R-:W-:Y:S01]  /*11930*/  VIADD R0, R5, 0xffffff4a ;  /* 0xffffff4a05007836 */ /* 0x000fe20000000000 */
[----:B------:R1:W-:Y:S04]  /*11940*/  STL.64 [R1+0xe08], R24 ;  /* 0x000e081801007387 */ /* 0x0003e80000100a00 */
[----:B------:R-:W-:Y:S01]  /*11950*/  ISETP.GE.U32.AND P1, PT, R0, 0x7ffffecb, PT ;  /* 0x7ffffecb0000780c */ /* 0x000fe20003f26070 */
[----:B------:R1:W-:Y:S01]  /*11960*/  STL.64 [R1+0xe10], R22 ;  /* 0x000e101601007387 */ /* 0x0003e20000100a00 */
[----:B------:R-:W-:Y:S01]  /*11970*/  VIADD R0, R4, 0xffffff46 ;  /* 0xffffff4604007836 */ /* 0x000fe20000000000 */
[----:B------:R-:W5:Y:S04]  /*11980*/  LDC R5, c[0x0][0x230] ;  /* 0x00008c00ff057b82 */ /* 0x000f680000000800 */
[----:B------:R3:W-:Y:S04]  /*11990*/  LDGSTS.E [R14+0x2c400], desc[UR8][R30.64], !P2 ;  /* 0x2c4000001e0e7fae */ /* 0x0007e8000d121848 */
[----:B------:R4:W-:Y:S01]  /*119a0*/  LDGSTS.E [R14+0x2c500], desc[UR8][R28.64], !P2 ;  /* 0x2c5000001c0e7fae */ /* 0x0009e2000d121848 */
[----:B------:R-:W5:Y:S03]  /*119b0*/  LDC R4, c[0x0][0x230] ;  /* 0x00008c00ff047b82 */ /* 0x000f660000000800 */
[----:B------:R-:W-:Y:S04]  /*119c0*/  LDGSTS.E [R14+0x2c600], desc[UR8][R24.64], !P2 ;  /* 0x2c600000180e7fae */ /* 0x000fe8000d121848 */
[----:B------:R-:W-:Y:S01]  /*119d0*/  LDGSTS.E [R14+0x2c700], desc[UR8][R22.64], !P2 ;  /* 0x2c700000160e7fae */ /* 0x000fe2000d121848 */
[----:B------:R-:W-:-:S03]  /*119e0*/  ISETP.GE.U32.AND P2, PT, R0, 0x7ffffec7, PT ;  /* 0x7ffffec70000780c */ /* 0x000fc60003f46070 */
[----:B-1----:R-:W5:Y:S04]  /*119f0*/  LDL.LU.64 R24, [R1+0x368] ;  /* 0x0003680001187983 */ /* 0x002f680000300a00 */
[----:B------:R-:W5:Y:S01]  /*11a00*/  LDL.LU.64 R22, [R1+0x360] ;  /* 0x0003600001167983 */ /* 0x000f620000300a00 */
[----:B---3--:R-:W-:-:S04]  /*11a10*/  IMAD.WIDE R32, R2, 0x4, R20 ;  /* 0x0000000402207825 */ /* 0x008fc800078e0214 */
[C---:B------:R-:W-:Y:S01]  /*11a20*/  IMAD.WIDE R30, R2.reuse, 0x4, R244 ;  /* 0x00000004021e7825 */ /* 0x040fe200078e02f4 */
[----:B------:R-:W-:Y:S04]  /*11a30*/  STL.64 [R1+0xe38], R32 ;  /* 0x000e382001007387 */ /* 0x000fe80000100a00 */
[----:B------:R-:W3:Y:S04]  /*11a40*/  LDL.LU.64 R20, [R1+0x358] ;  /* 0x0003580001147983 */ /* 0x000ee80000300a00 */
[----:B------:R-:W-:Y:S04]  /*11a50*/  STL.64 [R1+0xe40], R30 ;  /* 0x000e401e01007387 */ /* 0x000fe80000100a00 */
[----:B------:R-:W3:Y:S01]  /*11a60*/  LDL.LU.64 R244, [R1+0x348] ;  /* 0x0003480001f47983 */ /* 0x000ee20000300a00 */
[----:B----4-:R-:W-:-:S03]  /*11a70*/  IMAD.WIDE R28, R2, 0x4, R26 ;  /* 0x00000004021c7825 */ /* 0x010fc600078e021a */
[----:B------:R1:W-:Y:S04]  /*11a80*/  LDGSTS.E [R14+0x2d400], desc[UR8][R32.64], !P1 ;  /* 0x2d400000200e7fae */ /* 0x0003e8000c921848 */
[----:B------:R4:W-:Y:S01]  /*11a90*/  STL.64 [R1+0xe48], R28 ;  /* 0x000e481c01007387 */ /* 0x0009e20000100a00 */
[----:B------:R-:W-:-:S03]  /*11aa0*/  IMAD.WIDE R26, R2, 0x4, R246 ;  /* 0x00000004021a7825 */ /* 0x000fc600078e02f6 */
[----:B------:R1:W-:Y:S04]  /*11ab0*/  LDGSTS.E [R14+0x2d500], desc[UR8][R30.64], !P1 ;  /* 0x2d5000001e0e7fae */ /* 0x0003e8000c921848 */
[----:B------:R1:W-:Y:S04]  /*11ac0*/  STL.64 [R1+0xe50], R26 ;  /* 0x000e501a01007387 */ /* 0x0003e80000100a00 */
[----:B------:R-:W-:Y:S04]  /*11ad0*/  LDGSTS.E [R14+0x2d600], desc[UR8][R28.64], !P1 ;  /* 0x2d6000001c0e7fae */ /* 0x000fe8000c921848 */
[----:B------:R-:W-:Y:S04]  /*11ae0*/  LDGSTS.E [R14+0x2d700], desc[UR8][R26.64], !P1 ;  /* 0x2d7000001a0e7fae */ /* 0x000fe8000c921848 */
[----:B----4-:R-:W4:Y:S01]  /*11af0*/  LDL.LU.64 R28, [R1+0x338] ;  /* 0x00033800011c7983 */ /* 0x010f220000300a00 */
[----:B-1----:R-:W-:-:S03]  /*11b00*/  IMAD.WIDE R32, R2, 0x4, R248 ;  /* 0x0000000402207825 */ /* 0x002fc600078e02f8 */
[----:B------:R-:W4:Y:S01]  /*11b10*/  LDL.LU.64 R26, [R1+0x330] ;  /* 0x00033000011a7983 */ /* 0x000f220000300a00 */
[----:B------:R-:W-:-:S03]  /*11b20*/  IMAD.WIDE R30, R2, 0x4, R250 ;  /* 0x00000004021e7825 */ /* 0x000fc600078e02fa */
[----:B------:R-:W-:Y:S04]  /*11b30*/  STL.64 [R1+0xe78], R32 ;  /* 0x000e782001007387 */ /* 0x000fe80000100a00 */
[----:B------:R-:W4:Y:S04]  /*11b40*/  LDL.LU.64 R246, [R1+0x2b8] ;  /* 0x0002b80001f67983 */ /* 0x000f280000300a00 */
[----:B------:R-:W-:Y:S04]  /*11b50*/  STL.64 [R1+0xe80], R30 ;  /* 0x000e801e01007387 */ /* 0x000fe80000100a00 */
[----:B------:R-:W4:Y:S04]  /*11b60*/  LDL.LU.64 R248, [R1+0x2b0] ;  /* 0x0002b00001f87983 */ /* 0x000f280000300a00 */
[----:B------:R-:W-:Y:S04]  /*11b70*/  LDGSTS.E [R14+0x2e400], desc[UR8][R32.64], !P2 ;  /* 0x2e400000200e7fae */ /* 0x000fe8000d121848 */
[----:B------:R1:W-:Y:S01]  /*11b80*/  LDGSTS.E [R14+0x2e500], desc[UR8][R30.64], !P2 ;  /* 0x2e5000001e0e7fae */ /* 0x0003e2000d121848 */
[----:B--2---:R-:W-:-:S04]  /*11b90*/  IMAD.WIDE R18, R2, 0x4, R18 ;  /* 0x0000000402127825 */ /* 0x004fc800078e0212 */
[----:B-----5:R-:W-:Y:S01]  /*11ba0*/  IMAD.WIDE R16, R2, 0x4, R16 ;  /* 0x0000000402107825 */ /* 0x020fe200078e0210 */
[----:B------:R-:W-:Y:S04]  /*11bb0*/  STL.64 [R1+0xe88], R18 ;  /* 0x000e881201007387 */ /* 0x000fe80000100a00 */
[----:B------:R2:W-:Y:S04]  /*11bc0*/  STL.64 [R1+0xe90], R16 ;  /* 0x000e901001007387 */ /* 0x0005e80000100a00 */
[----:B------:R-:W-:Y:S04]  /*11bd0*/  LDGSTS.E [R14+0x2e600], desc[UR8][R18.64], !P2 ;  /* 0x2e600000120e7fae */ /* 0x000fe8000d121848 */
[----:B------:R-:W5:Y:S04]  /*11be0*/  LDL.LU.64 R250, [R1+0x2a8] ;  /* 0x0002a80001fa7983 */ /* 0x000f680000300a00 */
[----:B------:R-:W-:Y:S04]  /*11bf0*/  LDGSTS.E [R14+0x2e700], desc[UR8][R16.64], !P2 ;  /* 0x2e700000100e7fae */ /* 0x000fe8000d121848 */
[----:B--2---:R-:W2:Y:S04]  /*11c00*/  LDL.LU.64 R16, [R1+0x2a0] ;  /* 0x0002a00001107983 */ /* 0x004ea80000300a00 */
[----:B------:R-:W2:Y:S01]  /*11c10*/  LDL.LU.64 R18, [R1+0x298] ;  /* 0x0002980001127983 */ /* 0x000ea20000300a00 */
[----:B------:R-:W-:-:S02]  /*11c20*/  IADD3 R0, R6, -0xbe, RZ ;  /* 0xffffff4206007810 */ /* 0x000fc40007ffe0ff */
[----:B------:R-:W2:Y:S02]  /*11c30*/  LDC R6, c[0x0][0x230] ;  /* 0x00008c00ff067b82 */ /* 0x000ea40000000800 */
[----:B------:R-:W-:Y:S01]  /*11c40*/  ISETP.GE.U32.AND P1, PT, R0, 0x7ffffec3, PT ;  /* 0x7ffffec30000780c */ /* 0x000fe20003f26070 */
[----:B------:R-:W-:Y:S02]  /*11c50*/  VIADD R0, R5, 0xffffff3e ;  /* 0xffffff3e05007836 */ /* 0x000fe40000000000 */
[----:B------:R-:W-:-:S04]  /*11c60*/  IMAD.WIDE R24, R2, 0x4, R24 ;  /* 0x0000000402187825 */ /* 0x000fc800078e0218 */
[----:B-1----:R-:W-:Y:S01]  /*11c70*/  IMAD.WIDE R30, R2, 0x4, R22 ;  /* 0x00000004021e7825 */ /* 0x002fe200078e0216 */
[----:B------:R-:W-:Y:S01]  /*11c80*/  ISETP.GE.U32.AND P2, PT, R0, 0x7ffffebf, PT ;  /* 0x7ffffebf0000780c */ /* 0x000fe20003f46070 */
[----:B------:R1:W-:Y:S01]  /*11c90*/  STL.64 [R1+0xeb8], R24 ;  /* 0x000eb81801007387 */ /* 0x0003e20000100a00 */
[----:B------:R-:W2:Y:S03]  /*11ca0*/  LDC R5, c[0x0][0x230] ;  /* 0x00008c00ff057b82 */ /* 0x000ea60000000800 */
[----:B------:R-:W-:Y:S04]  /*11cb0*/  STL.64 [R1+0xec0], R30 ;  /* 0x000ec01e01007387 */ /* 0x000fe80000100a00 */
[----:B------:R-:W-:Y:S01]  /*11cc0*/  LDGSTS.E [R14+0x2f400], desc[UR8][R24.64], !P1 ;  /* 0x2f400000180e7fae */ /* 0x000fe2000c921848 */
[----:B---3--:R-:W-:-:S03]  /*11cd0*/  IMAD.WIDE R22, R2, 0x4, R20 ;  /* 0x0000000402167825 */ /* 0x008fc600078e0214 */
[----:B------:R3:W-:Y:S04]  /*11ce0*/  LDGSTS.E [R14+0x2f500], desc[UR8][R30.64], !P1 ;  /* 0x2f5000001e0e7fae */ /* 0x0007e8000c921848 */
[----:B------:R3:W-:Y:S01]  /*11cf0*/  STL.64 [R1+0xec8], R22 ;  /* 0x000ec81601007387 */ /* 0x0007e20000100a00 */
[----:B------:R-:W-:-:S03]  /*11d00*/  IMAD.WIDE R20, R2, 0x4, R244 ;  /* 0x0000000402147825 */ /* 0x000fc600078e02f4 */
[----:B-1----:R-:W2:Y:S04]  /*11d10*/  LDL.LU.64 R24, [R1+0x290] ;  /* 0x0002900001187983 */ /* 0x002ea80000300a00 */
[----:B------:R1:W-:Y:S04]  /*11d20*/  STL.64 [R1+0xed0], R20 ;  /* 0x000ed01401007387 */ /* 0x0003e80000100a00 */
[----:B------:R-:W-:Y:S04]  /*11d30*/  LDGSTS.E [R14+0x2f600], desc[UR8][R22.64], !P1 ;  /* 0x2f600000160e7fae */ /* 0x000fe8000c921848 */
[----:B------:R-:W-:Y:S04]  /*11d40*/  LDGSTS.E [R14+0x2f700], desc[UR8][R20.64], !P1 ;  /* 0x2f700000140e7fae */ /* 0x000fe8000c921848 */
[----:B---3--:R-:W3:Y:S04]  /*11d50*/  LDL.LU.64 R22, [R1+0x288] ;  /* 0x0002880001167983 */ /* 0x008ee80000300a00 */
[----:B-1----:R-:W3:Y:S04]  /*11d60*/  LDL.LU.64 R20, [R1+0x280] ;  /* 0x0002800001147983 */ /* 0x002ee80000300a00 */
[----:B------:R-:W3:Y:S01]  /*11d70*/  LDL.LU.64 R244, [R1+0x278] ;  /* 0x0002780001f47983 */ /* 0x000ee20000300a00 */
[----:B----4-:R-:W-:-:S04]  /*11d80*/  IMAD.WIDE R32, R2, 0x4, R28 ;  /* 0x0000000402207825 */ /* 0x010fc800078e021c */
[C---:B------:R-:W-:Y:S01]  /*11d90*/  IMAD.WIDE R30, R2.reuse, 0x4, R26 ;  /* 0x00000004021e7825 */ /* 0x040fe200078e021a */
[----:B------:R-:W-:Y:S04]  /*11da0*/  STL.64 [R1+0xf18], R32 ;  /* 0x000f182001007387 */ /* 0x000fe80000100a00 */
[----:B------:R-:W-:Y:S01]  /*11db0*/  LDGSTS.E [R14+0x30400], desc[UR8][R32.64], !P2 ;  /* 0x30400000200e7fae */ /* 0x000fe2000d121848 */
[----:B------:R-:W-:-:S03]  /*11dc0*/  IMAD.WIDE R28, R2, 0x4, R246 ;  /* 0x00000004021c7825 */ /* 0x000fc600078e02f6 */
[----:B------:R5:W-:Y:S04]  /*11dd0*/  STL.64 [R1+0xf20], R30 ;  /* 0x000f201e01007387 */ /* 0x000be80000100a00 */
[----:B------:R5:W-:Y:S01]  /*11de0*/  LDGSTS.E [R14+0x30500], desc[UR8][R30.64], !P2 ;  /* 0x305000001e0e7fae */ /* 0x000be2000d121848 */
[----:B------:R-:W-:-:S03]  /*11df0*/  IMAD.WIDE R26, R2, 0x4, R248 ;  /* 0x00000004021a7825 */ /* 0x000fc600078e02f8 */
[----:B------:R2:W-:Y:S04]  /*11e00*/  STL.64 [R1+0xf28], R28 ;  /* 0x000f281c01007387 */ /* 0x0005e80000100a00 */
[----:B------:R-:W4:Y:S04]  /*11e10*/  LDL.LU.64 R246, [R1+0x270] ;  /* 0x0002700001f67983 */ /* 0x000f280000300a00 */
[----:B------:R2:W-:Y:S04]  /*11e20*/  LDGSTS.E [R14+0x30600], desc[UR8][R28.64], !P2 ;  /* 0x306000001c0e7fae */ /* 0x0005e8000d121848 */
[----:B------:R1:W-:Y:S04]  /*11e30*/  STL.64 [R1+0xf30], R26 ;  /* 0x000f301a01007387 */ /* 0x0003e80000100a00 */
[----:B------:R1:W-:Y:S01]  /*11e40*/  LDGSTS.E [R14+0x30700], desc[UR8][R26.64], !P2 ;  /* 0x307000001a0e7fae */ /* 0x0003e2000d121848 */
[----:B-----5:R-:W-:-:S04]  /*11e50*/  IMAD.WIDE R30, R2, 0x4, R250 ;  /* 0x00000004021e7825 */ /* 0x020fc800078e02fa */
[C---:B--2---:R-:W-:Y:S02]  /*11e60*/  IMAD.WIDE R28, R2.reuse, 0x4, R16 ;  /* 0x00000004021c7825 */ /* 0x044fe400078e0210 */
[----:B------:R-:W2:Y:S02]  /*11e70*/  LDL.LU.64 R16, [R1+0x268] ;  /* 0x0002680001107983 */ /* 0x000ea40000300a00 */
[----:B-1----:R-:W-:Y:S02]  /*11e80*/  IMAD.WIDE R26, R2, 0x4, R18 ;  /* 0x00000004021a7825 */ /* 0x002fe400078e0212 */
[----:B------:R1:W-:Y:S04]  /*11e90*/  STL.64 [R1+0xf58], R30 ;  /* 0x000f581e01007387 */ /* 0x0003e80000100a00 */
[----:B------:R-:W5:Y:S04]  /*11ea0*/  LDL.LU.64 R248, [R1+0x260] ;  /* 0x0002600001f87983 */ /* 0x000f680000300a00 */
[----:B------:R1:W-:Y:S04]  /*11eb0*/  STL.64 [R1+0xf60], R28 ;  /* 0x000f601c01007387 */ /* 0x0003e80000100a00 */
[----:B------:R-:W5:Y:S04]  /*11ec0*/  LDL.LU.64 R250, [R1+0x258] ;  /* 0x0002580001fa7983 */ /* 0x000f680000300a00 */
[----:B------:R1:W-:Y:S04]  /*11ed0*/  STL.64 [R1+0xf68], R26 ;  /* 0x000f681a01007387 */ /* 0x0003e80000100a00 */
[----:B------:R-:W5:Y:S01]  /*11ee0*/  LDL.LU.64 R18, [R1+0x250] ;  /* 0x0002500001127983 */ /* 0x000f620000300a00 */
[----:B------:R-:W-:-:S02]  /*11ef0*/  VIADD R0, R4, 0xffffff3a ;  /* 0xffffff3a04007836 */ /* 0x000fc40000000000 */
[----:B------:R-:W5:Y:S03]  /*11f00*/  LDC R4, c[0x0][0x230] ;  /* 0x00008c00ff047b82 */ /* 0x000f660000000800 */
[----:B------:R-:W-:Y:S02]  /*11f10*/  ISETP.GE.U32.AND P1, PT, R0, 0x7ffffebb, PT ;  /* 0x7ffffebb0000780c */ /* 0x000fe40003f26070 */
[----:B------:R-:W-:-:S03]  /*11f20*/  IADD3 R0, R6, -0xca, RZ ;  /* 0xffffff3606007810 */ /* 0x000fc60007ffe0ff */
[----:B------:R-:W5:Y:S01]  /*11f30*/  LDC R6, c[0x0][0x230] ;  /* 0x00008c00ff067b82 */ /* 0x000f620000000800 */
[----:B------:R-:W-:Y:S01]  /*11f40*/  IMAD.WIDE R24, R2, 0x4, R24 ;  /* 0x0000000402187825 */ /* 0x000fe200078e0218 */
[----:B------:R-:W-:-:S04]  /*11f50*/  ISETP.GE.U32.AND P2, PT, R0, 0x7ffffeb7, PT ;  /* 0x7ffffeb70000780c */ /* 0x000fc80003f46070 */
[----:B------:R1:W-:Y:S04]  /*11f60*/  STL.64 [R1+0xf70], R24 ;  /* 0x000f701801007387 */ /* 0x0003e80000100a00 */
[----:B------:R-:W-:Y:S01]  /*11f70*/  LDGSTS.E [R14+0x31400], desc[UR8][R30.64], !P1 ;  /* 0x314000001e0e7fae */ /* 0x000fe2000c921848 */
[----:B------:R-:W-:Y:S02]  /*11f80*/  VIADD R0, R5, 0xffffff32 ;  /* 0xffffff3205007836 */ /* 0x000fe40000000000 */
[----:B------:R-:W5:Y:S01]  /*11f90*/  LDC R5, c[0x0][0x230] ;  /* 0x00008c00ff057b82 */ /* 0x000f620000000800 */
[----:B------:R-:W-:Y:S04]  /*11fa0*/  LDGSTS.E [R14+0x31500], desc[UR8][R28.64], !P1 ;  /* 0x315000001c0e7fae */ /* 0x000fe8000c921848 */
[----:B------:R-:W-:Y:S01]  /*11fb0*/  LDGSTS.E [R14+0x31600], desc[UR8][R26.64], !P1 ;  /* 0x316000001a0e7fae */ /* 0x000fe2000c921848 */
[----:B---3--:R-:W-:-:S03]  /*11fc0*/  IMAD.WIDE R34, R2, 0x4, R22 ;  /* 0x0000000402227825 */ /* 0x008fc600078e0216 */
[----:B-1----:R-:W3:Y:S01]  /*11fd0*/  LDL.LU.64 R30, [R1+0x248] ;  /* 0x00024800011e7983 */ /* 0x002ee20000300a00 */
[----:B------:R-:W-:-:S03]  /*11fe0*/  IMAD.WIDE R32, R2, 0x4, R20 ;  /* 0x0000000402207825 */ /* 0x000fc600078e0214 */
[----:B------:R-:W-:Y:S01]  /*11ff0*/  STL.64 [R1+0xfb8], R34 ;  /* 0x000fb82201007387 */ /* 0x000fe20000100a00 */
[----:B------:R-:W-:-:S03]  /*12000*/  IMAD.WIDE R22, R2, 0x4, R244 ;  /* 0x0000000402167825 */ /* 0x000fc600078e02f4 */
[----:B------:R-:W3:Y:S04]  /*12010*/  LDL.LU.64 R28, [R1+0x240] ;  /* 0x00024000011c7983 */ /* 0x000ee80000300a00 */
[----:B------:R-:W-:Y:S04]  /*12020*/  STL.64 [R1+0xfc0], R32 ;  /* 0x000fc02001007387 */ /* 0x000fe80000100a00 */
[----:B------:R-:W3:Y:S04]  /*12030*/  LDL.LU.64 R26, [R1+0x238] ;  /* 0x00023800011a7983 */ /* 0x000ee80000300a00 */
[----:B------:R-:W-:Y:S04]  /*12040*/  LDGSTS.E [R14+0x31700], desc[UR8][R24.64], !P1 ;  /* 0x31700000180e7fae */ /* 0x000fe8000c921848 */
[----:B------:R1:W-:Y:S01]  /*12050*/  STL.64 [R1+0xfc8], R22 ;  /* 0x000fc81601007387 */ /* 0x0003e20000100a00 */
[----:B------:R-:W-:-:S03]  /*12060*/  ISETP.GE.U32.AND P1, PT, R0, 0x7ffffeb3, PT ;  /* 0x7ffffeb30000780c */ /* 0x000fc60003f26070 */
[----:B------:R5:W-:Y:S04]  /*12070*/  LDGSTS.E [R14+0x32400], desc[UR8][R34.64], !P2 ;  /* 0x32400000220e7fae */ /* 0x000be8000d121848 */
[----:B------:R-:W3:Y:S01]  /*12080*/  LDL.LU.64 R24, [R1+0x230] ;  /* 0x0002300001187983 */ /* 0x000ee20000300a00 */
[----:B----4-:R-:W-:-:S03]  /*12090*/  IMAD.WIDE R20, R2, 0x4, R246 ;  /* 0x0000000402147825 */ /* 0x010fc600078e02f6 */
[----:B------:R4:W-:Y:S04]  /*120a0*/  LDGSTS.E [R14+0x32500], desc[UR8][R32.64], !P2 ;  /* 0x32500000200e7fae */ /* 0x0009e8000d121848 */
[----:B------:R4:W-:Y:S04]  /*120b0*/  STL.64 [R1+0xfd0], R20 ;  /* 0x000fd01401007387 */ /* 0x0009e80000100a00 */
[----:B------:R-:W-:Y:S04]  /*120c0*/  LDGSTS.E [R14+0x32600], desc[UR8][R22.64], !P2 ;  /* 0x32600000160e7fae */ /* 0x000fe8000d121848 */
[----:B------:R-:W-:Y:S04]  /*120d0*/  LDGSTS.E [R14+0x32700], desc[UR8][R20.64], !P2 ;  /* 0x32700000140e7fae */ /* 0x000fe8000d121848 */
[----:B-1----:R-:W3:Y:S04]  /*120e0*/  LDL.LU.64 R22, [R1+0x228] ;  /* 0x0002280001167983 */ /* 0x002ee80000300a00 */
[----:B----4-:R-:W4:Y:S04]  /*120f0*/  LDL.LU.64 R20, [R1+0x220] ;  /* 0x0002200001147983 */ /* 0x010f280000300a00 */
[----:B------:R-:W4:Y:S04]  /*12100*/  LDL.LU.64 R244, [R1+0x218] ;  /* 0x0002180001f47983 */ /* 0x000f280000300a00 */
[----:B------:R-:W4:Y:S01]  /*12110*/  LDL.LU.64 R246, [R1+0x210] ;  /* 0x0002100001f67983 */ /* 0x000f220000300a00 */
[----:B--2---:R-:W-:-:S04]  /*12120*/  IMAD.WIDE R16, R2, 0x4, R16 ;  /* 0x0000000402107825 */ /* 0x004fc800078e0210 */
[C---:B-----5:R-:W-:Y:S01]  /*12130*/  IMAD.WIDE R36, R2.reuse, 0x4, R248 ;  /* 0x0000000402247825 */ /* 0x060fe200078e02f8 */
[----:B------:R1:W-:Y:S03]  /*12140*/  STL.64 [R1+0x1018], R16 ;  /* 0x0010181001007387 */ /* 0x0003e60000100a00 */
[C---:B------:R-:W-:Y:S01]  /*12150*/  IMAD.WIDE R34, R2.reuse, 0x4, R250 ;  /* 0x0000000402227825 */ /* 0x040fe200078e02fa */
[----:B------:R-:W-:Y:S04]  /*12160*/  STL.64 [R1+0x1020], R36 ;  /* 0x0010202401007387 */ /* 0x000fe80000100a00 */
[----:B------:R-:W-:Y:S01]  /*12170*/  STL.64 [R1+0x1028], R34 ;  /* 0x0010282201007387 */ /* 0x000fe20000100a00 */
[----:B------:R-:W-:-:S03]  /*12180*/  IMAD.WIDE R32, R2, 0x4, R18 ;  /* 0x0000000402207825 */ /* 0x000fc600078e0212 */
[----:B------:R-:W2:Y:S04]  /*12190*/  LDL.LU.64 R248, [R1+0x208] ;  /* 0x0002080001f87983 */ /* 0x000ea80000300a00 */
[----:B------:R-:W-:Y:S04]  /*121a0*/  STL.64 [R1+0x1030], R32 ;  /* 0x0010302001007387 */ /* 0x000fe80000100a00 */
[----:B------:R-:W5:Y:S04]  /*121b0*/  LDL.LU.64 R250, [R1+0x200] ;  /* 0x0002000001fa7983 */ /* 0x000f680000300a00 */
[----:B------:R-:W-:Y:S04]  /*121c0*/  LDGSTS.E [R14+0x33400], desc[UR8][R16.64], !P1 ;  /* 0x33400000100e7fae */ /* 0x000fe8000c921848 */
[----:B------:R-:W5:Y:S01]  /*121d0*/  LDL.LU.64 R18, [R1+0x1f8] ;  /* 0x0001f80001127983 */ /* 0x000f620000300a00 */
[----:B------:R-:W-:-:S02]  /*121e0*/  VIADD R0, R4, 0xffffff2e ;  /* 0xffffff2e04007836 */ /* 0x000fc40000000000 */
[----:B------:R-:W4:Y:S01]  /*121f0*/  LDC R4, c[0x0][0x230] ;  /* 0x00008c00ff047b82 */ /* 0x000f220000000800 */
[----:B------:R-:W-:Y:S04]  /*12200*/  LDGSTS.E [R14+0x33500], desc[UR8][R36.64], !P1 ;  /* 0x33500000240e7fae */ /* 0x000fe8000c921848 */
[----:B-1----:R-:W5:Y:S01]  /*12210*/  LDL.LU.64 R16, [R1+0x1f0] ;  /* 0x0001f00001107983 */ /* 0x002f620000300a00 */
[----:B------:R-:W-:Y:S02]  /*12220*/  ISETP.GE.U32.AND P2, PT, R0, 0x7ffffeaf, PT ;  /* 0x7ffffeaf0000780c */ /* 0x000fe40003f46070 */
[----:B------:R-:W-:Y:S01]  /*12230*/  IADD3 R0, R6, -0xd6, RZ ;  /* 0xffffff2a06007810 */ /* 0x000fe20007ffe0ff */
[----:B------:R-:W-:Y:S01]  /*12240*/  LDGSTS.E [R14+0x33600], desc[UR8][R34.64], !P1 ;  /* 0x33600000220e7fae */ /* 0x000fe2000c921848 */
[----:B------:R-:W1:Y:S03]  /*12250*/  LDC R6, c[0x0][0x230] ;  /* 0x00008c00ff067b82 */ /* 0x000e660000000800 */
[----:B------:R-:W-:Y:S01]  /*12260*/  LDGSTS.E [R14+0x33700], desc[UR8][R32.64], !P1 ;  /* 0x33700000200e7fae */ /* 0x000fe2000c921848 */
[----:B---3--:R-:W-:Y:S01]  /*12270*/  IMAD.WIDE R30, R2, 0x4, R30 ;  /* 0x00000004021e7825 */ /* 0x008fe200078e021e */
[----:B------:R-:W-:-:S03]  /*12280*/  ISETP.GE.U32.AND P1, PT, R0, 0x7ffffeab, PT ;  /* 0x7ffffeab0000780c */ /* 0x000fc60003f26070 */
[----:B------:R-:W-:Y:S01]  /*12290*/  VIADD R0, R5, 0xffffff26 ;  /* 0xffffff2605007836 */ /* 0x000fe20000000000 */
[----:B------:R-:W-:Y:S01]  /*122a0*/  LDGSTS.E [R14+0x34400], desc[UR8][R30.64], !P2 ;  /* 0x344000001e0e7fae */ /* 0x000fe2000d121848 */
[----:B------:R-:W3:Y:S01]  /*122b0*/  LDC R5, c[0x0][0x230] ;  /* 0x00008c00ff057b82 */ /* 0x000ee20000000800 */
[C---:B------:R-:W-:Y:S02]  /*122c0*/  IMAD.WIDE R28, R2.reuse, 0x4, R28 ;  /* 0x00000004021c7825 */ /* 0x040fe400078e021c */
[----:B------:R-:W-:Y:S04]  /*122d0*/  STL.64 [R1+0x1078], R30 ;  /* 0x0010781e01007387 */ /* 0x000fe80000100a00 */
[----:B------:R-:W-:Y:S01]  /*122e0*/  LDGSTS.E [R14+0x34500], desc[UR8][R28.64], !P2 ;  /* 0x345000001c0e7fae */ /* 0x000fe2000d121848 */
[----:B------:R-:W-:-:S03]  /*122f0*/  IMAD.WIDE R26, R2, 0x4, R26 ;  /* 0x00000004021a7825 */ /* 0x000fc600078e021a */
[----:B------:R-:W-:Y:S04]  /*12300*/  STL.64 [R1+0x1080], R28 ;  /* 0x0010801c01007387 */ /* 0x000fe80000100a00 */
[----:B------:R1:W-:Y:S04]  /*12310*/  LDGSTS.E [R14+0x34600], desc[UR8][R26.64], !P2 ;  /* 0x346000001a0e7fae */ /* 0x0003e8000d121848 */
[----:B------:R1:W-:Y:S01]  /*12320*/  STL.64 [R1+0x1088], R26 ;  /* 0x0010881a01007387 */ /* 0x0003e20000100a00 */
[----:B------:R-:W-:-:S05]  /*12330*/  IMAD.WIDE R24, R2, 0x4, R24 ;  /* 0x0000000402187825 */ /* 0x000fca00078e0218 */
[----:B------:R1:W-:Y:S01]  /*12340*/  LDGSTS.E [R14+0x34700], desc[UR8][R24.64], !P2 ;  /* 0x34700000180e7fae */ /* 0x0003e2000d121848 */
[----:B------:R-:W-:-:S03]  /*12350*/  ISETP.GE.U32.AND P2, PT, R0, 0x7ffffea7, PT ;  /* 0x7ffffea70000780c */ /* 0x000fc60003f46070 */
[----:B------:R1:W-:Y:S01]  /*12360*/  STL.64 [R1+0x1090], R24 ;  /* 0x0010901801007387 */ /* 0x0003e20000100a00 */
[----:B----4-:R-:W-:Y:S02]  /*12370*/  VIADD R0, R4, 0xffffff22 ;  /* 0xffffff2204007836 */ /* 0x010fe40000000000 */
[----:B------:R-:W4:Y:S01]  /*12380*/  LDC R4, c[0x0][0x230] ;  /* 0x00008c00ff047b82 */ /* 0x000f220000000800 */
[----:B-1----:R-:W-:-:S04]  /*12390*/  IMAD.WIDE R26, R2, 0x4, R22 ;  /* 0x00000004021a7825 */ /* 0x002fc800078e0216 */
[C---:B------:R-:W-:Y:S01]  /*123a0*/  IMAD.WIDE R24, R2.reuse, 0x4, R20 ;  /* 0x0000000402187825 */ /* 0x040fe200078e0214 */
[----:B------:R-:W-:Y:S03]  /*123b0*/  STL.64 [R1+0x10d8], R26 ;  /* 0x0010d81a01007387 */ /* 0x000fe60000100a00 */
[C---:B------:R-:W-:Y:S01]  /*123c0*/  IMAD.WIDE R22, R2.reuse, 0x4, R244 ;  /* 0x0000000402167825 */ /* 0x040fe200078e02f4 */
[----:B------:R-:W-:Y:S03]  /*123d0*/  LDGSTS.E [R14+0x35400], desc[UR8][R26.64], !P1 ;  /* 0x354000001a0e7fae */ /* 0x000fe6000c921848 */
[----:B------:R-:W-:Y:S01]  /*123e0*/  IMAD.WIDE R20, R2, 0x4, R246 ;  /* 0x0000000402147825 */ /* 0x000fe200078e02f6 */
[----:B------:R-:W-:Y:S04]  /*123f0*/  STL.64 [R1+0x10e0], R24 ;  /* 0x0010e01801007387 */ /* 0x000fe80000100a00 */
[----:B------:R-:W-:Y:S04]  /*12400*/  LDGSTS.E [R14+0x35500], desc[UR8][R24.64], !P1 ;  /* 0x35500000180e7fae */ /* 0x000fe8000c921848 */
[----:B------:R2:W-:Y:S04]  /*12410*/  STL.64 [R1+0x10e8], R22 ;  /* 0x0010e81601007387 */ /* 0x0005e80000100a00 */
[----:B------:R2:W-:Y:S04]  /*12420*/  LDGSTS.E [R14+0x35600], desc[UR8][R22.64], !P1 ;  /* 0x35600000160e7fae */ /* 0x0005e8000c921848 */
[----:B------:R5:W-:Y:S04]  /*12430*/  STL.64 [R1+0x10f0], R20 ;  /* 0x0010f01401007387 */ /* 0x000be80000100a00 */
[----:B------:R5:W-:Y:S01]  /*12440*/  LDGSTS.E [R14+0x35700], desc[UR8][R20.64], !P1 ;  /* 0x35700000140e7fae */ /* 0x000be2000c921848 */
[----:B------:R-:W-:-:S02]  /*12450*/  ISETP.GE.U32.AND P1, PT, R0, 0x7ffffea3, PT ;  /* 0x7ffffea30000780c */ /* 0x000fc40003f26070 */
[----:B------:R-:W-:Y:S02]  /*12460*/  IADD3 R0, R6, -0xe2, RZ ;  /* 0xffffff1e06007810 */ /* 0x000fe40007ffe0ff */
[----:B------:R-:W1:Y:S01]  /*12470*/  LDC R6, c[0x0][0x230] ;  /* 0x00008c00ff067b82 */ /* 0x000e620000000800 */
[----:B--2---:R-:W-:-:S05]  /*12480*/  IMAD.WIDE R22, R2, 0x4, R248 ;  /* 0x0000000402167825 */ /* 0x004fca00078e02f8 */
[----:B------:R2:W-:Y:S01]  /*12490*/  LDGSTS.E [R14+0x36400], desc[UR8][R22.64], !P2 ;  /* 0x36400000160e7fae */ /* 0x0005e2000d121848 */
[----:B-----5:R-:W-:-:S04]  /*124a0*/  IMAD.WIDE R20, R2, 0x4, R250 ;  /* 0x0000000402147825 */ /* 0x020fc800078e02fa */
[C---:B------:R-:W-:Y:S01]  /*124b0*/  IMAD.WIDE R18, R2.reuse, 0x4, R18 ;  /* 0x0000000402127825 */ /* 0x040fe200078e0212 */
[----:B------:R5:W-:Y:S04]  /*124c0*/  LDGSTS.E [R14+0x36500], desc[UR8][R20.64], !P2 ;  /* 0x36500000140e7fae */ /* 0x000be8000d121848 */
[----:B------:R3:W-:Y:S01]  /*124d0*/  LDGSTS.E [R14+0x36600], desc[UR8][R18.64], !P2 ;  /* 0x36600000120e7fae */ /* 0x0007e2000d121848 */
[----:B------:R-:W-:-:S03]  /*124e0*/  IMAD.WIDE R16, R2, 0x4, R16 ;  /* 0x0000000402107825 */ /* 0x000fc600078e0210 */
[----:B------:R2:W-:Y:S04]  /*124f0*/  STL.64 [R1+0x1138], R22 ;  /* 0x0011381601007387 */ /* 0x0005e80000100a00 */
[----:B------:R4:W-:Y:S01]  /*12500*/  LDGSTS.E [R14+0x36700], desc[UR8][R16.64], !P2 ;  /* 0x36700000100e7fae */ /* 0x0009e2000d121848 */
[----:B------:R-:W-:-:S03]  /*12510*/  ISETP.GE.U32.AND P2, PT, R0, 0x7ffffe9f, PT ;  /* 0x7ffffe9f0000780c */ /* 0x000fc60003f46070 */
[----:B------:R5:W-:Y:S01]  /*12520*/  STL.64 [R1+0x1140], R20 ;  /* 0x0011401401007387 */ /* 0x000be20000100a00 */
[----:B--2---:R-:W-:-:S03]  /*12530*/  IMAD.WIDE R22, R2, 0x4, R172 ;  /* 0x0000000402167825 */ /* 0x004fc600078e02ac */
[----:B------:R3:W-:Y:S04]  /*12540*/  STL.64 [R1+0x1148], R18 ;  /* 0x0011481201007387 */ /* 0x0007e80000100a00 */
[----:B------:R4:W-:Y:S01]  /*12550*/  STL.64 [R1+0x1150], R16 ;  /* 0x0011501001007387 */ /* 0x0009e20000100a00 */
[----:B-----5:R-:W-:-:S03]  /*12560*/  IMAD.WIDE R20, R2, 0x4, R174 ;  /* 0x0000000402147825 */ /* 0x020fc600078e02ae */
[----:B------:R2:W-:Y:S01]  /*12570*/  STL.64 [R1+0x17b8], R22 ;  /* 0x0017b81601007387 */ /* 0x0005e20000100a00 */
[----:B---3--:R-:W-:-:S03]  /*12580*/  IMAD.WIDE R18, R2, 0x4, R176 ;  /* 0x0000000402127825 */ /* 0x008fc600078e02b0 */
[----:B------:R2:W-:Y:S01]  /*12590*/  LDGSTS.E [R14+0x37400], desc[UR8][R22.64], !P1 ;  /* 0x37400000160e7fae */ /* 0x0005e2000c921848 */
[----:B----4-:R-:W-:-:S03]  /*125a0*/  IMAD.WIDE R16, R2, 0x4, R178 ;  /* 0x0000000402107825 */ /* 0x010fc600078e02b2 */
[----:B------:R3:W-:Y:S01]  /*125b0*/  STL.64 [R1+0x17c0], R20 ;  /* 0x0017c01401007387 */ /* 0x0007e20000100a00 */
[----:B------:R-:W-:-:S03]  /*125c0*/  VIADD R0, R5, 0xffffff1a ;  /* 0xffffff1a05007836 */ /* 0x000fc60000000000 */
[----:B------:R3:W-:Y:S01]  /*125d0*/  LDGSTS.E [R14+0x37500], desc[UR8][R20.64], !P1 ;  /* 0x37500000140e7fae */ /* 0x0007e2000c921848 */
[----:B------:R-:W4:Y:S01]  /*125e0*/  LDC R5, c[0x0][0x230] ;  /* 0x00008c00ff057b82 */ /* 0x000f220000000800 */
[C---:B--2---:R-:W-:Y:S02]  /*125f0*/  IMAD.WIDE R22, R2.reuse, 0x4, R180 ;  /* 0x0000000402167825 */ /* 0x044fe400078e02b4 */
[----:B------:R2:W-:Y:S04]  /*12600*/  STL.64 [R1+0x17c8], R18 ;  /* 0x0017c81201007387 */ /* 0x0005e80000100a00 */
[----:B------:R2:W-:Y:S01]  /*12610*/  LDGSTS.E [R14+0x37600], desc[UR8][R18.64], !P1 ;  /* 0x37600000120e7fae */ /* 0x0005e2000c921848 */
[----:B---3--:R-:W-:-:S03]  /*12620*/  IMAD.WIDE R20, R2, 0x4, R182 ;  /* 0x0000000402147825 */ /* 0x008fc600078e02b6 */
[----:B------:R3:W-:Y:S04]  /*12630*/  STL.64 [R1+0x17d0], R16 ;  /* 0x0017d01001007387 */ /* 0x0007e80000100a00 */
[----:B------:R3:W-:Y:S01]  /*12640*/  LDGSTS.E [R14+0x37700], desc[UR8][R16.64], !P1 ;  /* 0x37700000100e7fae */ /* 0x0007e2000c921848 */
[----:B------:R-:W-:Y:S01]  /*12650*/  ISETP.GE.U32.AND P1, PT, R0, 0x7ffffe9b, PT ;  /* 0x7ffffe9b0000780c */ /* 0x000fe20003f26070 */
[----:B------:R-:W-:Y:S02]  /*12660*/  VIADD R0, R4, 0xffffff16 ;  /* 0xffffff1604007836 */ /* 0x000fe40000000000 */
[C---:B--2---:R-:W-:Y:S01]  /*12670*/  IMAD.WIDE R18, R2.reuse, 0x4, R184 ;  /* 0x0000000402127825 */ /* 0x044fe200078e02b8 */
[----:B------:R2:W-:Y:S01]  /*12680*/  LDGSTS.E [R14+0x38400], desc[UR8][R22.64], !P2 ;  /* 0x38400000160e7fae */ /* 0x0005e2000d121848 */
[----:B------:R-:W5:Y:S03]  /*12690*/  LDC R4, c[0x0][0x230] ;  /* 0x00008c00ff047b82 */ /* 0x000f660000000800 */
[----:B------:R1:W-:Y:S01]  /*126a0*/  LDGSTS.E [R14+0x38500], desc[UR8][R20.64], !P2 ;  /* 0x38500000140e7fae */ /* 0x0003e2000d121848 */
[----:B---3--:R-:W-:-:S03]  /*126b0*/  IMAD.WIDE R16, R2, 0x4, R186 ;  /* 0x0000000402107825 */ /* 0x008fc600078e02ba */
[----:B------:R3:W-:Y:S04]  /*126c0*/  LDGSTS.E [R14+0x38600], desc[UR8][R18.64], !P2 ;  /* 0x38600000120e7fae */ /* 0x0007e8000d121848 */
[----:B------:R4:W-:Y:S01]  /*126d0*/  LDGSTS.E [R14+0x38700], desc[UR8][R16.64], !P2 ;  /* 0x38700000100e7fae */ /* 0x0009e2000d121848 */
[----:B------:R-:W-:-:S03]  /*126e0*/  ISETP.GE.U32.AND P2, PT, R0, 0x7ffffe97, PT ;  /* 0x7ffffe970000780c */ /* 0x000fc60003f46070 */
[----:B------:R2:W-:Y:S04]  /*126f0*/  STL.64 [R1+0x1818], R22 ;  /* 0x0018181601007387 */ /* 0x0005e80000100a00 */
[----:B------:R1:W-:Y:S04]  /*12700*/  STL.64 [R1+0x1820], R20 ;  /* 0x0018201401007387 */ /* 0x0003e80000100a00 */
[----:B------:R3:W-:Y:S01]  /*12710*/  STL.64 [R1+0x1828], R18 ;  /* 0x0018281201007387 */ /* 0x0007e20000100a00 */
[----:B--2---:R-:W-:-:S03]  /*12720*/  IMAD.WIDE R22, R2, 0x4, R188 ;  /* 0x0000000402167825 */ /* 0x004fc600078e02bc */
[----:B------:R4:W-:Y:S01]  /*12730*/  STL.64 [R1+0x1830], R16 ;  /* 0x0018301001007387 */ /* 0x0009e20000100a00 */
[----:B-1----:R-:W-:-:S03]  /*12740*/  IMAD.WIDE R20, R2, 0x4, R190 ;  /* 0x0000000402147825 */ /* 0x002fc600078e02be */
[----:B------:R1:W-:Y:S01]  /*12750*/  STL.64 [R1+0x1878], R22 ;  /* 0x0018781601007387 */ /* 0x0003e20000100a00 */
[C---:B---3--:R-:W-:Y:S01]  /*12760*/  IMAD.WIDE R18, R2.reuse, 0x4, R192 ;  /* 0x0000000402127825 */ /* 0x048fe200078e02c0 */
[----:B------:R-:W-:Y:S02]  /*12770*/  IADD3 R0, R7, -0xee, RZ ;  /* 0xffffff1207007810 */ /* 0x000fe40007ffe0ff */
[----:B------:R1:W-:Y:S01]  /*12780*/  LDGSTS.E [R14+0x39400], desc[UR8][R22.64], !P1 ;  /* 0x39400000160e7fae */ /* 0x0003e2000c921848 */
[----:B------:R-:W2:Y:S01]  /*12790*/  LDC R7, c[0x0][0x230] ;  /* 0x00008c00ff077b82 */ /* 0x000ea20000000800 */
[C---:B----4-:R-:W-:Y:S02]  /*127a0*/  IMAD.WIDE R16, R2.reuse, 0x4, R194 ;  /* 0x0000000402107825 */ /* 0x050fe400078e02c2 */
        /* <DEDUP_REMOVED lines=12> */
[----:B------:R-:W4:Y:S03]  /*12870*/  LDC R6, c[0x0][0x230] ;  /* 0x00008c00ff067b82 */ /* 0x000f260000000800 */
[----:B------:R5:W-:Y:S01]  /*12880*/  LDGSTS.E [R14+0x3a500], desc[UR8][R20.64], !P2 ;  /* 0x3a500000140e7fae */ /* 0x000be2000d121848 */
[----:B---3--:R-:W-:-:S03]  /*12890*/  IMAD.WIDE R16, R2, 0x4, R202 ;  /* 0x0000000402107825 */ /* 0x008fc600078e02ca */
[----:B------:R3:W-:Y:S04]  /*128a0*/  LDGSTS.E [R14+0x3a600], desc[UR8][R18.64], !P2 ;  /* 0x3a600000120e7fae */ /* 0x0007e8000d121848 */
[----:B------:R2:W-:Y:S01]  /*128b0*/  LDGSTS.E [R14+0x3a700], desc[UR8][R16.64], !P2 ;  /* 0x3a700000100e7fae */ /* 0x0005e2000d121848 */
[----:B------:R-:W-:-:S03]  /*128c0*/  ISETP.GE.U32.AND P2, PT, R0, 0x7ffffe8f, PT ;  /* 0x7ffffe8f0000780c */ /* 0x000fc60003f46070 */
[----:B------:R1:W-:Y:S04]  /*128d0*/  STL.64 [R1+0x18d8], R22 ;  /* 0x0018d81601007387 */ /* 0x0003e80000100a00 */
[----:B------:R5:W-:Y:S01]  /*128e0*/  STL.64 [R1+0x18e0], R20 ;  /* 0x0018e01401007387 */ /* 0x000be20000100a00 */
[----:B------:R-:W-:Y:S02]  /*128f0*/  VIADD R0, R5, 0xffffff0a ;  /* 0xffffff0a05007836 */ /* 0x000fe40000000000 */
[C---:B------:R-:W-:Y:S01]  /*12900*/  IMAD.WIDE R28, R2.reuse, 0x4, R228 ;  /* 0x00000004021c7825 */ /* 0x040fe200078e02e4 */
[----:B------:R3:W-:Y:S01]  /*12910*/  STL.64 [R1+0x18e8], R18 ;  /* 0x0018e81201007387 */ /* 0x0007e20000100a00 */
[----:B------:R-:W4:Y:S02]  /*12920*/  LDC R5, c[0x0][0x230] ;  /* 0x00008c00ff057b82 */ /* 0x000f240000000800 */
[C---:B-1----:R-:W-:Y:S01]  /*12930*/  IMAD.WIDE R22, R2.reuse, 0x4, R204 ;  /* 0x0000000402167825 */ /* 0x042fe200078e02cc */
[----:B------:R2:W-:Y:S03]  /*12940*/  STL.64 [R1+0x18f0], R16 ;  /* 0x0018f01001007387 */ /* 0x0005e60000100a00 */
[C---:B-----5:R-:W-:Y:S01]  /*12950*/  IMAD.WIDE R20, R2.reuse, 0x4, R206 ;  /* 0x0000000402147825 */ /* 0x060fe200078e02ce */
[----:B------:R1:W-:Y:S03]  /*12960*/  STL.64 [R1+0x1938], R22 ;  /* 0x0019381601007387 */ /* 0x0003e60000100a00 */
[C---:B---3--:R-:W-:Y:S01]  /*12970*/  IMAD.WIDE R18, R2.reuse, 0x4, R208 ;  /* 0x0000000402127825 */ /* 0x048fe200078e02d0 */
[----:B------:R1:W-:Y:S03]  /*12980*/  LDGSTS.E [R14+0x3b400], desc[UR8][R22.64], !P1 ;  /* 0x3b400000160e7fae */ /* 0x0003e6000c921848 */
[C---:B--2---:R-:W-:Y:S01]  /*12990*/  IMAD.WIDE R16, R2.reuse, 0x4, R210 ;  /* 0x0000000402107825 */ /* 0x044fe200078e02d2 */
[----:B------:R2:W-:Y:S04]  /*129a0*/  STL.64 [R1+0x1940], R20 ;  /* 0x0019401401007387 */ /* 0x0005e80000100a00 */
        /* <DEDUP_REMOVED lines=8> */
[C---:B-1----:R-:W-:Y:S02]  /*12a30*/  IMAD.WIDE R18, R2.reuse, 0x4, R216 ;  /* 0x0000000402127825 */ /* 0x042fe400078e02d8 */
[----:B------:R1:W-:Y:S04]  /*12a40*/  STL.64 [R1+0x1978], R22 ;  /* 0x0019781601007387 */ /* 0x0003e80000100a00 */
[----:B------:R1:W-:Y:S01]  /*12a50*/  LDGSTS.E [R14+0x3c400], desc[UR8][R22.64], !P2 ;  /* 0x3c400000160e7fae */ /* 0x0003e2000d121848 */
[----:B--2---:R-:W-:-:S03]  /*12a60*/  IMAD.WIDE R16, R2, 0x4, R218 ;  /* 0x0000000402107825 */ /* 0x004fc600078e02da */
        /* <DEDUP_REMOVED lines=8> */
[----:B-1----:R-:W-:-:S03]  /*12af0*/  IMAD.WIDE R18, R2, 0x4, R224 ;  /* 0x0000000402127825 */ /* 0x002fc600078e02e0 */
[----:B------:R1:W-:Y:S04]  /*12b00*/  STL.64 [R1+0x19b8], R22 ;  /* 0x0019b81601007387 */ /* 0x0003e80000100a00 */
[----:B------:R-:W-:Y:S01]  /*12b10*/  STL.64 [R1+0x19c0], R20 ;  /* 0x0019c01401007387 */ /* 0x000fe20000100a00 */
[----:B--2---:R-:W-:-:S03]  /*12b20*/  IMAD.WIDE R16, R2, 0x4, R226 ;  /* 0x0000000402107825 */ /* 0x004fc600078e02e2 */
[----:B------:R-:W-:Y:S04]  /*12b30*/  STL.64 [R1+0x19c8], R18 ;  /* 0x0019c81201007387 */ /* 0x000fe80000100a00 */
[----:B------:R2:W-:Y:S04]  /*12b40*/  STL.64 [R1+0x19d0], R16 ;  /* 0x0019d01001007387 */ /* 0x0005e80000100a00 */
[----:B------:R-:W3:Y:S04]  /*12b50*/  LDL.LU.64 R24, [R1+0x4d8] ;  /* 0x0004d80001187983 */ /* 0x000ee80000300a00 */
[----:B------:R-:W-:Y:S04]  /*12b60*/  LDGSTS.E [R14+0x3d400], desc[UR8][R22.64], !P1 ;  /* 0x3d400000160e7fae */ /* 0x000fe8000c921848 */
[----:B------:R5:W-:Y:S04]  /*12b70*/  LDGSTS.E [R14+0x3d500], desc[UR8][R20.64], !P1 ;  /* 0x3d500000140e7fae */ /* 0x000be8000c921848 */
[----:B------:R4:W-:Y:S04]  /*12b80*/  LDGSTS.E [R14+0x3d600], desc[UR8][R18.64], !P1 ;  /* 0x3d600000120e7fae */ /* 0x0009e8000c921848 */
[----:B-1----:R-:W3:Y:S04]  /*12b90*/  LDL.LU.64 R22, [R1+0x4e0] ;  /* 0x0004e00001167983 */ /* 0x002ee80000300a00 */
[----:B------:R-:W3:Y:S04]  /*12ba0*/  LDL.LU.64 R246, [R1+0x4e8] ;  /* 0x0004e80001f67983 */ /* 0x000ee80000300a00 */
[----:B------:R-:W-:Y:S04]  /*12bb0*/  LDGSTS.E [R14+0x3d700], desc[UR8][R16.64], !P1 ;  /* 0x3d700000100e7fae */ /* 0x000fe8000c921848 */
[----:B--2---:R-:W2:Y:S01]  /*12bc0*/  LDL.LU.64 R16, [R1+0x4f0] ;  /* 0x0004f00001107983 */ /* 0x004ea20000300a00 */
[----:B------:R-:W-:Y:S01]  /*12bd0*/  IADD3 R0, R4, -0xfa, RZ ;  /* 0xffffff0604007810 */ /* 0x000fe20007ffe0ff */
[----:B------:R-:W-:Y:S01]  /*12be0*/  IMAD.WIDE R26, R2, 0x4, R230 ;  /* 0x00000004021a7825 */ /* 0x000fe200078e02e6 */
[----:B------:R-:W1:Y:S02]  /*12bf0*/  LDC R4, c[0x0][0x230] ;  /* 0x00008c00ff047b82 */ /* 0x000e640000000800 */
[----:B------:R-:W-:Y:S01]  /*12c00*/  ISETP.GE.U32.AND P2, PT, R0, 0x7ffffe87, PT ;  /* 0x7ffffe870000780c */ /* 0x000fe20003f46070 */
[C---:B-----5:R-:W-:Y:S01]  /*12c10*/  IMAD.WIDE R20, R2.reuse, 0x4, R232 ;  /* 0x0000000402147825 */ /* 0x060fe200078e02e8 */
[----:B------:R5:W-:Y:S03]  /*12c20*/  STL.64 [R1+0x19f8], R28 ;  /* 0x0019f81c01007387 */ /* 0x000be60000100a00 */
[----:B----4-:R-:W-:Y:S01]  /*12c30*/  IMAD.WIDE R18, R2, 0x4, R234 ;  /* 0x0000000402127825 */ /* 0x010fe200078e02ea */
[----:B------:R-:W-:Y:S03]  /*12c40*/  STL.64 [R1+0x1a00], R26 ;  /* 0x001a001a01007387 */ /* 0x000fe60000100a00 */
[----:B------:R-:W-:Y:S01]  /*12c50*/  VIADD R0, R6, 0xffffff02 ;  /* 0xffffff0206007836 */ /* 0x000fe20000000000 */
[----:B------:R4:W-:Y:S01]  /*12c60*/  STL.64 [R1+0x1a08], R20 ;  /* 0x001a081401007387 */ /* 0x0009e20000100a00 */
[----:B------:R-:W-:Y:S01]  /*12c70*/  IMAD.WIDE R32, R2, 0x4, R236 ;  /* 0x0000000402207825 */ /* 0x000fe200078e02ec */
[----:B------:R-:W1:Y:S02]  /*12c80*/  LDC R6, c[0x0][0x230] ;  /* 0x00008c00ff067b82 */ /* 0x000e640000000800 */
[----:B------:R5:W-:Y:S01]  /*12c90*/  LDGSTS.E [R14+0x3e400], desc[UR8][R28.64], !P2 ;  /* 0x3e4000001c0e7fae */ /* 0x000be2000d121848 */
[----:B------:R-:W-:-:S03]  /*12ca0*/  ISETP.GE.U32.AND P1, PT, R0, 0x7ffffe83, PT ;  /* 0x7ffffe830000780c */ /* 0x000fc60003f26070 */
[----:B------:R4:W-:Y:S04]  /*12cb0*/  LDGSTS.E [R14+0x3e500], desc[UR8][R26.64], !P2 ;  /* 0x3e5000001a0e7fae */ /* 0x0009e8000d121848 */
[----:B------:R4:W-:Y:S04]  /*12cc0*/  STL.64 [R1+0x1a10], R18 ;  /* 0x001a101201007387 */ /* 0x0009e80000100a00 */
[----:B------:R-:W-:Y:S01]  /*12cd0*/  LDGSTS.E [R14+0x3e600], desc[UR8][R20.64], !P2 ;  /* 0x3e600000140e7fae */ /* 0x000fe2000d121848 */
[----:B------:R-:W-:-:S03]  /*12ce0*/  IMAD.WIDE R30, R2, 0x4, R238 ;  /* 0x00000004021e7825 */ /* 0x000fc600078e02ee */
[----:B------:R-:W-:Y:S01]  /*12cf0*/  LDGSTS.E [R14+0x3e700], desc[UR8][R18.64], !P2 ;  /* 0x3e700000120e7fae */ /* 0x000fe2000d121848 */
[----:B-----5:R-:W-:-:S03]  /*12d00*/  IMAD.WIDE R28, R2, 0x4, R240 ;  /* 0x00000004021c7825 */ /* 0x020fc600078e02f0 */
[----:B------:R-:W-:Y:S04]  /*12d10*/  LDGSTS.E [R14+0x3f400], desc[UR8][R32.64], !P1 ;  /* 0x3f400000200e7fae */ /* 0x000fe8000c921848 */
[----:B----4-:R-:W4:Y:S04]  /*12d20*/  LDL.LU.64 R20, [R1+0x4f8] ;  /* 0x0004f80001147983 */ /* 0x010f280000300a00 */
[----:B------:R-:W5:Y:S01]  /*12d30*/  LDL.LU.64 R244, [R1+0x500] ;  /* 0x0005000001f47983 */ /* 0x000f620000300a00 */
[----:B------:R-:W-:-:S03]  /*12d40*/  IMAD.WIDE R26, R2, 0x4, R242 ;  /* 0x00000004021a7825 */ /* 0x000fc600078e02f2 */
[----:B------:R-:W5:Y:S04]  /*12d50*/  LDL.LU.64 R18, [R1+0x508] ;  /* 0x0005080001127983 */ /* 0x000f680000300a00 */
[----:B------:R-:W-:Y:S04]  /*12d60*/  STL.64 [R1+0x1a38], R32 ;  /* 0x001a382001007387 */ /* 0x000fe80000100a00 */
[----:B------:R3:W-:Y:S04]  /*12d70*/  STL.64 [R1+0x1a40], R30 ;  /* 0x001a401e01007387 */ /* 0x0007e80000100a00 */
[----:B------:R1:W-:Y:S04]  /*12d80*/  STL.64 [R1+0x1a48], R28 ;  /* 0x001a481c01007387 */ /* 0x0003e80000100a00 */
[----:B------:R-:W5:Y:S04]  /*12d90*/  LDL.LU.64 R248, [R1+0x510] ;  /* 0x0005100001f87983 */ /* 0x000f680000300a00 */
[----:B------:R1:W-:Y:S04]  /*12da0*/  STL.64 [R1+0x1a50], R26 ;  /* 0x001a501a01007387 */ /* 0x0003e80000100a00 */
[----:B------:R3:W-:Y:S04]  /*12db0*/  LDGSTS.E [R14+0x3f500], desc[UR8][R30.64], !P1 ;  /* 0x3f5000001e0e7fae */ /* 0x0007e8000c921848 */
[----:B------:R-:W5:Y:S04]  /*12dc0*/  LDL.LU.64 R250, [R1+0x518] ;  /* 0x0005180001fa7983 */ /* 0x000f680000300a00 */
[----:B------:R-:W-:Y:S04]  /*12dd0*/  LDGSTS.E [R14+0x3f600], desc[UR8][R28.64], !P1 ;  /* 0x3f6000001c0e7fae */ /* 0x000fe8000c921848 */
[----:B------:R-:W-:Y:S01]  /*12de0*/  LDGSTS.E [R14+0x3f700], desc[UR8][R26.64], !P1 ;  /* 0x3f7000001a0e7fae */ /* 0x000fe2000c921848 */
[----:B---3--:R-:W-:-:S05]  /*12df0*/  IMAD.WIDE R30, R2, 0x4, R24 ;  /* 0x00000004021e7825 */ /* 0x008fca00078e0218 */
[----:B------:R-:W-:Y:S04]  /*12e00*/  STL.64 [R1+0x2b8], R30 ;  /* 0x0002b81e01007387 */ /* 0x000fe80000100a00 */
[----:B-1----:R-:W3:Y:S04]  /*12e10*/  LDL.LU.64 R28, [R1+0x520] ;  /* 0x00052000011c7983 */ /* 0x002ee80000300a00 */
[----:B------:R1:W-:Y:S01]  /*12e20*/  LDGSTS.E [R12+0x20800], desc[UR8][R30.64], !P3 ;  /* 0x208000001e0c7fae */ /* 0x0003e2000d921848 */
[----:B------:R-:W-:-:S04]  /*12e30*/  IMAD.WIDE R24, R2, 0x4, R22 ;  /* 0x0000000402187825 */ /* 0x000fc800078e0216 */
[C---:B------:R-:W-:Y:S01]  /*12e40*/  IMAD.WIDE R22, R2.reuse, 0x4, R246 ;  /* 0x0000000402167825 */ /* 0x040fe200078e02f6 */
[----:B------:R-:W-:Y:S04]  /*12e50*/  STL.64 [R1+0x2b0], R24 ;  /* 0x0002b01801007387 */ /* 0x000fe80000100a00 */
[----:B------:R-:W3:Y:S04]  /*12e60*/  LDL.LU.64 R26, [R1+0x528] ;  /* 0x00052800011a7983 */ /* 0x000ee80000300a00 */
[----:B------:R-:W-:Y:S04]  /*12e70*/  STL.64 [R1+0x2a8], R22 ;  /* 0x0002a81601007387 */ /* 0x000fe80000100a00 */
[----:B------:R-:W3:Y:S01]  /*12e80*/  LDL.LU.64 R246, [R1+0x530] ;  /* 0x0005300001f67983 */ /* 0x000ee20000300a00 */
[----:B--2---:R-:W-:-:S03]  /*12e90*/  IMAD.WIDE R16, R2, 0x4, R16 ;  /* 0x0000000402107825 */ /* 0x004fc600078e0210 */
[----:B------:R-:W-:Y:S04]  /*12ea0*/  LDGSTS.E [R12+0x20900], desc[UR8][R24.64], !P3 ;  /* 0x20900000180c7fae */ /* 0x000fe8000d921848 */
[----:B------:R2:W-:Y:S04]  /*12eb0*/  LDGSTS.E [R12+0x20a00], desc[UR8][R22.64], !P3 ;  /* 0x20a00000160c7fae */ /* 0x0005e8000d921848 */
[----:B------:R1:W-:Y:S04]  /*12ec0*/  STL.64 [R1+0x2a0], R16 ;  /* 0x0002a01001007387 */ /* 0x0003e80000100a00 */
[----:B------:R-:W-:Y:S04]  /*12ed0*/  LDGSTS.E [R12+0x20b00], desc[UR8][R16.64], !P3 ;  /* 0x20b00000100c7fae */ /* 0x000fe8000d921848 */
[----:B-1----:R-:W3:Y:S01]  /*12ee0*/  LDL.LU.64 R16, [R1+0x538] ;  /* 0x0005380001107983 */ /* 0x002ee20000300a00 */
[----:B------:R-:W-:-:S02]  /*12ef0*/  VIADD R0, R7, 0xffffff78 ;  /* 0xffffff7807007836 */ /* 0x000fc40000000000 */
[----:B------:R-:W1:Y:S01]  /*12f00*/  LDC R7, c[0x0][0x230] ;  /* 0x00008c00ff077b82 */ /* 0x000e620000000800 */
[----:B------:R-:W3:Y:S02]  /*12f10*/  LDL.LU.64 R24, [R1+0x540] ;  /* 0x0005400001187983 */ /* 0x000ee40000300a00 */
[----:B------:R-:W-:Y:S01]  /*12f20*/  ISETP.GE.U32.AND P2, PT, R0, 0x7ffffef9, PT ;  /* 0x7ffffef90000780c */ /* 0x000fe20003f46070 */
[----:B----4-:R-:W-:-:S04]  /*12f30*/  IMAD.WIDE R34, R2, 0x4, R20 ;  /* 0x0000000402227825 */ /* 0x010fc800078e0214 */
[C---:B-----5:R-:W-:Y:S01]  /*12f40*/  IMAD.WIDE R32, R2.reuse, 0x4, R244 ;  /* 0x0000000402207825 */ /* 0x060fe200078e02f4 */
[----:B------:R-:W-:Y:S03]  /*12f50*/  STL.64 [R1+0x278], R34 ;  /* 0x0002782201007387 */ /* 0x000fe60000100a00 */
[----:B------:R-:W-:Y:S01]  /*12f60*/  IMAD.WIDE R30, R2, 0x4, R18 ;  /* 0x00000004021e7825 */ /* 0x000fe200078e0212 */
[----:B------:R-:W4:Y:S04]  /*12f70*/  LDL.LU.64 R20, [R1+0x548] ;  /* 0x0005480001147983 */ /* 0x000f280000300a00 */
[----:B------:R5:W-:Y:S01]  /*12f80*/  STL.64 [R1+0x270], R32 ;  /* 0x0002702001007387 */ /* 0x000be20000100a00 */
[----:B------:R-:W-:-:S02]  /*12f90*/  IADD3 R0, R4, -0x8b, RZ ;  /* 0xffffff7504007810 */ /* 0x000fc40007ffe0ff */
[----:B------:R-:W1:Y:S01]  /*12fa0*/  LDC R4, c[0x0][0x230] ;  /* 0x00008c00ff047b82 */ /* 0x000e620000000800 */
[----:B------:R-:W4:Y:S01]  /*12fb0*/  LDL.LU.64 R18, [R1+0x550] ;  /* 0x0005500001127983 */ /* 0x000f220000300a00 */
[----:B------:R-:W-:-:S03]  /*12fc0*/  ISETP.GE.U32.AND P1, PT, R0, 0x7ffffef6, PT ;  /* 0x7ffffef60000780c */ /* 0x000fc60003f26070 */
[----:B------:R-:W-:Y:S01]  /*12fd0*/  LDGSTS.E [R12+0x21800], desc[UR8][R34.64], !P0 ;  /* 0x21800000220c7fae */ /* 0x000fe2000c121848 */
[----:B--2---:R-:W-:-:S03]  /*12fe0*/  IMAD.WIDE R22, R2, 0x4, R248 ;  /* 0x0000000402167825 */ /* 0x004fc600078e02f8 */
[----:B------:R5:W-:Y:S04]  /*12ff0*/  LDGSTS.E [R12+0x21900], desc[UR8][R32.64], !P0 ;  /* 0x21900000200c7fae */ /* 0x000be8000c121848 */
[----:B------:R-:W-:Y:S04]  /*13000*/  STL.64 [R1+0x268], R30 ;  /* 0x0002681e01007387 */ /* 0x000fe80000100a00 */
[----:B------:R3:W-:Y:S04]  /*13010*/  LDGSTS.E [R12+0x21a00], desc[UR8][R30.64], !P0 ;  /* 0x21a000001e0c7fae */ /* 0x0007e8000c121848 */
[----:B------:R2:W-:Y:S01]  /*13020*/  STL.64 [R1+0x260], R22 ;  /* 0x0002601601007387 */ /* 0x0005e20000100a00 */
[----:B-----5:R-:W-:-:S03]  /*13030*/  IMAD.WIDE R32, R2, 0x4, R250 ;  /* 0x0000000402207825 */ /* 0x020fc600078e02fa */
[----:B------:R-:W-:Y:S04]  /*13040*/  LDGSTS.E [R12+0x21b00], desc[UR8][R22.64], !P0 ;  /* 0x21b00000160c7fae */ /* 0x000fe8000c121848 */
[----:B------:R-:W-:Y:S04]  /*13050*/  LDGSTS.E [R12+0x22800], desc[UR8][R32.64], !P1 ;  /* 0x22800000200c7fae */ /* 0x000fe8000c921848 */
[----:B--2---:R-:W2:Y:S04]  /*13060*/  LDL.LU.64 R22, [R1+0x558] ;  /* 0x0005580001167983 */ /* 0x004ea80000300a00 */
[----:B------:R-:W5:Y:S04]  /*13070*/  LDL.LU.64 R244, [R1+0x560] ;  /* 0x0005600001f47983 */ /* 0x000f680000300a00 */
[----:B------:R-:W5:Y:S04]  /*13080*/  LDL.LU.64 R248, [R1+0x568] ;  /* 0x0005680001f87983 */ /* 0x000f680000300a00 */
[----:B------:R-:W-:Y:S04]  /*13090*/  STL.64 [R1+0x238], R32 ;  /* 0x0002382001007387 */ /* 0x000fe80000100a00 */
[----:B------:R-:W5:Y:S01]  /*130a0*/  LDL.LU.64 R250, [R1+0x570] ;  /* 0x0005700001fa7983 */ /* 0x000f620000300a00 */
[----:B---3--:R-:W-:-:S05]  /*130b0*/  IMAD.WIDE R30, R2, 0x4, R28 ;  /* 0x00000004021e7825 */ /* 0x008fca00078e021c */
[----:B------:R-:W-:Y:S04]  /*130c0*/  STL.64 [R1+0x230], R30 ;  /* 0x0002301e01007387 */ /* 0x000fe80000100a00 */
[----:B------:R3:W-:Y:S01]  /*130d0*/  LDGSTS.E [R12+0x22900], desc[UR8][R30.64], !P1 ;  /* 0x229000001e0c7fae */ /* 0x0007e2000c921848 */
[----:B------:R-:W-:-:S04]  /*130e0*/  IMAD.WIDE R28, R2, 0x4, R26 ;  /* 0x00000004021c7825 */ /* 0x000fc800078e021a */
[C---:B------:R-:W-:Y:S01]  /*130f0*/  IMAD.WIDE R26, R2.reuse, 0x4, R246 ;  /* 0x00000004021a7825 */ /* 0x040fe200078e02f6 */
[----:B------:R-:W-:Y:S04]  /*13100*/  STL.64 [R1+0x1c8], R28 ;  /* 0x0001c81c01007387 */ /* 0x000fe80000100a00 */
[----:B------:R1:W-:Y:S04]  /*13110*/  LDGSTS.E [R12+0x22a00], desc[UR8][R28.64], !P1 ;  /* 0x22a000001c0c7fae */ /* 0x0003e8000c921848 */
[----:B------:R1:W-:Y:S04]  /*13120*/  STL.64 [R1+0x1c0], R26 ;  /* 0x0001c01a01007387 */ /* 0x0003e80000100a00 */
[----:B------:R-:W-:Y:S04]  /*13130*/  LDGSTS.E [R12+0x22b00], desc[UR8][R26.64], !P1 ;  /* 0x22b000001a0c7fae */ /* 0x000fe8000c921848 */
[----:B-1----:R-:W5:Y:S01]  /*13140*/  LDL.LU.64 R26, [R1+0x578] ;  /* 0x00057800011a7983 */ /* 0x002f620000300a00 */
[----:B---3--:R-:W-:-:S03]  /*13150*/  IMAD.WIDE R30, R2, 0x4, R16 ;  /* 0x00000004021e7825 */ /* 0x008fc600078e0210 */
[----:B------:R-:W3:Y:S04]  /*13160*/  LDL.LU.64 R246, [R1+0x580] ;  /* 0x0005800001f67983 */ /* 0x000ee80000300a00 */
[----:B------:R-:W3:Y:S01]  /*13170*/  LDL.LU.64 R16, [R1+0x588] ;  /* 0x0005880001107983 */ /* 0x000ee20000300a00 */
[----:B------:R-:W-:Y:S02]  /*13180*/  VIADD R0, R5, 0xffffff74 ;  /* 0xffffff7405007836 */ /* 0x000fe40000000000 */
[----:B------:R-:W-:Y:S01]  /*13190*/  IMAD.WIDE R28, R2, 0x4, R24 ;  /* 0x00000004021c7825 */ /* 0x000fe200078e0218 */
[----:B------:R-:W-:Y:S01]  /*131a0*/  STL.64 [R1+0x198], R30 ;  /* 0x0001981e01007387 */ /* 0x000fe20000100a00 */
[----:B------:R-:W1:Y:S01]  /*131b0*/  LDC R5, c[0x0][0x230] ;  /* 0x00008c00ff057b82 */ /* 0x000e620000000800 */
[----:B------:R-:W-:Y:S01]  /*131c0*/  ISETP.GE.U32.AND P3, PT, R0, 0x7ffffef5, PT ;  /* 0x7ffffef50000780c */ /* 0x000fe20003f66070 */
[----:B------:R-:W-:Y:S01]  /*131d0*/  VIADD R0, R6, 0xffffff71 ;  /* 0xffffff7106007836 */ /* 0x000fe20000000000 */
[----:B------:R-:W3:Y:S04]  /*131e0*/  LDL.LU.64 R24, [R1+0x590] ;  /* 0x0005900001187983 */ /* 0x000ee80000300a00 */
[----:B------:R-:W-:Y:S01]  /*131f0*/  ISETP.GE.U32.AND P0, PT, R0, 0x7ffffef2, PT ;  /* 0x7ffffef20000780c */ /* 0x000fe20003f06070 */
[----:B------:R-:W1:Y:S01]  /*13200*/  LDC R6, c[0x0][0x230] ;  /* 0x00008c00ff067b82 */ /* 0x000e620000000800 */
[----:B------:R-:W-:Y:S01]  /*13210*/  IADD3 R0, R4, -0x93, RZ ;  /* 0xffffff6d04007810 */ /* 0x000fe20007ffe0ff */
[----:B------:R-:W-:Y:S03]  /*13220*/  STL.64 [R1+0x190], R28 ;  /* 0x0001901c01007387 */ /* 0x000fe60000100a00 */
[----:B------:R-:W-:-:S03]  /*13230*/  ISETP.GE.U32.AND P1, PT, R0, 0x7ffffeee, PT ;  /* 0x7ffffeee0000780c */ /* 0x000fc60003f26070 */
[----:B------:R-:W1:Y:S01]  /*13240*/  LDC R4, c[0x0][0x230] ;  /* 0x00008c00ff047b82 */ /* 0x000e620000000800 */
[----:B----4-:R-:W-:-:S03]  /*13250*/  IMAD.WIDE R20, R2, 0x4, R20 ;  /* 0x0000000402147825 */ /* 0x010fc600078e0214 */
[----:B------:R5:W-:Y:S01]  /*13260*/  LDGSTS.E [R12+0x23800], desc[UR8][R30.64], !P0 ;  /* 0x238000001e0c7fae */ /* 0x000be2000c121848 */
[----:B------:R-:W-:-:S03]  /*13270*/  IMAD.WIDE R18, R2, 0x4, R18 ;  /* 0x0000000402127825 */ /* 0x000fc600078e0212 */
[----:B------:R4:W-:Y:S04]  /*13280*/  STL.64 [R1+0x188], R20 ;  /* 0x0001881401007387 */ /* 0x0009e80000100a00 */
[----:B------:R5:W-:Y:S04]  /*13290*/  LDGSTS.E [R12+0x23900], desc[UR8][R28.64], !P0 ;  /* 0x239000001c0c7fae */ /* 0x000be8000c121848 */
[----:B------:R4:W-:Y:S04]  /*132a0*/  STL.64 [R1+0x180], R18 ;  /* 0x0001801201007387 */ /* 0x0009e80000100a00 */
[----:B------:R-:W-:Y:S04]  /*132b0*/  LDGSTS.E [R12+0x23a00], desc[UR8][R20.64], !P0 ;  /* 0x23a00000140c7fae */ /* 0x000fe8000c121848 */
[----:B------:R-:W-:Y:S04]  /*132c0*/  LDGSTS.E [R12+0x23b00], desc[UR8][R18.64], !P0 ;  /* 0x23b00000120c7fae */ /* 0x000fe8000c121848 */
[----:B----4-:R-:W4:Y:S04]  /*132d0*/  LDL.LU.64 R20, [R1+0x598] ;  /* 0x0005980001147983 */ /* 0x010f280000300a00 */
[----:B------:R-:W4:Y:S01]  /*132e0*/  LDL.LU.64 R18, [R1+0x5a0] ;  /* 0x0005a00001127983 */ /* 0x000f220000300a00 */
[----:B--2---:R-:W-:-:S04]  /*132f0*/  IMAD.WIDE R32, R2, 0x4, R22 ;  /* 0x0000000402207825 */ /* 0x004fc800078e0216 */
[C---:B-----5:R-:W-:Y:S01]  /*13300*/  IMAD.WIDE R30, R2.reuse, 0x4, R244 ;  /* 0x00000004021e7825 */ /* 0x060fe200078e02f4 */
[----:B------:R-:W-:Y:S03]  /*13310*/  STL.64 [R1+0x158], R32 ;  /* 0x0001582001007387 */ /* 0x000fe60000100a00 */
[C---:B------:R-:W-:Y:S01]  /*13320*/  IMAD.WIDE R28, R2.reuse, 0x4, R248 ;  /* 0x00000004021c7825 */ /* 0x040fe200078e02f8 */
[----:B------:R-:W-:Y:S04]  /*13330*/  LDGSTS.E [R12+0x24800], desc[UR8][R32.64], !P1 ;  /* 0x24800000200c7fae */ /* 0x000fe8000c921848 */
[----:B------:R2:W-:Y:S01]  /*13340*/  LDGSTS.E [R12+0x24900], desc[UR8][R30.64], !P1 ;  /* 0x249000001e0c7fae */ /* 0x0005e2000c921848 */
[----:B------:R-:W-:-:S03]  /*13350*/  IMAD.WIDE R22, R2, 0x4, R250 ;  /* 0x0000000402167825 */ /* 0x000fc600078e02fa */
[----:B------:R3:W-:Y:S04]  /*13360*/  LDGSTS.E [R12+0x24a00], desc[UR8][R28.64], !P1 ;  /* 0x24a000001c0c7fae */ /* 0x0007e8000c921848 */
[----:B------:R-:W5:Y:S04]  /*13370*/  LDL.LU.64 R250, [R1+0x5a8] ;  /* 0x0005a80001fa7983 */ /* 0x000f680000300a00 */
[----:B------:R-:W-:Y:S04]  /*13380*/  STL.64 [R1+0x150], R30 ;  /* 0x0001501e01007387 */ /* 0x000fe80000100a00 */
[----:B------:R-:W5:Y:S04]  /*13390*/  LDL.LU.64 R248, [R1+0x5b0] ;  /* 0x0005b00001f87983 */ /* 0x000f680000300a00 */
[----:B------:R-:W-:Y:S04]  /*133a0*/  STL.64 [R1+0x148], R28 ;  /* 0x0001481c01007387 */ /* 0x000fe80000100a00 */
[----:B------:R1:W-:Y:S04]  /*133b0*/  STL.64 [R1+0x140], R22 ;  /* 0x0001401601007387 */ /* 0x0003e80000100a00 */
[----:B------:R-:W-:Y:S04]  /*133c0*/  LDGSTS.E [R12+0x24b00], desc[UR8][R22.64], !P1 ;  /* 0x24b00000160c7fae */ /* 0x000fe8000c921848 */
[----:B-1----:R-:W5:Y:S04]  /*133d0*/  LDL.LU.64 R22, [R1+0x5c0] ;  /* 0x0005c00001167983 */ /* 0x002f680000300a00 */
[----:B------:R-:W5:Y:S01]  /*133e0*/  LDL.LU.64 R244, [R1+0x5c8] ;  /* 0x0005c80001f47983 */ /* 0x000f620000300a00 */
[----:B--2---:R-:W-:-:S04]  /*133f0*/  IMAD.WIDE R30, R2, 0x4, R26 ;  /* 0x00000004021e7825 */ /* 0x004fc800078e021a */
[C---:B---3--:R-:W-:Y:S02]  /*13400*/  IMAD.WIDE R28, R2.reuse, 0x4, R246 ;  /* 0x00000004021c7825 */ /* 0x048fe400078e02f6 */
[----:B------:R-:W2:Y:S02]  /*13410*/  LDL.LU.64 R246, [R1+0x5d8] ;  /* 0x0005d80001f67983 */ /* 0x000ea40000300a00 */
[----:B------:R-:W-:Y:S02]  /*13420*/  IMAD.WIDE R26, R2, 0x4, R16 ;  /* 0x00000004021a7825 */ /* 0x000fe400078e0210 */
[----:B------:R-:W-:Y:S04]  /*13430*/  STL.64 [R1+0x118], R30 ;  /* 0x0001181e01007387 */ /* 0x000fe80000100a00 */
[----:B------:R-:W3:Y:S01]  /*13440*/  LDL.LU.64 R16, [R1+0x5e0] ;  /* 0x0005e00001107983 */ /* 0x000ee20000300a00 */
[----:B------:R-:W-:-:S02]  /*13450*/  VIADD R0, R5, 0xffffff69 ;  /* 0xffffff6905007836 */ /* 0x000fc40000000000 */
[----:B------:R-:W-:Y:S01]  /*13460*/  IMAD.WIDE R24, R2, 0x4, R24 ;  /* 0x0000000402187825 */ /* 0x000fe200078e0218 */
[----:B------:R1:W-:Y:S01]  /*13470*/  STL.64 [R1+0x110], R28 ;  /* 0x0001101c01007387 */ /* 0x0003e20000100a00 */
[----:B------:R-:W3:Y:S01]  /*13480*/  LDC R5, c[0x0][0x230] ;  /* 0x00008c00ff057b82 */ /* 0x000ee20000000800 */
[----:B------:R-:W-:Y:S01]  /*13490*/  ISETP.GE.U32.AND P0, PT, R0, 0x7ffffeea, PT ;  /* 0x7ffffeea0000780c */ /* 0x000fe20003f06070 */
[----:B------:R-:W-:Y:S01]  /*134a0*/  VIADD R0, R6, 0xffffff65 ;  /* 0xffffff6506007836 */ /* 0x000fe20000000000 */
[----:B------:R1:W-:Y:S04]  /*134b0*/  STL.64 [R1+0xb8], R26 ;  /* 0x0000b81a01007387 */ /* 0x0003e80000100a00 */
[----:B------:R-:W-:Y:S01]  /*134c0*/  ISETP.GE.U32.AND P1, PT, R0, 0x7ffffee6, PT ;  /* 0x7ffffee60000780c */ /* 0x000fe20003f26070 */
[----:B------:R4:W-:Y:S01]  /*134d0*/  STL.64 [R1+0xb0], R24 ;  /* 0x0000b01801007387 */ /* 0x0009e20000100a00 */
[----:B------:R-:W3:Y:S05]  /*134e0*/  LDC R6, c[0x0][0x230] ;  /* 0x00008c00ff067b82 */ /* 0x000eea0000000800 */
[----:B------:R4:W-:Y:S04]  /*134f0*/  LDGSTS.E [R12+0x25800], desc[UR8][R30.64], !P0 ;  /* 0x258000001e0c7fae */ /* 0x0009e8000c121848 */
[----:B------:R-:W-:Y:S04]  /*13500*/  LDGSTS.E [R12+0x25900], desc[UR8][R28.64], !P0 ;  /* 0x259000001c0c7fae */ /* 0x000fe8000c121848 */
[----:B------:R-:W-:Y:S04]  /*13510*/  LDGSTS.E [R12+0x25a00], desc[UR8][R26.64], !P0 ;  /* 0x25a000001a0c7fae */ /* 0x000fe8000c121848 */
[----:B------:R4:W-:Y:S04]  /*13520*/  LDGSTS.E [R12+0x25b00], desc[UR8][R24.64], !P0 ;  /* 0x25b00000180c7fae */ /* 0x0009e8000c121848 */
[----:B-1----:R-:W3:Y:S04]  /*13530*/  LDL.LU.64 R28, [R1+0x5e8] ;  /* 0x0005e800011c7983 */ /* 0x002ee80000300a00 */
[----:B------:R-:W3:Y:S01]  /*13540*/  LDL.LU.64 R26, [R1+0x5f0] ;  /* 0x0005f000011a7983 */ /* 0x000ee20000300a00 */
[----:B----4-:R-:W-:-:S04]  /*13550*/  IMAD.WIDE R30, R2, 0x4, R20 ;  /* 0x00000004021e7825 */ /* 0x010fc800078e0214 */
[C---:B------:R-:W-:Y:S01]  /*13560*/  IMAD.WIDE R24, R2.reuse, 0x4, R18 ;  /* 0x0000000402187825 */ /* 0x040fe200078e0212 */
[----:B------:R1:W-:Y:S04]  /*13570*/  STL.64 [R1+0x28], R30 ;  /* 0x0000281e01007387 */ /* 0x0003e80000100a00 */
[----:B------:R-:W4:Y:S04]  /*13580*/  LDL.LU.64 R20, [R1+0x5f8] ;  /* 0x0005f80001147983 */ /* 0x000f280000300a00 */
[----:B------:R1:W-:Y:S04]  /*13590*/  STL.64 [R1+0x20], R24 ;  /* 0x0000201801007387 */ /* 0x0003e80000100a00 */
[----:B------:R-:W4:Y:S04]  /*135a0*/  LDL.LU.64 R18, [R1+0x600] ;  /* 0x0006000001127983 */ /* 0x000f280000300a00 */
[----:B------:R4:W-:Y:S04]  /*135b0*/  LDGSTS.E [R12+0x26800], desc[UR8][R30.64], !P1 ;  /* 0x268000001e0c7fae */ /* 0x0009e8000c921848 */
[----:B------:R-:W4:Y:S04]  /*135c0*/  LDL.LU.64 R32, [R1+0x8e0] ;  /* 0x0008e00001207983 */ /* 0x000f280000300a00 */
[----:B------:R4:W-:Y:S04]  /*135d0*/  LDGSTS.E [R12+0x26900], desc[UR8][R24.64], !P1 ;  /* 0x26900000180c7fae */ /* 0x0009e8000c921848 */
[----:B-1----:R-:W4:Y:S04]  /*135e0*/  LDL.LU.64 R30, [R1+0x8d8] ;  /* 0x0008d800011e7983 */ /* 0x002f280000300a00 */
[----:B------:R-:W4:Y:S01]  /*135f0*/  LDL.LU.64 R24, [R1+0x8d0] ;  /* 0x0008d00001187983 */ /* 0x000f220000300a00 */
[----:B-----5:R-:W-:-:S03]  /*13600*/  IMAD.WIDE R232, R2, 0x4, R244 ;  /* 0x0000000402e87825 */ /* 0x020fc600078e02f4 */
[----:B------:R-:W5:Y:S01]  /*13610*/  LDL.LU.64 R244, [R1+0x8c8] ;  /* 0x0008c80001f47983 */ /* 0x000f620000300a00 */
[----:B------:R-:W-:-:S03]  /*13620*/  IMAD.WIDE R234, R2, 0x4, R22 ;  /* 0x0000000402ea7825 */ /* 0x000fc600078e0216 */
[----:B------:R-:W5:Y:S01]  /*13630*/  LDL.LU.64 R22, [R1+0x8c0] ;  /* 0x0008c00001167983 */ /* 0x000f620000300a00 */
[----:B--2---:R-:W-:-:S03]  /*13640*/  IMAD.WIDE R138, R2, 0x4, R246 ;  /* 0x00000004028a7825 */ /* 0x004fc600078e02f6 */
[----:B------:R-:W2:Y:S01]  /*13650*/  LDL.LU.64 R246, [R1+0x8b8] ;  /* 0x0008b80001f67983 */ /* 0x000ea20000300a00 */
[----:B---3--:R-:W-:-:S03]  /*13660*/  IMAD.WIDE R136, R2, 0x4, R16 ;  /* 0x0000000402887825 */ /* 0x008fc600078e0210 */
[----:B------:R-:W3:Y:S01]  /*13670*/  LDL.LU.64 R16, [R1+0x8b0] ;  /* 0x0008b00001107983 */ /* 0x000ee20000300a00 */
[----:B------:R-:W-:Y:S01]  /*13680*/  IADD3 R0, R4, -0x9f, RZ ;  /* 0xffffff6104007810 */ /* 0x000fe20007ffe0ff */
[----:B------:R-:W-:Y:S01]  /*13690*/  IMAD.WIDE R250, R2, 0x4, R250 ;  /* 0x0000000402fa7825 */ /* 0x000fe200078e02fa */
[----:B------:R-:W1:Y:S02]  /*136a0*/  LDC R4, c[0x0][0x230] ;  /* 0x00008c00ff047b82 */ /* 0x000e640000000800 */
[----:B------:R-:W-:Y:S01]  /*136b0*/  ISETP.GE.U32.AND P0, PT, R0, 0x7ffffee2, PT ;  /* 0x7ffffee20000780c */ /* 0x000fe20003f06070 */
[----:B------:R-:W-:Y:S01]  /*136c0*/  IMAD.WIDE R248, R2, 0x4, R248 ;  /* 0x0000000402f87825 */ /* 0x000fe200078e02f8 */
[----:B------:R-:W-:Y:S03]  /*136d0*/  LDGSTS.E [R12+0x26a00], desc[UR8][R250.64], !P1 ;  /* 0x26a00000fa0c7fae */ /* 0x000fe6000c921848 */
[----:B------:R-:W-:Y:S01]  /*136e0*/  VIADD R0, R5, 0xffffff5d ;  /* 0xffffff5d05007836 */ /* 0x000fe20000000000 */
[----:B------:R-:W-:Y:S01]  /*136f0*/  LDGSTS.E [R12+0x26b00], desc[UR8][R248.64], !P1 ;  /* 0x26b00000f80c7fae */ /* 0x000fe2000c921848 */
[----:B------:R-:W1:Y:S03]  /*13700*/  LDC R5, c[0x0][0x230] ;  /* 0x00008c00ff057b82 */ /* 0x000e660000000800 */
[----:B------:R-:W-:Y:S01]  /*13710*/  ISETP.GE.U32.AND P1, PT, R0, 0x7ffffede, PT ;  /* 0x7ffffede0000780c */ /* 0x000fe20003f26070 */
[----:B------:R-:W-:-:S02]  /*13720*/  VIADD R0, R6, 0xffffff59 ;  /* 0xffffff5906007836 */ /* 0x000fc40000000000 */
[----:B------:R-:W-:Y:S02]  /*13730*/  LDGSTS.E [R12+0x27800], desc[UR8][R234.64], !P0 ;  /* 0x27800000ea0c7fae */ /* 0x000fe4000c121848 */
[----:B------:R-:W1:Y:S02]  /*13740*/  LDC R6, c[0x0][0x230] ;  /* 0x00008c00ff067b82 */ /* 0x000e640000000800 */
[----:B------:R-:W-:Y:S04]  /*13750*/  LDGSTS.E [R12+0x27900], desc[UR8][R232.64], !P0 ;  /* 0x27900000e80c7fae */ /* 0x000fe8000c121848 */
[----:B------:R-:W-:Y:S04]  /*13760*/  LDGSTS.E [R12+0x27a00], desc[UR8][R138.64], !P0 ;  /* 0x27a000008a0c7fae */ /* 0x000fe8000c121848 */
[----:B------:R-:W-:Y:S01]  /*13770*/  LDGSTS.E [R12+0x27b00], desc[UR8][R136.64], !P0 ;  /* 0x27b00000880c7fae */ /* 0x000fe2000c121848 */
[----:B------:R-:W-:Y:S01]  /*13780*/  ISETP.GE.U32.AND P0, PT, R0, 0x7ffffeda, PT ;  /* 0x7ffffeda0000780c */ /* 0x000fe20003f06070 */
[----:B------:R-:W-:-:S02]  /*13790*/  IMAD.WIDE R126, R2, 0x4, R28 ;  /* 0x00000004027e7825 */ /* 0x000fc400078e021c */
[----:B------:R-:W3:Y:S02]  /*137a0*/  LDL.LU.64 R28, [R1+0x8a8] ;  /* 0x0008a800011c7983 */ /* 0x000ee40000300a00 */
[C---:B------:R-:W-:Y:S02]  /*137b0*/  IMAD.WIDE R124, R2.reuse, 0x4, R26 ;  /* 0x00000004027c7825 */ /* 0x040fe400078e021a */
[----:B------:R-:W3:Y:S04]  /*137c0*/  LDL.LU.64 R26, [R1+0x8a0] ;  /* 0x0008a000011a7983 */ /* 0x000ee80000300a00 */
[----:B------:R-:W-:Y:S04]  /*137d0*/  LDGSTS.E [R12+0x28800], desc[UR8][R126.64], !P1 ;  /* 0x288000007e0c7fae */ /* 0x000fe8000c921848 */
[----:B------:R-:W-:Y:S01]  /*137e0*/  LDGSTS.E [R12+0x28900], desc[UR8][R124.64], !P1 ;  /* 0x289000007c0c7fae */ /* 0x000fe2000c921848 */
[----:B----4-:R-:W-:-:S03]  /*137f0*/  IMAD.WIDE R70, R2, 0x4, R20 ;  /* 0x0000000402467825 */ /* 0x010fc600078e0214 */
[----:B------:R-:W4:Y:S04]  /*13800*/  LDL.LU.64 R20, [R1+0x898] ;  /* 0x0008980001147983 */ /* 0x000f280000300a00 */
[----:B------:R-:W-:Y:S01]  /*13810*/  LDGSTS.E [R12+0x28a00], desc[UR8][R70.64], !P1 ;  /* 0x28a00000460c7fae */ /* 0x000fe2000c921848 */
[----:B------:R-:W-:-:S03]  /*13820*/  IMAD.WIDE R68, R2, 0x4, R18 ;  /* 0x0000000402447825 */ /* 0x000fc600078e0212 */
[----:B------:R-:W4:Y:S04]  /*13830*/  LDL.LU.64 R18, [R1+0x890] ;  /* 0x0008900001127983 */ /* 0x000f280000300a00 */
[----:B------:R-:W-:Y:S01]  /*13840*/  LDGSTS.E [R12+0x28b00], desc[UR8][R68.64], !P1 ;  /* 0x28b00000440c7fae */ /* 0x000fe2000c921848 */
[----:B------:R-:W-:-:S04]  /*13850*/  IMAD.WIDE R34, R2, 0x4, R32 ;  /* 0x0000000402227825 */ /* 0x000fc800078e0220 */
[C---:B------:R-:W-:Y:S01]  /*13860*/  IMAD.WIDE R32, R2.reuse, 0x4, R30 ;  /* 0x0000000402207825 */ /* 0x040fe200078e021e */
[----:B------:R1:W-:Y:S04]  /*13870*/  STL.64 [R1+0x360], R34 ;  /* 0x0003602201007387 */ /* 0x0003e80000100a00 */
[----:B------:R1:W-:Y:S01]  /*13880*/  LDGSTS.E [R12+0x29800], desc[UR8][R34.64], !P0 ;  /* 0x29800000220c7fae */ /* 0x0003e2000c121848 */
[----:B------:R-:W-:-:S03]  /*13890*/  IMAD.WIDE R30, R2, 0x4, R24 ;  /* 0x00000004021e7825 */ /* 0x000fc600078e0218 */
[----:B------:R-:W-:Y:S04]  /*138a0*/  STL.64 [R1+0x368], R32 ;  /* 0x0003682001007387 */ /* 0x000fe80000100a00 */
[----:B------:R-:W-:Y:S04]  /*138b0*/  STL.64 [R1+0x378], R30 ;  /* 0x0003781e01007387 */ /* 0x000fe80000100a00 */
[----:B------:R2:W-:Y:S04]  /*138c0*/  LDGSTS.E [R12+0x29900], desc[UR8][R32.64], !P0 ;  /* 0x29900000200c7fae */ /* 0x0005e8000c121848 */
[----:B------:R3:W-:Y:S01]  /*138d0*/  LDGSTS.E [R12+0x29a00], desc[UR8][R30.64], !P0 ;  /* 0x29a000001e0c7fae */ /* 0x0007e2000c121848 */
[----:B-----5:R-:W-:-:S03]  /*138e0*/  IMAD.WIDE R24, R2, 0x4, R244 ;  /* 0x0000000402187825 */ /* 0x020fc600078e02f4 */
[----:B------:R-:W5:Y:S01]  /*138f0*/  LDL.LU.64 R244, [R1+0x888] ;  /* 0x0008880001f47983 */ /* 0x000f620000300a00 */
[----:B-1----:R-:W-:-:S03]  /*13900*/  IMAD.WIDE R34, R2, 0x4, R22 ;  /* 0x0000000402227825 */ /* 0x002fc600078e0216 */
[----:B------:R1:W-:Y:S04]  /*13910*/  STL.64 [R1+0x388], R24 ;  /* 0x0003881801007387 */ /* 0x0003e80000100a00 */
[----:B------:R-:W-:Y:S04]  /*13920*/  LDGSTS.E [R12+0x29b00], desc[UR8][R24.64], !P0 ;  /* 0x29b00000180c7fae */ /* 0x000fe8000c121848 */
[----:B-1----:R-:W5:Y:S04]  /*13930*/  LDL.LU.64 R24, [R1+0x880] ;  /* 0x0008800001187983 */ /* 0x002f680000300a00 */
[----:B------:R1:W-:Y:S04]  /*13940*/  STL.64 [R1+0x3a8], R34 ;  /* 0x0003a82201007387 */ /* 0x0003e80000100a00 */
[----:B------:R-:W5:Y:S01]  /*13950*/  LDL.LU.64 R22, [R1+0x878] ;  /* 0x0008780001167983 */ /* 0x000f620000300a00 */
[----:B--2---:R-:W-:-:S05]  /*13960*/  IMAD.WIDE R32, R2, 0x4, R246 ;  /* 0x0000000402207825 */ /* 0x004fca00078e02f6 */
[----:B------:R2:W-:Y:S01]  /*13970*/  STL.64 [R1+0x3b0], R32 ;  /* 0x0003b02001007387 */ /* 0x0005e20000100a00 */
[----:B---3--:R-:W-:-:S03]  /*13980*/  IMAD.WIDE R30, R2, 0x4, R16 ;  /* 0x00000004021e7825 */ /* 0x008fc600078e0210 */
[----:B------:R-:W3:Y:S04]  /*13990*/  LDL.LU.64 R246, [R1+0x870] ;  /* 0x0008700001f67983 */ /* 0x000ee80000300a00 */
[----:B------:R-:W-:Y:S04]  /*139a0*/  STL.64 [R1+0x3b8], R30 ;  /* 0x0003b81e01007387 */ /* 0x000fe80000100a00 */
[----:B------:R-:W3:Y:S01]  /*139b0*/  LDL.LU.64 R16, [R1+0x868] ;  /* 0x0008680001107983 */ /* 0x000ee20000300a00 */
[----:B------:R-:W-:Y:S02]  /*139c0*/  IADD3 R0, R4, -0xab, RZ ;  /* 0xffffff5504007810 */ /* 0x000fe40007ffe0ff */
[----:B------:R-:W3:Y:S02]  /*139d0*/  LDC R4, c[0x0][0x230] ;  /* 0x00008c00ff047b82 */ /* 0x000ee40000000800 */
[----:B------:R-:W-:Y:S01]  /*139e0*/  ISETP.GE.U32.AND P1, PT, R0, 0x7ffffed6, PT ;  /* 0x7ffffed60000780c */ /* 0x000fe20003f26070 */
[----:B------:R-:W-:-:S05]  /*139f0*/  VIADD R0, R5, 0xffffff51 ;  /* 0xffffff5105007836 */ /* 0x000fca0000000000 */
[----:B------:R-:W-:-:S07]  /*13a00*/  ISETP.GE.U32.AND P0, PT, R0, 0x7ffffed2, PT ;  /* 0x7ffffed20000780c */ /* 0x000fce0003f06070 */
[----:B------:R-:W-:Y:S01]  /*13a10*/  LDGSTS.E [R12+0x2a800], desc[UR8][R34.64], !P1 ;  /* 0x2a800000220c7fae */ /* 0x000fe2000c921848 */
[----:B------:R-:W3:Y:S03]  /*13a20*/  LDC R5, c[0x0][0x230] ;  /* 0x00008c00ff057b82 */ /* 0x000ee60000000800 */
[----:B------:R-:W-:Y:S01]  /*13a30*/  LDGSTS.E [R12+0x2a900], desc[UR8][R32.64], !P1 ;  /* 0x2a900000200c7fae */ /* 0x000fe2000c921848 */
[----:B------:R-:W-:-:S03]  /*13a40*/  IMAD.WIDE R28, R2, 0x4, R28 ;  /* 0x00000004021c7825 */ /* 0x000fc600078e021c */
[----:B------:R-:W-:Y:S01]  /*13a50*/  LDGSTS.E [R12+0x2aa00], desc[UR8][R30.64], !P1 ;  /* 0x2aa000001e0c7fae */ /* 0x000fe2000c921848 */
[----:B------:R-:W-:-:S03]  /*13a60*/  IMAD.WIDE R36, R2, 0x4, R26 ;  /* 0x0000000402247825 */ /* 0x000fc600078e021a */
[----:B------:R4:W-:Y:S04]  /*13a70*/  STL.64 [R1+0x3c0], R28 ;  /* 0x0003c01c01007387 */ /* 0x0009e80000100a00 */
[----:B------:R4:W-:Y:S01]  /*13a80*/  LDGSTS.E [R12+0x2ab00], desc[UR8][R28.64], !P1 ;  /* 0x2ab000001c0c7fae */ /* 0x0009e2000c921848 */
[----:B------:R-:W-:Y:S02]  /*13a90*/  VIADD R0, R6, 0xffffff4d ;  /* 0xffffff4d06007836 */ /* 0x000fe40000000000 */
[----:B------:R-:W3:Y:S01]  /*13aa0*/  LDC R6, c[0x0][0x230] ;  /* 0x00008c00ff067b82 */ /* 0x000ee20000000800 */
[----:B-1----:R-:W3:Y:S04]  /*13ab0*/  LDL.LU.64 R34, [R1+0x860] ;  /* 0x0008600001227983 */ /* 0x002ee80000300a00 */
[----:B------:R-:W-:Y:S04]  /*13ac0*/  STL.64 [R1+0x3c8], R36 ;  /* 0x0003c82401007387 */ /* 0x000fe80000100a00 */
[----:B--2---:R-:W2:Y:S01]  /*13ad0*/  LDL.LU.64 R32, [R1+0x858] ;  /* 0x0008580001207983 */ /* 0x004ea20000300a00 */
[----:B----4-:R-:W-:Y:S01]  /*13ae0*/  IMAD.WIDE R28, R2, 0x4, R20 ;  /* 0x00000004021c7825 */ /* 0x010fe200078e0214 */
[----:B------:R-:W-:-:S02]  /*13af0*/  ISETP.GE.U32.AND P1, PT, R0, 0x7ffffece, PT ;  /* 0x7ffffece0000780c */ /* 0x000fc40003f26070 */
[----:B------:R1:W-:Y:S01]  /*13b00*/  LDGSTS.E [R12+0x2b800], desc[UR8][R36.64], !P0 ;  /* 0x2b800000240c7fae */ /* 0x0003e2000c121848 */
[----:B------:R-:W-:-:S03]  /*13b10*/  IMAD.WIDE R26, R2, 0x4, R18 ;  /* 0x00000004021a7825 */ /* 0x000fc600078e0212 */
[----:B------:R4:W-:Y:S04]  /*13b20*/  STL.64 [R1+0x3d0], R28 ;  /* 0x0003d01c01007387 */ /* 0x0009e80000100a00 */
[----:B------:R-:W2:Y:S04]  /*13b30*/  LDL.LU.64 R30, [R1+0x850] ;  /* 0x00085000011e7983 */ /* 0x000ea80000300a00 */
[----:B------:R1:W-:Y:S04]  /*13b40*/  STL.64 [R1+0x3d8], R26 ;  /* 0x0003d81a01007387 */ /* 0x0003e80000100a00 */
[----:B------:R-:W2:Y:S04]  /*13b50*/  LDL.LU.64 R18, [R1+0x848] ;  /* 0x0008480001127983 */ /* 0x000ea80000300a00 */
[----:B------:R-:W-:Y:S04]  /*13b60*/  LDGSTS.E [R12+0x2b900], desc[UR8][R28.64], !P0 ;  /* 0x2b9000001c0c7fae */ /* 0x000fe8000c121848 */
[----:B------:R-:W-:Y:S01]  /*13b70*/  LDGSTS.E [R12+0x2ba00], desc[UR8][R26.64], !P0 ;  /* 0x2ba000001a0c7fae */ /* 0x000fe2000c121848 */
[----:B-----5:R-:W-:-:S05]  /*13b80*/  IMAD.WIDE R20, R2, 0x4, R244 ;  /* 0x0000000402147825 */ /* 0x020fca00078e02f4 */
[----:B------:R5:W-:Y:S04]  /*13b90*/  STL.64 [R1+0x3e0], R20 ;  /* 0x0003e01401007387 */ /* 0x000be80000100a00 */
[----:B----4-:R-:W4:Y:S04]  /*13ba0*/  LDL.LU.64 R28, [R1+0x840] ;  /* 0x00084000011c7983 */ /* 0x010f280000300a00 */
[----:B-1----:R-:W4:Y:S04]  /*13bb0*/  LDL.LU.64 R26, [R1+0x838] ;  /* 0x00083800011a7983 */ /* 0x002f280000300a00 */
[----:B------:R-:W-:Y:S01]  /*13bc0*/  LDGSTS.E [R12+0x2bb00], desc[UR8][R20.64], !P0 ;  /* 0x2bb00000140c7fae */ /* 0x000fe2000c121848 */
[----:B------:R-:W-:-:S05]  /*13bd0*/  IMAD.WIDE R36, R2, 0x4, R24 ;  /* 0x0000000402247825 */ /* 0x000fca00078e0218 */
[----:B------:R4:W-:Y:S04]  /*13be0*/  LDGSTS.E [R12+0x2c800], desc[UR8][R36.64], !P1 ;  /* 0x2c800000240c7fae */ /* 0x0009e8000c921848 */
[----:B-----5:R-:W5:Y:S01]  /*13bf0*/  LDL.LU.64 R20, [R1+0x830] ;  /* 0x0008300001147983 */ /* 0x020f620000300a00 */
[----:B------:R-:W-:-:S03]  /*13c00*/  IMAD.WIDE R24, R2, 0x4, R22 ;  /* 0x0000000402187825 */ /* 0x000fc600078e0216 */
[----:B------:R-:W5:Y:S04]  /*13c10*/  LDL.LU.64 R244, [R1+0x828] ;  /* 0x0008280001f47983 */ /* 0x000f680000300a00 */
[----:B------:R-:W-:Y:S04]  /*13c20*/  STL.64 [R1+0x3f0], R36 ;  /* 0x0003f02401007387 */ /* 0x000fe80000100a00 */
[----:B------:R1:W-:Y:S04]  /*13c30*/  STL.64 [R1+0x3f8], R24 ;  /* 0x0003f81801007387 */ /* 0x0003e80000100a00 */
[----:B------:R-:W-:Y:S01]  /*13c40*/  LDGSTS.E [R12+0x2c900], desc[UR8][R24.64], !P1 ;  /* 0x2c900000180c7fae */ /* 0x000fe2000c921848 */
[----:B---3--:R-:W-:-:S04]  /*13c50*/  IMAD.WIDE R22, R2, 0x4, R246 ;  /* 0x0000000402167825 */ /* 0x008fc800078e02f6 */
[----:B------:R-:W-:Y:S01]  /*13c60*/  IMAD.WIDE R16, R2, 0x4, R16 ;  /* 0x0000000402107825 */ /* 0x000fe200078e0210 */
[----:B------:R3:W-:Y:S04]  /*13c70*/  STL.64 [R1+0x400], R22 ;  /* 0x0004001601007387 */ /* 0x0007e80000100a00 */
[----:B------:R3:W-:Y:S04]  /*13c80*/  STL.64 [R1+0x408], R16 ;  /* 0x0004081001007387 */ /* 0x0007e80000100a00 */
[----:B-1----:R-:W5:Y:S04]  /*13c90*/  LDL.LU.64 R24, [R1+0x820] ;  /* 0x0008200001187983 */ /* 0x002f680000300a00 */
[----:B------:R-:W-:Y:S04]  /*13ca0*/  LDGSTS.E [R12+0x2ca00], desc[UR8][R22.64], !P1 ;  /* 0x2ca00000160c7fae */ /* 0x000fe8000c921848 */
[----:B------:R-:W-:Y:S04]  /*13cb0*/  LDGSTS.E [R12+0x2cb00], desc[UR8][R16.64], !P1 ;  /* 0x2cb00000100c7fae */ /* 0x000fe8000c921848 */
[----:B---3--:R-:W3:Y:S04]  /*13cc0*/  LDL.LU.64 R22, [R1+0x818] ;  /* 0x0008180001167983 */ /* 0x008ee80000300a00 */
[----:B------:R-:W3:Y:S04]  /*13cd0*/  LDL.LU.64 R246, [R1+0x810] ;  /* 0x0008100001f67983 */ /* 0x000ee80000300a00 */
[----:B------:R-:W3:Y:S01]  /*13ce0*/  LDL.LU.64 R16, [R1+0x808] ;  /* 0x0008080001107983 */ /* 0x000ee20000300a00 */
[----:B------:R-:W-:-:S02]  /*13cf0*/  IADD3 R0, R4, -0xb7, RZ ;  /* 0xffffff4904007810 */ /* 0x000fc40007ffe0ff */
[----:B------:R-:W1:Y:S02]  /*13d00*/  LDC R4, c[0x0][0x230] ;  /* 0x00008c00ff047b82 */ /* 0x000e640000000800 */
[----:B------:R-:W-:Y:S01]  /*13d10*/  ISETP.GE.U32.AND P0, PT, R0, 0x7ffffeca, PT ;  /* 0x7ffffeca0000780c */ /* 0x000fe20003f06070 */
[----:B------:R-:W-:Y:S02]  /*13d20*/  VIADD R0, R5, 0xffffff45 ;  /* 0xffffff4505007836 */ /* 0x000fe40000000000 */
[----:B------:R-:W-:-:S03]  /*13d30*/  IMAD.WIDE R34, R2, 0x4, R34 ;  /* 0x0000000402227825 */ /* 0x000fc600078e0222 */
[----:B------:R-:W-:Y:S01]  /*13d40*/  ISETP.GE.U32.AND P1, PT, R0, 0x7ffffec6, PT ;  /* 0x7ffffec60000780c */ /* 0x000fe20003f26070 */
[----:B------:R-:W1:Y:S01]  /*13d50*/  LDC R5, c[0x0][0x230] ;  /* 0x00008c00ff057b82 */ /* 0x000e620000000800 */
[C---:B--2---:R-:W-:Y:S01]  /*13d60*/  IMAD.WIDE R32, R2.reuse, 0x4, R32 ;  /* 0x0000000402207825 */ /* 0x044fe200078e0220 */
[----:B------:R-:W-:Y:S04]  /*13d70*/  STL.64 [R1+0x4e0], R34 ;  /* 0x0004e02201007387 */ /* 0x000fe80000100a00 */
[----:B------:R2:W-:Y:S04]  /*13d80*/  LDGSTS.E [R12+0x2d800], desc[UR8][R34.64], !P0 ;  /* 0x2d800000220c7fae */ /* 0x0005e8000c121848 */
        /* <DEDUP_REMOVED lines=8> */
[----:B--2---:R-:W2:Y:S01]  /*13e10*/  LDL.LU.64 R18, [R1+0x800] ;  /* 0x0008000001127983 */ /* 0x004ea20000300a00 */
[----:B----4-:R-:W-:-:S04]  /*13e20*/  IMAD.WIDE R36, R2, 0x4, R28 ;  /* 0x0000000402247825 */ /* 0x010fc800078e021c */
[C---:B------:R-:W-:Y:S01]  /*13e30*/  IMAD.WIDE R34, R2.reuse, 0x4, R26 ;  /* 0x0000000402227825 */ /* 0x040fe200078e021a */
[----:B------:R-:W-:Y:S04]  /*13e40*/  STL.64 [R1+0x500], R36 ;  /* 0x0005002401007387 */ /* 0x000fe80000100a00 */
[----:B------:R-:W4:Y:S04]  /*13e50*/  LDL.LU.64 R28, [R1+0x7f8] ;  /* 0x0007f800011c7983 */ /* 0x000f280000300a00 */
[----:B------:R1:W-:Y:S04]  /*13e60*/  STL.64 [R1+0x508], R34 ;  /* 0x0005082201007387 */ /* 0x0003e80000100a00 */
[----:B------:R-:W4:Y:S01]  /*13e70*/  LDL.LU.64 R26, [R1+0x7f0] ;  /* 0x0007f000011a7983 */ /* 0x000f220000300a00 */
[----:B-----5:R-:W-:-:S03]  /*13e80*/  IMAD.WIDE R32, R2, 0x4, R20 ;  /* 0x0000000402207825 */ /* 0x020fc600078e0214 */
[----:B------:R-:W-:Y:S01]  /*13e90*/  LDGSTS.E [R12+0x2e800], desc[UR8][R36.64], !P1 ;  /* 0x2e800000240c7fae */ /* 0x000fe2000c921848 */
[----:B------:R-:W-:-:S03]  /*13ea0*/  IMAD.WIDE R30, R2, 0x4, R244 ;  /* 0x00000004021e7825 */ /* 0x000fc600078e02f4 */
[----:B------:R5:W-:Y:S04]  /*13eb0*/  STL.64 [R1+0x530], R32 ;  /* 0x0005302001007387 */ /* 0x000be80000100a00 */
[----:B------:R-:W4:Y:S04]  /*13ec0*/  LDL.LU.64 R20, [R1+0x7e8] ;  /* 0x0007e80001147983 */ /* 0x000f280000300a00 */
[----:B------:R1:W-:Y:S04]  /*13ed0*/  LDGSTS.E [R12+0x2e900], desc[UR8][R34.64], !P1 ;  /* 0x2e900000220c7fae */ /* 0x0003e8000c921848 */
[----:B------:R-:W-:Y:S04]  /*13ee0*/  LDGSTS.E [R12+0x2ea00], desc[UR8][R32.64], !P1 ;  /* 0x2ea00000200c7fae */ /* 0x000fe8000c921848 */
[----:B------:R3:W-:Y:S04]  /*13ef0*/  STL.64 [R1+0x538], R30 ;  /* 0x0005381e01007387 */ /* 0x0007e80000100a00 */
[----:B------:R3:W-:Y:S04]  /*13f00*/  LDGSTS.E [R12+0x2eb00], desc[UR8][R30.64], !P1 ;  /* 0x2eb000001e0c7fae */ /* 0x0007e8000c921848 */
[----:B------:R-:W4:Y:S01]  /*13f10*/  LDL.LU.64 R244, [R1+0x7e0] ;  /* 0x0007e00001f47983 */ /* 0x000f220000300a00 */
[----:B-1----:R-:W-:-:S05]  /*13f20*/  IMAD.WIDE R34, R2, 0x4, R24 ;  /* 0x0000000402227825 */ /* 0x002fca00078e0218 */
[----:B------:R-:W-:Y:S04]  /*13f30*/  STL.64 [R1+0x570], R34 ;  /* 0x0005702201007387 */ /* 0x000fe80000100a00 */
[----:B-----5:R-:W5:Y:S01]  /*13f40*/  LDL.LU.64 R32, [R1+0x7d8] ;  /* 0x0007d80001207983 */ /* 0x020f620000300a00 */
[----:B---3--:R-:W-:-:S04]  /*13f50*/  IMAD.WIDE R30, R2, 0x4, R22 ;  /* 0x00000004021e7825 */ /* 0x008fc800078e0216 */
[C---:B------:R-:W-:Y:S01]  /*13f60*/  IMAD.WIDE R24, R2.reuse, 0x4, R246 ;  /* 0x0000000402187825 */ /* 0x040fe200078e02f6 */
[----:B------:R1:W-:Y:S03]  /*13f70*/  STL.64 [R1+0x578], R30 ;  /* 0x0005781e01007387 */ /* 0x0003e60000100a00 */
[----:B------:R-:W-:Y:S01]  /*13f80*/  IMAD.WIDE R22, R2, 0x4, R16 ;  /* 0x0000000402167825 */ /* 0x000fe200078e0210 */
[----:B------:R-:W3:Y:S04]  /*13f90*/  LDL.LU.64 R246, [R1+0x7d0] ;  /* 0x0007d00001f67983 */ /* 0x000ee80000300a00 */
[----:B------:R1:W-:Y:S04]  /*13fa0*/  STL.64 [R1+0x580], R24 ;  /* 0x0005801801007387 */ /* 0x0003e80000100a00 */
[----:B------:R-:W3:Y:S01]  /*13fb0*/  LDL.LU.64 R16, [R1+0x7c8] ;  /* 0x0007c80001107983 */ /* 0x000ee20000300a00 */
[----:B------:R-:W-:-:S02]  /*13fc0*/  VIADD R0, R6, 0xffffff41 ;  /* 0xffffff4106007836 */ /* 0x000fc40000000000 */
[----:B------:R-:W3:Y:S03]  /*13fd0*/  LDC R6, c[0x0][0x230] ;  /* 0x00008c00ff067b82 */ /* 0x000ee60000000800 */
[----:B------:R-:W-:Y:S02]  /*13fe0*/  ISETP.GE.U32.AND P0, PT, R0, 0x7ffffec2, PT ;  /* 0x7ffffec20000780c */ /* 0x000fe40003f06070 */
[----:B------:R-:W-:Y:S01]  /*13ff0*/  IADD3 R0, R4, -0xc3, RZ ;  /* 0xffffff3d04007810 */ /* 0x000fe20007ffe0ff */
[----:B------:R1:W-:Y:S02]  /*14000*/  STL.64 [R1+0x588], R22 ;  /* 0x0005881601007387 */ /* 0x0003e40000100a00 */
[----:B------:R-:W3:Y:S01]  /*14010*/  LDC R4, c[0x0][0x230] ;  /* 0x00008c00ff047b82 */ /* 0x000ee20000000800 */
[----:B------:R-:W-:-:S07]  /*14020*/  ISETP.GE.U32.AND P1, PT, R0, 0x7ffffebe, PT ;  /* 0x7ffffebe0000780c */ /* 0x000fce0003f26070 */
[----:B------:R2:W-:Y:S04]  /*14030*/  LDGSTS.E [R12+0x2f800], desc[UR8][R34.64], !P0 ;  /* 0x2f800000220c7fae */ /* 0x0005e8000c121848 */
[----:B------:R-:W-:Y:S04]  /*14040*/  LDGSTS.E [R12+0x2f900], desc[UR8][R30.64], !P0 ;  /* 0x2f9000001e0c7fae */ /* 0x000fe8000c121848 */
[----:B------:R-:W-:Y:S01]  /*14050*/  LDGSTS.E [R12+0x2fa00], desc[UR8][R24.64], !P0 ;  /* 0x2fa00000180c7fae */ /* 0x000fe2000c121848 */
[----:B------:R-:W-:Y:S02]  /*14060*/  VIADD R0, R5, 0xffffff39 ;  /* 0xffffff3905007836 */ /* 0x000fe40000000000 */
[----:B------:R-:W3:Y:S01]  /*14070*/  LDC R5, c[0x0][0x230] ;  /* 0x00008c00ff057b82 */ /* 0x000ee20000000800 */
[----:B------:R-:W-:Y:S04]  /*14080*/  LDGSTS.E [R12+0x2fb00], desc[UR8][R22.64], !P0 ;  /* 0x2fb00000160c7fae */ /* 0x000fe8000c121848 */
[----:B-1----:R-:W3:Y:S04]  /*14090*/  LDL.LU.64 R30, [R1+0x7c0] ;  /* 0x0007c000011e7983 */ /* 0x002ee80000300a00 */
[----:B------:R-:W3:Y:S04]  /*140a0*/  LDL.LU.64 R24, [R1+0x7b8] ;  /* 0x0007b80001187983 */ /* 0x000ee80000300a00 */
[----:B------:R-:W3:Y:S01]  /*140b0*/  LDL.LU.64 R22, [R1+0x7b0] ;  /* 0x0007b00001167983 */ /* 0x000ee20000300a00 */
[----:B--2---:R-:W-:-:S05]  /*140c0*/  IMAD.WIDE R34, R2, 0x4, R18 ;  /* 0x0000000402227825 */ /* 0x004fca00078e0212 */
[----:B------:R-:W-:Y:S04]  /*140d0*/  STL.64 [R1+0x600], R34 ;  /* 0x0006002201007387 */ /* 0x000fe80000100a00 */
[----:B------:R-:W2:Y:S01]  /*140e0*/  LDL.LU.64 R18, [R1+0x7a8] ;  /* 0x0007a80001127983 */ /* 0x000ea20000300a00 */
[----:B------:R-:W-:-:S03]  /*140f0*/  ISETP.GE.U32.AND P0, PT, R0, 0x7ffffeba, PT ;  /* 0x7ffffeba0000780c */ /* 0x000fc60003f06070 */
[----:B------:R5:W-:Y:S01]  /*14100*/  LDGSTS.E [R12+0x30800], desc[UR8][R34.64], !P1 ;  /* 0x30800000220c7fae */ /* 0x000be2000c921848 */
[----:B----4-:R-:W-:-:S04]  /*14110*/  IMAD.WIDE R28, R2, 0x4, R28 ;  /* 0x00000004021c7825 */ /* 0x010fc800078e021c */
[C---:B------:R-:W-:Y:S01]  /*14120*/  IMAD.WIDE R26, R2.reuse, 0x4, R26 ;  /* 0x00000004021a7825 */ /* 0x040fe200078e021a */
[----:B------:R1:W-:Y:S04]  /*14130*/  STL.64 [R1+0x7f8], R28 ;  /* 0x0007f81c01007387 */ /* 0x0003e80000100a00 */
[----:B------:R4:W-:Y:S04]  /*14140*/  STL.64 [R1+0x7f0], R26 ;  /* 0x0007f01a01007387 */ /* 0x0009e80000100a00 */
[----:B------:R-:W-:Y:S01]  /*14150*/  LDGSTS.E [R12+0x30900], desc[UR8][R28.64], !P1 ;  /* 0x309000001c0c7fae */ /* 0x000fe2000c921848 */
[----:B------:R-:W-:-:S03]  /*14160*/  IMAD.WIDE R20, R2, 0x4, R20 ;  /* 0x0000000402147825 */ /* 0x000fc600078e0214 */
[----:B------:R-:W-:Y:S04]  /*14170*/  LDGSTS.E [R12+0x30a00], desc[UR8][R26.64], !P1 ;  /* 0x30a000001a0c7fae */ /* 0x000fe8000c921848 */
[----:B------:R4:W-:Y:S04]  /*14180*/  STL.64 [R1+0x7e8], R20 ;  /* 0x0007e81401007387 */ /* 0x0009e80000100a00 */
[----:B-1----:R-:W2:Y:S04]  /*14190*/  LDL.LU.64 R28, [R1+0x7a0] ;  /* 0x0007a000011c7983 */ /* 0x002ea80000300a00 */
[----:B----4-:R-:W4:Y:S04]  /*141a0*/  LDL.LU.64 R26, [R1+0x798] ;  /* 0x00079800011a7983 */ /* 0x010f280000300a00 */
[----:B------:R-:W-:Y:S01]  /*141b0*/  LDGSTS.E [R12+0x30b00], desc[UR8][R20.64], !P1 ;  /* 0x30b00000140c7fae */ /* 0x000fe2000c921848 */
[----:B------:R-:W-:-:S05]  /*141c0*/  IMAD.WIDE R36, R2, 0x4, R244 ;  /* 0x0000000402247825 */ /* 0x000fca00078e02f4 */
[----:B------:R-:W-:Y:S04]  /*141d0*/  LDGSTS.E [R12+0x31800], desc[UR8][R36.64], !P0 ;  /* 0x31800000240c7fae */ /* 0x000fe8000c121848 */
[----:B------:R-:W4:Y:S04]  /*141e0*/  LDL.LU.64 R20, [R1+0x790] ;  /* 0x0007900001147983 */ /* 0x000f280000300a00 */
[----:B------:R-:W-:Y:S04]  /*141f0*/  STL.64 [R1+0x7e0], R36 ;  /* 0x0007e02401007387 */ /* 0x000fe80000100a00 */
[----:B------:R-:W4:Y:S01]  /*14200*/  LDL.LU.64 R244, [R1+0x788] ;  /* 0x0007880001f47983 */ /* 0x000f220000300a00 */
[----:B-----5:R-:W-:-:S05]  /*14210*/  IMAD.WIDE R34, R2, 0x4, R32 ;  /* 0x0000000402227825 */ /* 0x020fca00078e0220 */
[----:B------:R-:W-:Y:S04]  /*14220*/  STL.64 [R1+0x7d8], R34 ;  /* 0x0007d82201007387 */ /* 0x000fe80000100a00 */
[----:B------:R1:W-:Y:S01]  /*14230*/  LDGSTS.E [R12+0x31900], desc[UR8][R34.64], !P0 ;  /* 0x31900000220c7fae */ /* 0x0003e2000c121848 */
[----:B---3--:R-:W-:-:S04]  /*14240*/  IMAD.WIDE R32, R2, 0x4, R246 ;  /* 0x0000000402207825 */ /* 0x008fc800078e02f6 */
[----:B------:R-:W-:Y:S01]  /*14250*/  IMAD.WIDE R16, R2, 0x4, R16 ;  /* 0x0000000402107825 */ /* 0x000fe200078e0210 */
[----:B------:R-:W-:Y:S04]  /*14260*/  STL.64 [R1+0x7d0], R32 ;  /* 0x0007d02001007387 */ /* 0x000fe80000100a00 */
[----:B------:R3:W-:Y:S04]  /*14270*/  STL.64 [R1+0x7c8], R16 ;  /* 0x0007c81001007387 */ /* 0x0007e80000100a00 */
[----:B------:R-:W5:Y:S04]  /*14280*/  LDL.LU.64 R246, [R1+0x780] ;  /* 0x0007800001f67983 */ /* 0x000f680000300a00 */
[----:B------:R1:W-:Y:S04]  /*14290*/  LDGSTS.E [R12+0x31a00], desc[UR8][R32.64], !P0 ;  /* 0x31a00000200c7fae */ /* 0x0003e8000c121848 */
[----:B------:R-:W-:Y:S04]  /*142a0*/  LDGSTS.E [R12+0x31b00], desc[UR8][R16.64], !P0 ;  /* 0x31b00000100c7fae */ /* 0x000fe8000c121848 */
[----:B---3--:R-:W3:Y:S01]  /*142b0*/  LDL.LU.64 R16, [R1+0x778] ;  /* 0x0007780001107983 */ /* 0x008ee20000300a00 */
[----:B------:R-:W-:-:S02]  /*142c0*/  VIADD R0, R6, 0xffffff35 ;  /* 0xffffff3506007836 */ /* 0x000fc40000000000 */
[----:B------:R-:W3:Y:S03]  /*142d0*/  LDC R6, c[0x0][0x230] ;  /* 0x00008c00ff067b82 */ /* 0x000ee60000000800 */
[----:B------:R-:W-:Y:S01]  /*142e0*/  ISETP.GE.U32.AND P1, PT, R0, 0x7ffffeb6, PT ;  /* 0x7ffffeb60000780c */ /* 0x000fe20003f26070 */
[----:B-1----:R-:W-:Y:S01]  /*142f0*/  IMAD.WIDE R34, R2, 0x4, R30 ;  /* 0x0000000402227825 */ /* 0x002fe200078e021e */
[----:B------:R-:W-:-:S03]  /*14300*/  IADD3 R0, R4, -0xcf, RZ ;  /* 0xffffff3104007810 */ /* 0x000fc60007ffe0ff */
[C---:B------:R-:W-:Y:S01]  /*14310*/  IMAD.WIDE R32, R2.reuse, 0x4, R24 ;  /* 0x0000000402207825 */ /* 0x040fe200078e0218 */
[----:B------:R-:W-:Y:S03]  /*14320*/  STL.64 [R1+0x7c0], R34 ;  /* 0x0007c02201007387 */ /* 0x000fe60000100a00 */
[----:B------:R-:W-:Y:S01]  /*14330*/  IMAD.WIDE R22, R2, 0x4, R22 ;  /* 0x0000000402167825 */ /* 0x000fe200078e0216 */
[----:B------:R-:W3:Y:S01]  /*14340*/  LDL.LU.64 R30, [R1+0x770] ;  /* 0x00077000011e7983 */ /* 0x000ee20000300a00 */
[----:B------:R-:W-:Y:S01]  /*14350*/  ISETP.GE.U32.AND P0, PT, R0, 0x7ffffeb2, PT ;  /* 0x7ffffeb20000780c */ /* 0x000fe20003f06070 */
[----:B------:R-:W1:Y:S02]  /*14360*/  LDC R4, c[0x0][0x230] ;  /* 0x00008c00ff047b82 */ /* 0x000e640000000800 */
[----:B------:R-:W-:Y:S04]  /*14370*/  STL.64 [R1+0x800], R32 ;  /* 0x0008002001007387 */ /* 0x000fe80000100a00 */
[----:B------:R1:W-:Y:S04]  /*14380*/  LDGSTS.E [R12+0x32800], desc[UR8][R34.64], !P1 ;  /* 0x32800000220c7fae */ /* 0x0003e8000c921848 */
[----:B------:R-:W3:Y:S01]  /*14390*/  LDL.LU.64 R24, [R1+0x768] ;  /* 0x0007680001187983 */ /* 0x000ee20000300a00 */
[----:B--2---:R-:W-:-:S03]  /*143a0*/  IMAD.WIDE R18, R2, 0x4, R18 ;  /* 0x0000000402127825 */ /* 0x004fc600078e0212 */
[----:B------:R2:W-:Y:S04]  /*143b0*/  STL.64 [R1+0x808], R22 ;  /* 0x0008081601007387 */ /* 0x0005e80000100a00 */
[----:B------:R4:W-:Y:S04]  /*143c0*/  LDGSTS.E [R12+0x32900], desc[UR8][R32.64], !P1 ;  /* 0x32900000200c7fae */ /* 0x0009e8000c921848 */
[----:B------:R2:W-:Y:S04]  /*143d0*/  STL.64 [R1+0x810], R18 ;  /* 0x0008101201007387 */ /* 0x0005e80000100a00 */
[----:B------:R-:W-:Y:S04]  /*143e0*/  LDGSTS.E [R12+0x32a00], desc[UR8][R22.64], !P1 ;  /* 0x32a00000160c7fae */ /* 0x000fe8000c921848 */
[----:B------:R-:W-:Y:S04]  /*143f0*/  LDGSTS.E [R12+0x32b00], desc[UR8][R18.64], !P1 ;  /* 0x32b00000120c7fae */ /* 0x000fe8000c921848 */
[----:B--2---:R-:W2:Y:S04]  /*14400*/  LDL.LU.64 R22, [R1+0x760] ;  /* 0x0007600001167983 */ /* 0x004ea80000300a00 */
[----:B------:R-:W2:Y:S01]  /*14410*/  LDL.LU.64 R18, [R1+0x758] ;  /* 0x0007580001127983 */ /* 0x000ea20000300a00 */
[----:B-1----:R-:W-:-:S04]  /*14420*/  IMAD.WIDE R34, R2, 0x4, R28 ;  /* 0x0000000402227825 */ /* 0x002fc800078e021c */
[C---:B----4-:R-:W-:Y:S01]  /*14430*/  IMAD.WIDE R32, R2.reuse, 0x4, R26 ;  /* 0x0000000402207825 */ /* 0x050fe200078e021a */
[----:B------:R-:W-:Y:S04]  /*14440*/  STL.64 [R1+0x818], R34 ;  /* 0x0008182201007387 */ /* 0x000fe80000100a00 */
[----:B------:R5:W-:Y:S04]  /*14450*/  LDGSTS.E [R12+0x33800], desc[UR8][R34.64], !P0 ;  /* 0x33800000220c7fae */ /* 0x000be8000c121848 */
[----:B------:R3:W-:Y:S01]  /*14460*/  LDGSTS.E [R12+0x33900], desc[UR8][R32.64], !P0 ;  /* 0x33900000200c7fae */ /* 0x0007e2000c121848 */
[----:B------:R-:W-:-:S03]  /*14470*/  IMAD.WIDE R28, R2, 0x4, R20 ;  /* 0x00000004021c7825 */ /* 0x000fc600078e0214 */
[----:B------:R-:W4:Y:S04]  /*14480*/  LDL.LU.64 R20, [R1+0x750] ;  /* 0x0007500001147983 */ /* 0x000f280000300a00 */
[----:B------:R-:W-:Y:S01]  /*14490*/  STL.64 [R1+0x798], R32 ;  /* 0x0007982001007387 */ /* 0x000fe20000100a00 */
[----:B------:R-:W-:-:S03]  /*144a0*/  IMAD.WIDE R26, R2, 0x4, R244 ;  /* 0x00000004021a7825 */ /* 0x000fc600078e02f4 */
[----:B------:R-:W4:Y:S04]  /*144b0*/  LDL.LU.64 R244, [R1+0x748] ;  /* 0x0007480001f47983 */ /* 0x000f280000300a00 */
[----:B------:R1:W-:Y:S04]  /*144c0*/  STL.64 [R1+0x790], R28 ;  /* 0x0007901c01007387 */ /* 0x0003e80000100a00 */
[----:B------:R1:W-:Y:S04]  /*144d0*/  STL.64 [R1+0x840], R26 ;  /* 0x0008401a01007387 */ /* 0x0003e80000100a00 */
[----:B------:R-:W-:Y:S04]  /*144e0*/  LDGSTS.E [R12+0x33a00], desc[UR8][R28.64], !P0 ;  /* 0x33a000001c0c7fae */ /* 0x000fe8000c121848 */
[----:B------:R-:W-:Y:S04]  /*144f0*/  LDGSTS.E [R12+0x33b00], desc[UR8][R26.64], !P0 ;  /* 0x33b000001a0c7fae */ /* 0x000fe8000c121848 */
[----:B-1----:R-:W4:Y:S04]  /*14500*/  LDL.LU.64 R28, [R1+0x740] ;  /* 0x00074000011c7983 */ /* 0x002f280000300a00 */
[----:B------:R-:W4:Y:S01]  /*14510*/  LDL.LU.64 R26, [R1+0x738] ;  /* 0x00073800011a7983 */ /* 0x000f220000300a00 */
[----:B-----5:R-:W-:-:S05]  /*14520*/  IMAD.WIDE R34, R2, 0x4, R246 ;  /* 0x0000000402227825 */ /* 0x020fca00078e02f6 */
[----:B------:R1:W-:Y:S04]  /*14530*/  STL.64 [R1+0x848], R34 ;  /* 0x0008482201007387 */ /* 0x0003e80000100a00 */
[----:B------:R-:W5:Y:S01]  /*14540*/  LDL.LU.64 R246, [R1+0x730] ;  /* 0x0007300001f67983 */ /* 0x000f620000300a00 */
[----:B---3--:R-:W-:-:S05]  /*14550*/  IMAD.WIDE R32, R2, 0x4, R16 ;  /* 0x0000000402207825 */ /* 0x008fca00078e0210 */
[----:B------:R3:W-:Y:S04]  /*14560*/  STL.64 [R1+0x850], R32 ;  /* 0x0008502001007387 */ /* 0x0007e80000100a00 */
[----:B------:R-:W5:Y:S01]  /*14570*/  LDL.LU.64 R16, [R1+0x728] ;  /* 0x0007280001107983 */ /* 0x000f620000300a00 */
[----:B------:R-:W-:Y:S02]  /*14580*/  VIADD R0, R5, 0xffffff2d ;  /* 0xffffff2d05007836 */ /* 0x000fe40000000000 */
[----:B------:R-:W5:Y:S03]  /*14590*/  LDC R5, c[0x0][0x230] ;  /* 0x00008c00ff057b82 */ /* 0x000f660000000800 */
[----:B------:R-:W-:Y:S01]  /*145a0*/  ISETP.GE.U32.AND P1, PT, R0, 0x7ffffeae, PT ;  /* 0x7ffffeae0000780c */ /* 0x000fe20003f26070 */
[----:B------:R-:W-:-:S02]  /*145b0*/  VIADD R0, R7, 0xffffff29 ;  /* 0xffffff2907007836 */ /* 0x000fc40000000000 */
[----:B------:R-:W-:Y:S02]  /*145c0*/  IMAD.WIDE R30, R2, 0x4, R30 ;  /* 0x00000004021e7825 */ /* 0x000fe400078e021e */
[----:B------:R-:W5:Y:S01]  /*145d0*/  LDC R7, c[0x0][0x230] ;  /* 0x00008c00ff077b82 */ /* 0x000f620000000800 */
[----:B------:R-:W-:Y:S02]  /*145e0*/  ISETP.GE.U32.AND P0, PT, R0, 0x7ffffeaa, PT ;  /* 0x7ffffeaa0000780c */ /* 0x000fe40003f06070 */
[----:B------:R3:W-:Y:S01]  /*145f0*/  STL.64 [R1+0x858], R30 ;  /* 0x0008581e01007387 */ /* 0x0007e20000100a00 */
[----:B------:R-:W-:-:S04]  /*14600*/  IMAD.WIDE R24, R2, 0x4, R24 ;  /* 0x0000000402187825 */ /* 0x000fc800078e0218 */
[----:B------:R1:W-:Y:S01]  /*14610*/  LDGSTS.E [R12+0x34800], desc[UR8][R34.64], !P1 ;  /* 0x34800000220c7fae */ /* 0x0003e2000c921848 */
[----:B------:R-:W-:Y:S02]  /*14620*/  IADD3 R0, R4, -0xdb, RZ ;  /* 0xffffff2504007810 */ /* 0x000fe40007ffe0ff */
[----:B------:R-:W5:Y:S01]  /*14630*/  LDC R4, c[0x0][0x230] ;  /* 0x00008c00ff047b82 */ /* 0x000f620000000800 */
[----:B------:R3:W-:Y:S04]  /*14640*/  STL.64 [R1+0x860], R24 ;  /* 0x0008601801007387 */ /* 0x0007e80000100a00 */
[----:B------:R-:W-:Y:S04]  /*14650*/  LDGSTS.E [R12+0x34900], desc[UR8][R32.64], !P1 ;  /* 0x34900000200c7fae */ /* 0x000fe8000c921848 */
[----:B------:R-:W-:Y:S04]  /*14660*/  LDGSTS.E [R12+0x34a00], desc[UR8][R30.64], !P1 ;  /* 0x34a000001e0c7fae */ /* 0x000fe8000c921848 */
[----:B------:R-:W-:Y:S01]  /*14670*/  LDGSTS.E [R12+0x34b00], desc[UR8][R24.64], !P1 ;  /* 0x34b00000180c7fae */ /* 0x000fe2000c921848 */
[----:B------:R-:W-:Y:S01]  /*14680*/  ISETP.GE.U32.AND P1, PT, R0, 0x7ffffea6, PT ;  /* 0x7ffffea60000780c */ /* 0x000fe20003f26070 */
[----:B--2---:R-:W-:-:S04]  /*14690*/  IMAD.WIDE R36, R2, 0x4, R22 ;  /* 0x0000000402247825 */ /* 0x004fc800078e0216 */
[C---:B-1----:R-:W-:Y:S01]  /*146a0*/  IMAD.WIDE R34, R2.reuse, 0x4, R18 ;  /* 0x0000000402227825 */ /* 0x042fe200078e0212 */
[----:B------:R-:W-:Y:S04]  /*146b0*/  LDGSTS.E [R12+0x35800], desc[UR8][R36.64], !P0 ;  /* 0x35800000240c7fae */ /* 0x000fe8000c121848 */
[----:B------:R-:W2:Y:S04]  /*146c0*/  LDL.LU.64 R18, [R1+0x720] ;  /* 0x0007200001127983 */ /* 0x000ea80000300a00 */
[----:B---3--:R-:W3:Y:S04]  /*146d0*/  LDL.LU.64 R32, [R1+0x718] ;  /* 0x0007180001207983 */ /* 0x008ee80000300a00 */
[----:B------:R-:W-:Y:S04]  /*146e0*/  STL.64 [R1+0x880], R36 ;  /* 0x0008802401007387 */ /* 0x000fe80000100a00 */
[----:B------:R-:W3:Y:S04]  /*146f0*/  LDL.LU.64 R30, [R1+0x710] ;  /* 0x00071000011e7983 */ /* 0x000ee80000300a00 */
[----:B------:R-:W-:Y:S04]  /*14700*/  STL.64 [R1+0x888], R34 ;  /* 0x0008882201007387 */ /* 0x000fe80000100a00 */
[----:B------:R-:W3:Y:S04]  /*14710*/  LDL.LU.64 R24, [R1+0x708] ;  /* 0x0007080001187983 */ /* 0x000ee80000300a00 */
[----:B------:R1:W-:Y:S01]  /*14720*/  LDGSTS.E [R12+0x35900], desc[UR8][R34.64], !P0 ;  /* 0x35900000220c7fae */ /* 0x0003e2000c121848 */
[----:B----4-:R-:W-:-:S04]  /*14730*/  IMAD.WIDE R22, R2, 0x4, R20 ;  /* 0x0000000402167825 */ /* 0x010fc800078e0214 */
[C---:B------:R-:W-:Y:S01]  /*14740*/  IMAD.WIDE R20, R2.reuse, 0x4, R244 ;  /* 0x0000000402147825 */ /* 0x040fe200078e02f4 */
[----:B------:R4:W-:Y:S04]  /*14750*/  STL.64 [R1+0x890], R22 ;  /* 0x0008901601007387 */ /* 0x0009e80000100a00 */
[----:B------:R1:W-:Y:S04]  /*14760*/  STL.64 [R1+0x898], R20 ;  /* 0x0008981401007387 */ /* 0x0003e80000100a00 */
[----:B------:R-:W-:Y:S04]  /*14770*/  LDGSTS.E [R12+0x35a00], desc[UR8][R22.64], !P0 ;  /* 0x35a00000160c7fae */ /* 0x000fe8000c121848 */
[----:B------:R-:W-:Y:S04]  /*14780*/  LDGSTS.E [R12+0x35b00], desc[UR8][R20.64], !P0 ;  /* 0x35b00000140c7fae */ /* 0x000fe8000c121848 */
[----:B----4-:R-:W4:Y:S04]  /*14790*/  LDL.LU.64 R22, [R1+0x700] ;  /* 0x0007000001167983 */ /* 0x010f280000300a00 */
[----:B-1----:R-:W4:Y:S01]  /*147a0*/  LDL.LU.64 R20, [R1+0x6f8] ;  /* 0x0006f80001147983 */ /* 0x002f220000300a00 */
[----:B------:R-:W-:-:S03]  /*147b0*/  IMAD.WIDE R28, R2, 0x4, R28 ;  /* 0x00000004021c7825 */ /* 0x000fc600078e021c */
[----:B------:R-:W4:Y:S01]  /*147c0*/  LDL.LU.64 R244, [R1+0x6f0] ;  /* 0x0006f00001f47983 */ /* 0x000f220000300a00 */
[----:B------:R-:W-:-:S03]  /*147d0*/  IMAD.WIDE R34, R2, 0x4, R26 ;  /* 0x0000000402227825 */ /* 0x000fc600078e021a */
[----:B------:R1:W-:Y:S04]  /*147e0*/  STL.64 [R1+0xf98], R28 ;  /* 0x000f981c01007387 */ /* 0x0003e80000100a00 */
[----:B------:R-:W-:Y:S04]  /*147f0*/  STL.64 [R1+0xfa0], R34 ;  /* 0x000fa02201007387 */ /* 0x000fe80000100a00 */
[----:B------:R-:W-:Y:S04]  /*14800*/  LDGSTS.E [R12+0x36800], desc[UR8][R28.64], !P1 ;  /* 0x368000001c0c7fae */ /* 0x000fe8000c921848 */
[----:B------:R4:W-:Y:S01]  /*14810*/  LDGSTS.E [R12+0x36900], desc[UR8][R34.64], !P1 ;  /* 0x36900000220c7fae */ /* 0x0009e2000c921848 */
[----:B-----5:R-:W-:-:S05]  /*14820*/  IMAD.WIDE R26, R2, 0x4, R246 ;  /* 0x00000004021a7825 */ /* 0x020fca00078e02f6 */
[----:B------:R5:W-:Y:S04]  /*14830*/  STL.64 [R1+0xfa8], R26 ;  /* 0x000fa81a01007387 */ /* 0x000be80000100a00 */
[----:B-1----:R-:W4:Y:S04]  /*14840*/  LDL.LU.64 R28, [R1+0x6e8] ;  /* 0x0006e800011c7983 */ /* 0x002f280000300a00 */
[----:B------:R-:W-:Y:S01]  /*14850*/  LDGSTS.E [R12+0x36a00], desc[UR8][R26.64], !P1 ;  /* 0x36a000001a0c7fae */ /* 0x000fe2000c921848 */
[----:B------:R-:W-:-:S05]  /*14860*/  IMAD.WIDE R16, R2, 0x4, R16 ;  /* 0x0000000402107825 */ /* 0x000fca00078e0210 */
[----:B------:R1:W-:Y:S04]  /*14870*/  STL.64 [R1+0xfb0], R16 ;  /* 0x000fb01001007387 */ /* 0x0003e80000100a00 */
[----:B-----5:R-:W5:Y:S04]  /*14880*/  LDL.LU.64 R26, [R1+0x6e0] ;  /* 0x0006e000011a7983 */ /* 0x020f680000300a00 */
[----:B------:R-:W5:Y:S04]  /*14890*/  LDL.LU.64 R246, [R1+0x6d8] ;  /* 0x0006d80001f67983 */ /* 0x000f680000300a00 */
[----:B------:R-:W-:Y:S04]  /*148a0*/  LDGSTS.E [R12+0x36b00], desc[UR8][R16.64], !P1 ;  /* 0x36b00000100c7fae */ /* 0x000fe8000c921848 */
[----:B-1----:R-:W5:Y:S01]  /*148b0*/  LDL.LU.64 R16, [R1+0x6d0] ;  /* 0x0006d00001107983 */ /* 0x002f620000300a00 */
[----:B------:R-:W-:-:S02]  /*148c0*/  VIADD R0, R6, 0xffffff21 ;  /* 0xffffff2106007836 */ /* 0x000fc40000000000 */
[----:B------:R-:W1:Y:S03]  /*148d0*/  LDC R6, c[0x0][0x230] ;  /* 0x00008c00ff067b82 */ /* 0x000e660000000800 */
[----:B------:R-:W-:Y:S01]  /*148e0*/  ISETP.GE.U32.AND P0, PT, R0, 0x7ffffea2, PT ;  /* 0x7ffffea20000780c */ /* 0x000fe20003f06070 */
[----:B------:R-:W-:-:S04]  /*148f0*/  VIADD R0, R7, 0xffffff1d ;  /* 0xffffff1d07007836 */ /* 0x000fc80000000000 */
[----:B------:R-:W1:Y:S01]  /*14900*/  LDC R7, c[0x0][0x230] ;  /* 0x00008c00ff077b82 */ /* 0x000e620000000800 */
[----:B------:R-:W-:Y:S01]  /*14910*/  ISETP.GE.U32.AND P1, PT, R0, 0x7ffffe9e, PT ;  /* 0x7ffffe9e0000780c */ /* 0x000fe20003f26070 */
[----:B--2---:R-:W-:-:S04]  /*14920*/  IMAD.WIDE R18, R2, 0x4, R18 ;  /* 0x0000000402127825 */ /* 0x004fc800078e0212 */
[C---:B---3--:R-:W-:Y:S01]  /*14930*/  IMAD.WIDE R32, R2.reuse, 0x4, R32 ;  /* 0x0000000402207825 */ /* 0x048fe200078e0220 */
[----:B------:R2:W-:Y:S03]  /*14940*/  STL.64 [R1+0xff8], R18 ;  /* 0x000ff81201007387 */ /* 0x0005e60000100a00 */
[C---:B------:R-:W-:Y:S01]  /*14950*/  IMAD.WIDE R30, R2.reuse, 0x4, R30 ;  /* 0x00000004021e7825 */ /* 0x040fe200078e021e */
[----:B------:R-:W-:Y:S04]  /*14960*/  STL.64 [R1+0x1000], R32 ;  /* 0x0010002001007387 */ /* 0x000fe80000100a00 */
[----:B------:R-:W-:Y:S01]  /*14970*/  LDGSTS.E [R12+0x37800], desc[UR8][R18.64], !P0 ;  /* 0x37800000120c7fae */ /* 0x000fe2000c121848 */
[----:B------:R-:W-:-:S03]  /*14980*/  IMAD.WIDE R24, R2, 0x4, R24 ;  /* 0x0000000402187825 */ /* 0x000fc600078e0218 */
[----:B------:R-:W-:Y:S04]  /*14990*/  STL.64 [R1+0x1008], R30 ;  /* 0x0010081e01007387 */ /* 0x000fe80000100a00 */
[----:B------:R3:W-:Y:S04]  /*149a0*/  LDGSTS.E [R12+0x37900], desc[UR8][R32.64], !P0 ;  /* 0x37900000200c7fae */ /* 0x0007e8000c121848 */
[----:B--2---:R-:W2:Y:S04]  /*149b0*/  LDL.LU.64 R18, [R1+0x6c8] ;  /* 0x0006c80001127983 */ /* 0x004ea80000300a00 */
[----:B------:R1:W-:Y:S04]  /*149c0*/  LDGSTS.E [R12+0x37a00], desc[UR8][R30.64], !P0 ;  /* 0x37a000001e0c7fae */ /* 0x0003e8000c121848 */
[----:B------:R3:W-:Y:S04]  /*149d0*/  STL.64 [R1+0x1010], R24 ;  /* 0x0010101801007387 */ /* 0x0007e80000100a00 */
[----:B------:R-:W-:Y:S04]  /*149e0*/  LDGSTS.E [R12+0x37b00], desc[UR8][R24.64], !P0 ;  /* 0x37b00000180c7fae */ /* 0x000fe8000c121848 */
[----:B---3--:R-:W3:Y:S01]  /*149f0*/  LDL.LU.64 R24, [R1+0x6c0] ;  /* 0x0006c00001187983 */ /* 0x008ee20000300a00 */
[----:B----4-:R-:W-:-:S04]  /*14a00*/  IMAD.WIDE R34, R2, 0x4, R22 ;  /* 0x0000000402227825 */ /* 0x010fc800078e0216 */
[C---:B------:R-:W-:Y:S01]  /*14a10*/  IMAD.WIDE R32, R2.reuse, 0x4, R20 ;  /* 0x0000000402207825 */ /* 0x040fe200078e0214 */
[----:B------:R4:W-:Y:S03]  /*14a20*/  STL.64 [R1+0x1058], R34 ;  /* 0x0010582201007387 */ /* 0x0009e60000100a00 */
[C---:B-1----:R-:W-:Y:S01]  /*14a30*/  IMAD.WIDE R30, R2.reuse, 0x4, R244 ;  /* 0x00000004021e7825 */ /* 0x042fe200078e02f4 */
[----:B------:R-:W3:Y:S04]  /*14a40*/  LDL.LU.64 R22, [R1+0x6b8] ;  /* 0x0006b80001167983 */ /* 0x000ee80000300a00 */
[----:B------:R-:W-:Y:S04]  /*14a50*/  STL.64 [R1+0x1060], R32 ;  /* 0x0010602001007387 */ /* 0x000fe80000100a00 */
[----:B------:R-:W3:Y:S04]  /*14a60*/  LDL.LU.64 R20, [R1+0x6b0] ;  /* 0x0006b00001147983 */ /* 0x000ee80000300a00 */
[----:B------:R-:W-:Y:S04]  /*14a70*/  STL.64 [R1+0x1068], R30 ;  /* 0x0010681e01007387 */ /* 0x000fe80000100a00 */
[----:B------:R-:W3:Y:S04]  /*14a80*/  LDL.LU.64 R244, [R1+0x6a8] ;  /* 0x0006a80001f47983 */ /* 0x000ee80000300a00 */
[----:B------:R-:W-:Y:S04]  /*14a90*/  LDGSTS.E [R12+0x38800], desc[UR8][R34.64], !P1 ;  /* 0x38800000220c7fae */ /* 0x000fe8000c921848 */
[----:B------:R-:W-:Y:S04]  /*14aa0*/  LDGSTS.E [R12+0x38900], desc[UR8][R32.64], !P1 ;  /* 0x38900000200c7fae */ /* 0x000fe8000c921848 */
[----:B------:R-:W-:Y:S01]  /*14ab0*/  LDGSTS.E [R12+0x38a00], desc[UR8][R30.64], !P1 ;  /* 0x38a000001e0c7fae */ /* 0x000fe2000c921848 */
[----:B------:R-:W-:-:S05]  /*14ac0*/  IMAD.WIDE R28, R2, 0x4, R28 ;  /* 0x00000004021c7825 */ /* 0x000fca00078e021c */
[----:B------:R1:W-:Y:S04]  /*14ad0*/  STL.64 [R1+0x1070], R28 ;  /* 0x0010701c01007387 */ /* 0x0003e80000100a00 */
[----:B------:R1:W-:Y:S04]  /*14ae0*/  LDGSTS.E [R12+0x38b00], desc[UR8][R28.64], !P1 ;  /* 0x38b000001c0c7fae */ /* 0x0003e8000c921848 */
[----:B----4-:R-:W4:Y:S01]  /*14af0*/  LDL.LU.64 R34, [R1+0x6a0] ;  /* 0x0006a00001227983 */ /* 0x010f220000300a00 */
[----:B-----5:R-:W-:-:S04]  /*14b00*/  IMAD.WIDE R36, R2, 0x4, R26 ;  /* 0x0000000402247825 */ /* 0x020fc800078e021a */
[C---:B-1----:R-:W-:Y:S01]  /*14b10*/  IMAD.WIDE R28, R2.reuse, 0x4, R246 ;  /* 0x00000004021c7825 */ /* 0x042fe200078e02f6 */
[----:B------:R-:W-:Y:S04]  /*14b20*/  STL.64 [R1+0x10b8], R36 ;  /* 0x0010b82401007387 */ /* 0x000fe80000100a00 */
[----:B------:R-:W5:Y:S04]  /*14b30*/  LDL.LU.64 R32, [R1+0x698] ;  /* 0x0006980001207983 */ /* 0x000f680000300a00 */
[----:B------:R1:W-:Y:S04]  /*14b40*/  STL.64 [R1+0x10c0], R28 ;  /* 0x0010c01c01007387 */ /* 0x0003e80000100a00 */
[----:B------:R-:W5:Y:S01]  /*14b50*/  LDL.LU.64 R30, [R1+0x690] ;  /* 0x00069000011e7983 */ /* 0x000f620000300a00 */
[----:B------:R-:W-:-:S05]  /*14b60*/  IMAD.WIDE R26, R2, 0x4, R16 ;  /* 0x00000004021a7825 */ /* 0x000fca00078e0210 */
[----:B------:R1:W-:Y:S04]  /*14b70*/  STL.64 [R1+0x10c8], R26 ;  /* 0x0010c81a01007387 */ /* 0x0003e80000100a00 */
[----:B------:R-:W5:Y:S01]  /*14b80*/  LDL.LU.64 R16, [R1+0x688] ;  /* 0x0006880001107983 */ /* 0x000f620000300a00 */
[----:B------:R-:W-:Y:S02]  /*14b90*/  IADD3 R0, R5, -0xe7, RZ ;  /* 0xffffff1905007810 */ /* 0x000fe40007ffe0ff */
[----:B------:R-:W5:Y:S02]  /*14ba0*/  LDC R5, c[0x0][0x230] ;  /* 0x00008c00ff057b82 */ /* 0x000f640000000800 */
[----:B------:R-:W-:Y:S01]  /*14bb0*/  ISETP.GE.U32.AND P0, PT, R0, 0x7ffffe9a, PT ;  /* 0x7ffffe9a0000780c */ /* 0x000fe20003f06070 */
[----:B------:R-:W-:-:S05]  /*14bc0*/  VIADD R0, R4, 0xffffff15 ;  /* 0xffffff1504007836 */ /* 0x000fca0000000000 */
[----:B------:R-:W-:Y:S01]  /*14bd0*/  ISETP.GE.U32.AND P1, PT, R0, 0x7ffffe96, PT ;  /* 0x7ffffe960000780c */ /* 0x000fe20003f26070 */
[----:B------:R-:W-:Y:S01]  /*14be0*/  VIADD R0, R7, 0xffffff11 ;  /* 0xffffff1107007836 */ /* 0x000fe20000000000 */
[----:B------:R-:W5:Y:S05]  /*14bf0*/  LDC R4, c[0x0][0x230] ;  /* 0x00008c00ff047b82 */ /* 0x000f6a0000000800 */
[----:B------:R3:W-:Y:S03]  /*14c00*/  LDGSTS.E [R12+0x39800], desc[UR8][R36.64], !P0 ;  /* 0x39800000240c7fae */ /* 0x0007e6000c121848 */
[----:B------:R-:W5:Y:S01]  /*14c10*/  LDC R7, c[0x0][0x230] ;  /* 0x00008c00ff077b82 */ /* 0x000f620000000800 */
[----:B------:R-:W-:Y:S04]  /*14c20*/  LDGSTS.E [R12+0x39900], desc[UR8][R28.64], !P0 ;  /* 0x399000001c0c7fae */ /* 0x000fe8000c121848 */
[----:B------:R-:W-:Y:S01]  /*14c30*/  LDGSTS.E [R12+0x39a00], desc[UR8][R26.64], !P0 ;  /* 0x39a000001a0c7fae */ /* 0x000fe2000c121848 */
[----:B--2---:R-:W-:-:S05]  /*14c40*/  IMAD.WIDE R18, R2, 0x4, R18 ;  /* 0x0000000402127825 */ /* 0x004fca00078e0212 */
[----:B------:R2:W-:Y:S04]  /*14c50*/  STL.64 [R1+0x10d0], R18 ;  /* 0x0010d01201007387 */ /* 0x0005e80000100a00 */
[----:B-1----:R-:W5:Y:S04]  /*14c60*/  LDL.LU.64 R28, [R1+0x680] ;  /* 0x00068000011c7983 */ /* 0x002f680000300a00 */
[----:B------:R-:W5:Y:S04]  /*14c70*/  LDL.LU.64 R26, [R1+0x678] ;  /* 0x00067800011a7983 */ /* 0x000f680000300a00 */
[----:B------:R-:W-:Y:S04]  /*14c80*/  LDGSTS.E [R12+0x39b00], desc[UR8][R18.64], !P0 ;  /* 0x39b00000120c7fae */ /* 0x000fe8000c121848 */
[----:B------:R-:W5:Y:S01]  /*14c90*/  LDL.LU.64 R246, [R1+0x670] ;  /* 0x0006700001f67983 */ /* 0x000f620000300a00 */
[----:B---3--:R-:W-:Y:S01]  /*14ca0*/  IMAD.WIDE R36, R2, 0x4, R24 ;  /* 0x0000000402247825 */ /* 0x008fe200078e0218 */
[----:B------:R-:W-:-:S02]  /*14cb0*/  ISETP.GE.U32.AND P0, PT, R0, 0x7ffffe92, PT ;  /* 0x7ffffe920000780c */ /* 0x000fc40003f06070 */
[----:B--2---:R-:W2:Y:S04]  /*14cc0*/  LDL.LU.64 R18, [R1+0x668] ;  /* 0x0006680001127983 */ /* 0x004ea80000300a00 */
[----:B------:R-:W-:Y:S04]  /*14cd0*/  STL.64 [R1+0x1118], R36 ;  /* 0x0011182401007387 */ /* 0x000fe80000100a00 */
[----:B------:R-:W-:Y:S01]  /*14ce0*/  LDGSTS.E [R12+0x3a800], desc[UR8][R36.64], !P1 ;  /* 0x3a800000240c7fae */ /* 0x000fe2000c921848 */
[----:B------:R-:W-:-:S04]  /*14cf0*/  IMAD.WIDE R24, R2, 0x4, R22 ;  /* 0x0000000402187825 */ /* 0x000fc800078e0216 */
[C---:B------:R-:W-:Y:S01]  /*14d00*/  IMAD.WIDE R22, R2.reuse, 0x4, R20 ;  /* 0x0000000402167825 */ /* 0x040fe200078e0214 */
[----:B------:R1:W-:Y:S04]  /*14d10*/  STL.64 [R1+0x1120], R24 ;  /* 0x0011201801007387 */ /* 0x0003e80000100a00 */
[----:B------:R-:W-:Y:S01]  /*14d20*/  LDGSTS.E [R12+0x3a900], desc[UR8][R24.64], !P1 ;  /* 0x3a900000180c7fae */ /* 0x000fe2000c921848 */
[----:B------:R-:W-:-:S03]  /*14d30*/  IMAD.WIDE R20, R2, 0x4, R244 ;  /* 0x0000000402147825 */ /* 0x000fc600078e02f4 */
[----:B------:R3:W-:Y:S04]  /*14d40*/  STL.64 [R1+0x1128], R22 ;  /* 0x0011281601007387 */ /* 0x0007e80000100a00 */
[----:B------:R3:W-:Y:S04]  /*14d50*/  STL.64 [R1+0x1130], R20 ;  /* 0x0011301401007387 */ /* 0x0007e80000100a00 */
[----:B-1----:R-:W2:Y:S04]  /*14d60*/  LDL.LU.64 R24, [R1+0x660] ;  /* 0x0006600001187983 */ /* 0x002ea80000300a00 */
[----:B------:R-:W-:Y:S04]  /*14d70*/  LDGSTS.E [R12+0x3aa00], desc[UR8][R22.64], !P1 ;  /* 0x3aa00000160c7fae */ /* 0x000fe8000c921848 */
[----:B------:R-:W-:Y:S04]  /*14d80*/  LDGSTS.E [R12+0x3ab00], desc[UR8][R20.64], !P1 ;  /* 0x3ab00000140c7fae */ /* 0x000fe8000c921848 */
[----:B---3--:R-:W3:Y:S04]  /*14d90*/  LDL.LU.64 R22, [R1+0x658] ;  /* 0x0006580001167983 */ /* 0x008ee80000300a00 */
[----:B------:R-:W3:Y:S04]  /*14da0*/  LDL.LU.64 R20, [R1+0x650] ;  /* 0x0006500001147983 */ /* 0x000ee80000300a00 */
[----:B------:R-:W3:Y:S01]  /*14db0*/  LDL.LU.64 R244, [R1+0x648] ;  /* 0x0006480001f47983 */ /* 0x000ee20000300a00 */
[----:B----4-:R-:W-:-:S05]  /*14dc0*/  IMAD.WIDE R34, R2, 0x4, R34 ;  /* 0x0000000402227825 */ /* 0x010fca00078e0222 */
[----:B------:R-:W-:Y:S04]  /*14dd0*/  STL.64 [R1+0x1190], R34 ;  /* 0x0011902201007387 */ /* 0x000fe80000100a00 */
[----:B------:R1:W-:Y:S01]  /*14de0*/  LDGSTS.E [R12+0x3b800], desc[UR8][R34.64], !P0 ;  /* 0x3b800000220c7fae */ /* 0x0003e2000c121848 */
[----:B-----5:R-:W-:-:S04]  /*14df0*/  IMAD.WIDE R32, R2, 0x4, R32 ;  /* 0x0000000402207825 */ /* 0x020fc800078e0220 */
[C---:B------:R-:W-:Y:S01]  /*14e00*/  IMAD.WIDE R30, R2.reuse, 0x4, R30 ;  /* 0x00000004021e7825 */ /* 0x040fe200078e021e */
[----:B------:R-:W-:Y:S04]  /*14e10*/  STL.64 [R1+0x1198], R32 ;  /* 0x0011982001007387 */ /* 0x000fe80000100a00 */
[----:B------:R4:W-:Y:S01]  /*14e20*/  LDGSTS.E [R12+0x3b900], desc[UR8][R32.64], !P0 ;  /* 0x3b900000200c7fae */ /* 0x0009e2000c121848 */
[----:B------:R-:W-:-:S03]  /*14e30*/  IMAD.WIDE R16, R2, 0x4, R16 ;  /* 0x0000000402107825 */ /* 0x000fc600078e0210 */
[----:B------:R-:W-:Y:S04]  /*14e40*/  STL.64 [R1+0x11a0], R30 ;  /* 0x0011a01e01007387 */ /* 0x000fe80000100a00 */
[----:B------:R-:W-:Y:S04]  /*14e50*/  LDGSTS.E [R12+0x3ba00], desc[UR8][R30.64], !P0 ;  /* 0x3ba000001e0c7fae */ /* 0x000fe8000c121848 */
[----:B------:R5:W-:Y:S04]  /*14e60*/  STL.64 [R1+0x11b0], R16 ;  /* 0x0011b01001007387 */ /* 0x000be80000100a00 */
[----:B------:R-:W-:Y:S04]  /*14e70*/  LDGSTS.E [R12+0x3bb00], desc[UR8][R16.64], !P0 ;  /* 0x3bb00000100c7fae */ /* 0x000fe8000c121848 */
[----:B-----5:R-:W5:Y:S01]  /*14e80*/  LDL.LU.64 R16, [R1+0x640] ;  /* 0x0006400001107983 */ /* 0x020f620000300a00 */
[----:B------:R-:W-:-:S02]  /*14e90*/  IADD3 R0, R6, -0xf3, RZ ;  /* 0xffffff0d06007810 */ /* 0x000fc40007ffe0ff */
[----:B------:R-:W5:Y:S02]  /*14ea0*/  LDC R6, c[0x0][0x230] ;  /* 0x00008c00ff067b82 */ /* 0x000f640000000800 */
[----:B------:R-:W-:Y:S01]  /*14eb0*/  ISETP.GE.U32.AND P1, PT, R0, 0x7ffffe8e, PT ;  /* 0x7ffffe8e0000780c */ /* 0x000fe20003f26070 */
[----:B------:R-:W-:-:S05]  /*14ec0*/  VIADD R0, R5, 0xffffff09 ;  /* 0xffffff0905007836 */ /* 0x000fca0000000000 */
[----:B------:R-:W-:Y:S01]  /*14ed0*/  ISETP.GE.U32.AND P0, PT, R0, 0x7ffffe8a, PT ;  /* 0x7ffffe8a0000780c */ /* 0x000fe20003f06070 */
[C---:B-1----:R-:W-:Y:S01]  /*14ee0*/  IMAD.WIDE R34, R2.reuse, 0x4, R28 ;  /* 0x0000000402227825 */ /* 0x042fe200078e021c */
[----:B------:R-:W1:Y:S03]  /*14ef0*/  LDC R5, c[0x0][0x230] ;  /* 0x00008c00ff057b82 */ /* 0x000e660000000800 */
[C---:B----4-:R-:W-:Y:S01]  /*14f00*/  IMAD.WIDE R32, R2.reuse, 0x4, R26 ;  /* 0x0000000402207825 */ /* 0x050fe200078e021a */
[----:B------:R-:W-:Y:S04]  /*14f10*/  STL.64 [R1+0x17f8], R34 ;  /* 0x0017f82201007387 */ /* 0x000fe80000100a00 */
[----:B------:R-:W4:Y:S01]  /*14f20*/  LDL.LU.64 R30, [R1+0x638] ;  /* 0x00063800011e7983 */ /* 0x000f220000300a00 */
[----:B------:R-:W-:-:S03]  /*14f30*/  IMAD.WIDE R26, R2, 0x4, R246 ;  /* 0x00000004021a7825 */ /* 0x000fc600078e02f6 */
[----:B------:R-:W-:Y:S04]  /*14f40*/  STL.64 [R1+0x1800], R32 ;  /* 0x0018002001007387 */ /* 0x000fe80000100a00 */
[----:B------:R-:W4:Y:S01]  /*14f50*/  LDL.LU.64 R28, [R1+0x630] ;  /* 0x00063000011c7983 */ /* 0x000f220000300a00 */
[----:B--2---:R-:W-:-:S03]  /*14f60*/  IMAD.WIDE R18, R2, 0x4, R18 ;  /* 0x0000000402127825 */ /* 0x004fc600078e0212 */
[----:B------:R3:W-:Y:S04]  /*14f70*/  LDGSTS.E [R12+0x3c800], desc[UR8][R34.64], !P1 ;  /* 0x3c800000220c7fae */ /* 0x0007e8000c921848 */
[----:B------:R-:W-:Y:S04]  /*14f80*/  STL.64 [R1+0x1808], R26 ;  /* 0x0018081a01007387 */ /* 0x000fe80000100a00 */
[----:B------:R-:W-:Y:S04]  /*14f90*/  LDGSTS.E [R12+0x3c900], desc[UR8][R32.64], !P1 ;  /* 0x3c900000200c7fae */ /* 0x000fe8000c921848 */
[----:B------:R-:W2:Y:S04]  /*14fa0*/  LDL.LU.64 R246, [R1+0x628] ;  /* 0x0006280001f67983 */ /* 0x000ea80000300a00 */
[----:B------:R1:W-:Y:S04]  /*14fb0*/  LDGSTS.E [R12+0x3ca00], desc[UR8][R26.64], !P1 ;  /* 0x3ca000001a0c7fae */ /* 0x0003e8000c921848 */
[----:B------:R1:W-:Y:S04]  /*14fc0*/  STL.64 [R1+0x1810], R18 ;  /* 0x0018101201007387 */ /* 0x0003e80000100a00 */
[----:B------:R-:W-:Y:S04]  /*14fd0*/  LDGSTS.E [R12+0x3cb00], desc[UR8][R18.64], !P1 ;  /* 0x3cb00000120c7fae */ /* 0x000fe8000c921848 */
[----:B-1----:R-:W2:Y:S01]  /*14fe0*/  LDL.LU.64 R18, [R1+0x620] ;  /* 0x0006200001127983 */ /* 0x002ea20000300a00 */
[----:B------:R-:W-:-:S05]  /*14ff0*/  IMAD.WIDE R36, R2, 0x4, R24 ;  /* 0x0000000402247825 */ /* 0x000fca00078e0218 */
[----:B------:R-:W-:Y:S04]  /*15000*/  STL.64 [R1+0x1858], R36 ;  /* 0x0018582401007387 */ /* 0x000fe80000100a00 */
[----:B------:R-:W2:Y:S04]  /*15010*/  LDL.LU.64 R32, [R1+0x618] ;  /* 0x0006180001207983 */ /* 0x000ea80000300a00 */
[----:B------:R5:W-:Y:S01]  /*15020*/  LDGSTS.E [R12+0x3d800], desc[UR8][R36.64], !P0 ;  /* 0x3d800000240c7fae */ /* 0x000be2000c121848 */
[----:B---3--:R-:W-:-:S04]  /*15030*/  IMAD.WIDE R34, R2, 0x4, R22 ;  /* 0x0000000402227825 */ /* 0x008fc800078e0216 */
[C---:B------:R-:W-:Y:S01]  /*15040*/  IMAD.WIDE R26, R2.reuse, 0x4, R20 ;  /* 0x00000004021a7825 */ /* 0x040fe200078e0214 */
[----:B------:R-:W-:Y:S03]  /*15050*/  STL.64 [R1+0x1860], R34 ;  /* 0x0018602201007387 */ /* 0x000fe60000100a00 */
[C---:B------:R-:W-:Y:S01]  /*15060*/  IMAD.WIDE R20, R2.reuse, 0x4, R244 ;  /* 0x0000000402147825 */ /* 0x040fe200078e02f4 */
[----:B------:R-:W3:Y:S04]  /*15070*/  LDL.LU.64 R24, [R1+0x610] ;  /* 0x0006100001187983 */ /* 0x000ee80000300a00 */
[----:B------:R1:W-:Y:S04]  /*15080*/  STL.64 [R1+0x1868], R26 ;  /* 0x0018681a01007387 */ /* 0x0003e80000100a00 */
[----:B------:R-:W3:Y:S04]  /*15090*/  LDL.LU.64 R22, [R1+0x608] ;  /* 0x0006080001167983 */ /* 0x000ee80000300a00 */
[----:B------:R4:W-:Y:S04]  /*150a0*/  LDGSTS.E [R12+0x3d900], desc[UR8][R34.64], !P0 ;  /* 0x3d900000220c7fae */ /* 0x0009e8000c121848 */
[----:B------:R1:W-:Y:S04]  /*150b0*/  STL.64 [R1+0x1870], R20 ;  /* 0x0018701401007387 */ /* 0x0003e80000100a00 */
[----:B------:R-:W-:Y:S04]  /*150c0*/  LDGSTS.E [R12+0x3da00], desc[UR8][R26.64], !P0 ;  /* 0x3da000001a0c7fae */ /* 0x000fe8000c121848 */
[----:B------:R-:W-:Y:S04]  /*150d0*/  LDGSTS.E [R12+0x3db00], desc[UR8][R20.64], !P0 ;  /* 0x3db00000140c7fae */ /* 0x000fe8000c121848 */
[----:B-1----:R-:W3:Y:S04]  /*150e0*/  LDL.LU.64 R26, [R1+0x8e8] ;  /* 0x0008e800011a7983 */ /* 0x002ee80000300a00 */
[----:B------:R-:W3:Y:S04]  /*150f0*/  LDL.LU.64 R20, [R1+0x8f0] ;  /* 0x0008f00001147983 */ /* 0x000ee80000300a00 */
[----:B------:R-:W3:Y:S01]  /*15100*/  LDL.LU.64 R244, [R1+0x8f8] ;  /* 0x0008f80001f47983 */ /* 0x000ee20000300a00 */
[----:B-----5:R-:W-:-:S05]  /*15110*/  IMAD.WIDE R36, R2, 0x4, R16 ;  /* 0x0000000402247825 */ /* 0x020fca00078e0210 */
[----:B------:R-:W-:Y:S04]  /*15120*/  STL.64 [R1+0x18b8], R36 ;  /* 0x0018b82401007387 */ /* 0x000fe80000100a00 */
[----:B------:R-:W5:Y:S01]  /*15130*/  LDL.LU.64 R16, [R1+0x900] ;  /* 0x0009000001107983 */ /* 0x000f620000300a00 */
[----:B------:R-:W-:Y:S02]  /*15140*/  VIADD R0, R4, 0xffffff05 ;  /* 0xffffff0504007836 */ /* 0x000fe40000000000 */
[----:B------:R-:W1:Y:S03]  /*15150*/  LDC R4, c[0x0][0x230] ;  /* 0x00008c00ff047b82 */ /* 0x000e660000000800 */
[----:B------:R-:W-:-:S02]  /*15160*/  ISETP.GE.U32.AND P1, PT, R0, 0x7ffffe86, PT ;  /* 0x7ffffe860000780c */ /* 0x000fc40003f26070 */
[----:B------:R-:W-:-:S03]  /*15170*/  IADD3 R0, R6, -0xff, RZ ;  /* 0xffffff0106007810 */ /* 0x000fc60007ffe0ff */
[----:B------:R-:W1:Y:S01]  /*15180*/  LDC R6, c[0x0][0x230] ;  /* 0x00008c00ff067b82 */ /* 0x000e620000000800 */
[----:B------:R-:W-:-:S07]  /*15190*/  ISETP.GE.U32.AND P0, PT, R0, 0x7ffffe82, PT ;  /* 0x7ffffe820000780c */ /* 0x000fce0003f06070 */
[----:B------:R-:W-:Y:S01]  /*151a0*/  LDGSTS.E [R12+0x3e800], desc[UR8][R36.64], !P1 ;  /* 0x3e800000240c7fae */ /* 0x000fe2000c921848 */
[----:B----4-:R-:W-:-:S04]  /*151b0*/  IMAD.WIDE R34, R2, 0x4, R30 ;  /* 0x0000000402227825 */ /* 0x010fc800078e021e */
[C---:B------:R-:W-:Y:S01]  /*151c0*/  IMAD.WIDE R30, R2.reuse, 0x4, R28 ;  /* 0x00000004021e7825 */ /* 0x040fe200078e021c */
[----:B------:R-:W-:Y:S04]  /*151d0*/  STL.64 [R1+0x18c0], R34 ;  /* 0x0018c02201007387 */ /* 0x000fe80000100a00 */
[----:B------:R4:W-:Y:S04]  /*151e0*/  LDGSTS.E [R12+0x3e900], desc[UR8][R34.64], !P1 ;  /* 0x3e900000220c7fae */ /* 0x0009e8000c921848 */
[----:B------:R1:W-:Y:S04]  /*151f0*/  STL.64 [R1+0x18c8], R30 ;  /* 0x0018c81e01007387 */ /* 0x0003e80000100a00 */
[----:B------:R-:W-:Y:S01]  /*15200*/  LDGSTS.E [R12+0x3ea00], desc[UR8][R30.64], !P1 ;  /* 0x3ea000001e0c7fae */ /* 0x000fe2000c921848 */
[----:B--2---:R-:W-:-:S05]  /*15210*/  IMAD.WIDE R28, R2, 0x4, R246 ;  /* 0x00000004021c7825 */ /* 0x004fca00078e02f6 */
[----:B------:R2:W-:Y:S04]  /*15220*/  STL.64 [R1+0x18d0], R28 ;  /* 0x0018d01c01007387 */ /* 0x0005e80000100a00 */
[----:B------:R-:W-:Y:S04]  /*15230*/  LDGSTS.E [R12+0x3eb00], desc[UR8][R28.64], !P1 ;  /* 0x3eb000001c0c7fae */ /* 0x000fe8000c921848 */
[----:B-1----:R-:W5:Y:S04]  /*15240*/  LDL.LU.64 R30, [R1+0x908] ;  /* 0x00090800011e7983 */ /* 0x002f680000300a00 */
[----:B--2---:R-:W2:Y:S01]  /*15250*/  LDL.LU.64 R28, [R1+0x910] ;  /* 0x00091000011c7983 */ /* 0x004ea20000300a00 */
[----:B----4-:R-:W-:-:S03]  /*15260*/  IMAD.WIDE R34, R2, 0x4, R18 ;  /* 0x0000000402227825 */ /* 0x010fc600078e0212 */
[----:B------:R-:W4:Y:S04]  /*15270*/  LDL.LU.64 R246, [R1+0x918] ;  /* 0x0009180001f67983 */ /* 0x000f280000300a00 */
[----:B------:R-:W-:Y:S04]  /*15280*/  STL.64 [R1+0x1918], R34 ;  /* 0x0019182201007387 */ /* 0x000fe80000100a00 */
[----:B------:R-:W4:Y:S04]  /*15290*/  LDL.LU.64 R18, [R1+0x920] ;  /* 0x0009200001127983 */ /* 0x000f280000300a00 */
[----:B------:R1:W-:Y:S01]  /*152a0*/  LDGSTS.E [R12+0x3f800], desc[UR8][R34.64], !P0 ;  /* 0x3f800000220c7fae */ /* 0x0003e2000c121848 */
[----:B------:R-:W-:-:S05]  /*152b0*/  IMAD.WIDE R32, R2, 0x4, R32 ;  /* 0x0000000402207825 */ /* 0x000fca00078e0220 */
[----:B------:R-:W-:Y:S04]  /*152c0*/  STL.64 [R1+0x1920], R32 ;  /* 0x0019202001007387 */ /* 0x000fe80000100a00 */
[----:B------:R1:W-:Y:S01]  /*152d0*/  LDGSTS.E [R12+0x3f900], desc[UR8][R32.64], !P0 ;  /* 0x3f900000200c7fae */ /* 0x0003e2000c121848 */
[----:B---3--:R-:W-:-:S04]  /*152e0*/  IMAD.WIDE R24, R2, 0x4, R24 ;  /* 0x0000000402187825 */ /* 0x008fc800078e0218 */
[C---:B------:R-:W-:Y:S01]  /*152f0*/  IMAD.WIDE R22, R2.reuse, 0x4, R22 ;  /* 0x0000000402167825 */ /* 0x040fe200078e0216 */
[----:B------:R3:W-:Y:S04]  /*15300*/  STL.64 [R1+0x1928], R24 ;  /* 0x0019281801007387 */ /* 0x0007e80000100a00 */
[----:B------:R1:W-:Y:S04]  /*15310*/  STL.64 [R1+0x1930], R22 ;  /* 0x0019301601007387 */ /* 0x0003e80000100a00 */
[----:B------:R-:W-:Y:S04]  /*15320*/  LDGSTS.E [R12+0x3fa00], desc[UR8][R24.64], !P0 ;  /* 0x3fa00000180c7fae */ /* 0x000fe8000c121848 */
[----:B------:R-:W-:Y:S04]  /*15330*/  LDGSTS.E [R12+0x3fb00], desc[UR8][R22.64], !P0 ;  /* 0x3fb00000160c7fae */ /* 0x000fe8000c121848 */
[----:B---3--:R-:W3:Y:S01]  /*15340*/  LDL.LU.64 R24, [R1+0x928] ;  /* 0x0009280001187983 */ /* 0x008ee20000300a00 */
[----:B------:R-:W-:-:S03]  /*15350*/  IMAD.WIDE R36, R2, 0x4, R26 ;  /* 0x0000000402247825 */ /* 0x000fc600078e021a */
[----:B-1----:R-:W3:Y:S01]  /*15360*/  LDL.LU.64 R22, [R1+0x930] ;  /* 0x0009300001167983 */ /* 0x002ee20000300a00 */
[----:B------:R-:W-:-:S03]  /*15370*/  IMAD.WIDE R34, R2, 0x4, R20 ;  /* 0x0000000402227825 */ /* 0x000fc600078e0214 */
[----:B------:R-:W-:Y:S04]  /*15380*/  STL.64 [R1+0x298], R36 ;  /* 0x0002982401007387 */ /* 0x000fe80000100a00 */
[----:B------:R-:W3:Y:S04]  /*15390*/  LDL.LU.64 R26, [R1+0x938] ;  /* 0x00093800011a7983 */ /* 0x000ee80000300a00 */
[----:B------:R-:W-:Y:S01]  /*153a0*/  STL.64 [R1+0x290], R34 ;  /* 0x0002902201007387 */ /* 0x000fe20000100a00 */
[----:B------:R-:W-:-:S03]  /*153b0*/  IMAD.WIDE R32, R2, 0x4, R244 ;  /* 0x0000000402207825 */ /* 0x000fc600078e02f4 */
[----:B------:R-:W-:Y:S04]  /*153c0*/  LDGSTS.E [R11+0x20c00], desc[UR8][R36.64], !P6 ;  /* 0x20c00000240b7fae */ /* 0x000fe8000f121848 */
[----:B------:R1:W-:Y:S04]  /*153d0*/  LDGSTS.E [R11+0x20d00], desc[UR8][R34.64], !P6 ;  /* 0x20d00000220b7fae */ /* 0x0003e8000f121848 */
[----:B------:R2:W-:Y:S01]  /*153e0*/  LDGSTS.E [R11+0x20e00], desc[UR8][R32.64], !P6 ;  /* 0x20e00000200b7fae */ /* 0x0005e2000f121848 */
[----:B-----5:R-:W-:-:S03]  /*153f0*/  IMAD.WIDE R20, R2, 0x4, R16 ;  /* 0x0000000402147825 */ /* 0x020fc600078e0210 */
[----:B------:R-:W5:Y:S04]  /*15400*/  LDL.LU.64 R16, [R1+0x940] ;  /* 0x0009400001107983 */ /* 0x000f680000300a00 */
[----:B------:R-:W-:Y:S04]  /*15410*/  STL.64 [R1+0x288], R32 ;  /* 0x0002882001007387 */ /* 0x000fe80000100a00 */
[----:B------:R1:W-:Y:S04]  /*15420*/  STL.64 [R1+0x280], R20 ;  /* 0x0002801401007387 */ /* 0x0003e80000100a00 */
[----:B------:R-:W-:Y:S04]  /*15430*/  LDGSTS.E [R11+0x20f00], desc[UR8][R20.64], !P6 ;  /* 0x20f00000140b7fae */ /* 0x000fe8000f121848 */
[----:B-1----:R-:W5:Y:S04]  /*15440*/  LDL.LU.64 R20, [R1+0x948] ;  /* 0x0009480001147983 */ /* 0x002f680000300a00 */
[----:B------:R-:W5:Y:S01]  /*15450*/  LDL.LU.64 R244, [R1+0x950] ;  /* 0x0009500001f47983 */ /* 0x000f620000300a00 */
[----:B------:R-:W-:-:S05]  /*15460*/  IMAD.WIDE R34, R2, 0x4, R30 ;  /* 0x0000000402227825 */ /* 0x000fca00078e021e */
[----:B------:R-:W-:Y:S01]  /*15470*/  STL.64 [R1+0x258], R34 ;  /* 0x0002582201007387 */ /* 0x000fe20000100a00 */
[----:B--2---:R-:W-:-:S03]  /*15480*/  IMAD.WIDE R32, R2, 0x4, R28 ;  /* 0x0000000402207825 */ /* 0x004fc600078e021c */
[----:B------:R3:W-:Y:S01]  /*15490*/  LDGSTS.E [R11+0x21c00], desc[UR8][R34.64], !P2 ;  /* 0x21c00000220b7fae */ /* 0x0007e2000d121848 */
[----:B----4-:R-:W-:-:S03]  /*154a0*/  IMAD.WIDE R30, R2, 0x4, R246 ;  /* 0x00000004021e7825 */ /* 0x010fc600078e02f6 */
[----:B------:R-:W-:Y:S04]  /*154b0*/  LDGSTS.E [R11+0x21d00], desc[UR8][R32.64], !P2 ;  /* 0x21d00000200b7fae */ /* 0x000fe8000d121848 */
[----:B------:R-:W2:Y:S01]  /*154c0*/  LDL.LU.64 R246, [R1+0x958] ;  /* 0x0009580001f67983 */ /* 0x000ea20000300a00 */
[----:B------:R-:W-:-:S03]  /*154d0*/  IMAD.WIDE R28, R2, 0x4, R18 ;  /* 0x00000004021c7825 */ /* 0x000fc600078e0212 */
[----:B------:R1:W-:Y:S04]  /*154e0*/  STL.64 [R1+0x250], R32 ;  /* 0x0002502001007387 */ /* 0x0003e80000100a00 */
[----:B------:R-:W4:Y:S04]  /*154f0*/  LDL.LU.64 R18, [R1+0x960] ;  /* 0x0009600001127983 */ /* 0x000f280000300a00 */
[----:B------:R3:W-:Y:S04]  /*15500*/  STL.64 [R1+0x248], R30 ;  /* 0x0002481e01007387 */ /* 0x0007e80000100a00 */
[----:B------:R3:W-:Y:S04]  /*15510*/  LDGSTS.E [R11+0x21e00], desc[UR8][R30.64], !P2 ;  /* 0x21e000001e0b7fae */ /* 0x0007e8000d121848 */
[----:B------:R3:W-:Y:S04]  /*15520*/  STL.64 [R1+0x240], R28 ;  /* 0x0002401c01007387 */ /* 0x0007e80000100a00 */
[----:B-1----:R-:W4:Y:S04]  /*15530*/  LDL.LU.64 R32, [R1+0x968] ;  /* 0x0009680001207983 */ /* 0x002f280000300a00 */
[----:B------:R1:W-:Y:S01]  /*15540*/  LDGSTS.E [R11+0x21f00], desc[UR8][R28.64], !P2 ;  /* 0x21f000001c0b7fae */ /* 0x0003e2000d121848 */
[----:B---3--:R-:W-:-:S03]  /*15550*/  IMAD.WIDE R34, R2, 0x4, R24 ;  /* 0x0000000402227825 */ /* 0x008fc600078e0218 */
[----:B------:R-:W3:Y:S01]  /*15560*/  LDL.LU.64 R24, [R1+0x970] ;  /* 0x0009700001187983 */ /* 0x000ee20000300a00 */
[----:B------:R-:W-:-:S03]  /*15570*/  IMAD.WIDE R30, R2, 0x4, R22 ;  /* 0x00000004021e7825 */ /* 0x000fc600078e0216 */
[----:B------:R-:W-:Y:S04]  /*15580*/  STL.64 [R1+0x1b8], R34 ;  /* 0x0001b82201007387 */ /* 0x000fe80000100a00 */
[----:B------:R-:W3:Y:S01]  /*15590*/  LDL.LU.64 R22, [R1+0x978] ;  /* 0x0009780001167983 */ /* 0x000ee20000300a00 */
[----:B-1----:R-:W-:-:S03]  /*155a0*/  IMAD.WIDE R28, R2, 0x4, R26 ;  /* 0x00000004021c7825 */ /* 0x002fc600078e021a */
[----:B------:R1:W-:Y:S01]  /*155b0*/  STL.64 [R1+0x1b0], R30 ;  /* 0x0001b01e01007387 */ /* 0x0003e20000100a00 */
[----:B------:R-:W-:-:S03]  /*155c0*/  VIADD R0, R7, 0xffffff70 ;  /* 0xffffff7007007836 */ /* 0x000fc60000000000 */
[----:B------:R2:W-:Y:S01]  /*155d0*/  LDGSTS.E [R11+0x22c00], desc[UR8][R34.64], !P3 ;  /* 0x22c00000220b7fae */ /* 0x0005e2000d921848 */
[----:B-----5:R-:W-:Y:S01]  /*155e0*/  IMAD.WIDE R26, R2, 0x4, R16 ;  /* 0x00000004021a7825 */ /* 0x020fe200078e0210 */
[----:B------:R-:W-:Y:S02]  /*155f0*/  ISETP.GE.U32.AND P1, PT, R0, 0x7ffffef1, PT ;  /* 0x7ffffef10000780c */ /* 0x000fe40003f26070 */
[----:B------:R-:W5:Y:S01]  /*15600*/  LDL.LU.64 R16, [R1+0x980] ;  /* 0x0009800001107983 */ /* 0x000f620000300a00 */
[----:B------:R-:W-:-:S03]  /*15610*/  VIADD R0, R4, 0xffffff6c ;  /* 0xffffff6c04007836 */ /* 0x000fc60000000000 */
[----:B------:R1:W-:Y:S01]  /*15620*/  STL.64 [R1+0x1a8], R28 ;  /* 0x0001a81c01007387 */ /* 0x0003e20000100a00 */
[----:B------:R-:W5:Y:S03]  /*15630*/  LDC R4, c[0x0][0x230] ;  /* 0x00008c00ff047b82 */ /* 0x000f660000000800 */
[----:B------:R1:W-:Y:S01]  /*15640*/  STL.64 [R1+0x1a0], R26 ;  /* 0x0001a01a01007387 */ /* 0x0003e20000100a00 */
[----:B------:R-:W-:-:S03]  /*15650*/  ISETP.GE.U32.AND P0, PT, R0, 0x7ffffeed, PT ;  /* 0x7ffffeed0000780c */ /* 0x000fc60003f06070 */
[----:B------:R-:W-:Y:S04]  /*15660*/  LDGSTS.E [R11+0x22d00], desc[UR8][R30.64], !P3 ;  /* 0x22d000001e0b7fae */ /* 0x000fe8000d921848 */
[----:B------:R-:W-:Y:S04]  /*15670*/  LDGSTS.E [R11+0x22e00], desc[UR8][R28.64], !P3 ;  /* 0x22e000001c0b7fae */ /* 0x000fe8000d921848 */
[----:B------:R-:W-:Y:S01]  /*15680*/  LDGSTS.E [R11+0x22f00], desc[UR8][R26.64], !P3 ;  /* 0x22f000001a0b7fae */ /* 0x000fe2000d921848 */
[----:B------:R-:W-:-:S03]  /*15690*/  IMAD.WIDE R38, R2, 0x4, R20 ;  /* 0x0000000402267825 */ /* 0x000fc600078e0214 */
[----:B-1----:R-:W5:Y:S01]  /*156a0*/  LDL.LU.64 R30, [R1+0x988] ;  /* 0x00098800011e7983 */ /* 0x002f620000300a00 */
[----:B------:R-:W-:-:S03]  /*156b0*/  IMAD.WIDE R36, R2, 0x4, R244 ;  /* 0x0000000402247825 */ /* 0x000fc600078e02f4 */
[----:B------:R-:W5:Y:S04]  /*156c0*/  LDL.LU.64 R28, [R1+0x990] ;  /* 0x00099000011c7983 */ /* 0x000f680000300a00 */
[----:B------:R-:W-:Y:S04]  /*156d0*/  STL.64 [R1+0x178], R38 ;  /* 0x0001782601007387 */ /* 0x000fe80000100a00 */
[----:B------:R-:W5:Y:S04]  /*156e0*/  LDL.LU.64 R20, [R1+0x998] ;  /* 0x0009980001147983 */ /* 0x000f680000300a00 */
[----:B------:R-:W-:Y:S04]  /*156f0*/  STL.64 [R1+0x170], R36 ;  /* 0x0001702401007387 */ /* 0x000fe80000100a00 */
[----:B------:R-:W-:Y:S04]  /*15700*/  LDGSTS.E [R11+0x23c00], desc[UR8][R38.64], !P1 ;  /* 0x23c00000260b7fae */ /* 0x000fe8000c921848 */
[----:B------:R-:W5:Y:S04]  /*15710*/  LDL.LU.64 R26, [R1+0x9a0] ;  /* 0x0009a000011a7983 */ /* 0x000f680000300a00 */
[----:B------:R-:W-:Y:S01]  /*15720*/  LDGSTS.E [R11+0x23d00], desc[UR8][R36.64], !P1 ;  /* 0x23d00000240b7fae */ /* 0x000fe2000c921848 */
[----:B--2---:R-:W-:-:S04]  /*15730*/  IMAD.WIDE R34, R2, 0x4, R246 ;  /* 0x0000000402227825 */ /* 0x004fc800078e02f6 */
[C---:B----4-:R-:W-:Y:S01]  /*15740*/  IMAD.WIDE R18, R2.reuse, 0x4, R18 ;  /* 0x0000000402127825 */ /* 0x050fe200078e0212 */
[----:B------:R1:W-:Y:S04]  /*15750*/  STL.64 [R1+0x168], R34 ;  /* 0x0001682201007387 */ /* 0x0003e80000100a00 */
[----:B------:R1:W-:Y:S04]  /*15760*/  LDGSTS.E [R11+0x23e00], desc[UR8][R34.64], !P1 ;  /* 0x23e00000220b7fae */ /* 0x0003e8000c921848 */
[----:B------:R2:W-:Y:S04]  /*15770*/  STL.64 [R1+0x160], R18 ;  /* 0x0001601201007387 */ /* 0x0005e80000100a00 */
[----:B------:R-:W4:Y:S01]  /*15780*/  LDL.LU.64 R246, [R1+0x9a8] ;  /* 0x0009a80001f67983 */ /* 0x000f220000300a00 */
[----:B-1----:R-:W-:-:S03]  /*15790*/  IMAD.WIDE R34, R2, 0x4, R32 ;  /* 0x0000000402227825 */ /* 0x002fc600078e0220 */
[----:B------:R-:W-:Y:S04]  /*157a0*/  LDGSTS.E [R11+0x23f00], desc[UR8][R18.64], !P1 ;  /* 0x23f00000120b7fae */ /* 0x000fe8000c921848 */
[----:B------:R-:W4:Y:S04]  /*157b0*/  LDL.LU.64 R244, [R1+0x9b0] ;  /* 0x0009b00001f47983 */ /* 0x000f280000300a00 */
[----:B------:R1:W-:Y:S04]  /*157c0*/  LDGSTS.E [R11+0x24c00], desc[UR8][R34.64], !P0 ;  /* 0x24c00000220b7fae */ /* 0x0003e8000c121848 */
[----:B--2---:R-:W2:Y:S04]  /*157d0*/  LDL.LU.64 R18, [R1+0x9b8] ;  /* 0x0009b80001127983 */ /* 0x004ea80000300a00 */
[----:B------:R-:W4:Y:S04]  /*157e0*/  LDL.LU.64 R32, [R1+0x9c0] ;  /* 0x0009c00001207983 */ /* 0x000f280000300a00 */
[----:B------:R-:W-:Y:S01]  /*157f0*/  STL.64 [R1+0x138], R34 ;  /* 0x0001382201007387 */ /* 0x000fe20000100a00 */
[----:B---3--:R-:W-:-:S04]  /*15800*/  IMAD.WIDE R24, R2, 0x4, R24 ;  /* 0x0000000402187825 */ /* 0x008fc800078e0218 */
[C---:B------:R-:W-:Y:S01]  /*15810*/  IMAD.WIDE R22, R2.reuse, 0x4, R22 ;  /* 0x0000000402167825 */ /* 0x040fe200078e0216 */
[----:B------:R3:W-:Y:S04]  /*15820*/  STL.64 [R1+0x130], R24 ;  /* 0x0001301801007387 */ /* 0x0007e80000100a00 */
[----:B------:R1:W-:Y:S04]  /*15830*/  STL.64 [R1+0x128], R22 ;  /* 0x0001281601007387 */ /* 0x0003e80000100a00 */
[----:B------:R-:W-:Y:S01]  /*15840*/  LDGSTS.E [R11+0x24d00], desc[UR8][R24.64], !P0 ;  /* 0x24d00000180b7fae */ /* 0x000fe2000c121848 */
[----:B-----5:R-:W-:Y:S01]  /*15850*/  IMAD.WIDE R16, R2, 0x4, R16 ;  /* 0x0000000402107825 */ /* 0x020fe200078e0210 */
[----:B------:R-:W-:-:S02]  /*15860*/  IADD3 R0, R5, -0x98, RZ ;  /* 0xffffff6805007810 */ /* 0x000fc40007ffe0ff */
[----:B------:R-:W-:Y:S01]  /*15870*/  LDGSTS.E [R11+0x24e00], desc[UR8][R22.64], !P0 ;  /* 0x24e00000160b7fae */ /* 0x000fe2000c121848 */
[----:B------:R-:W5:Y:S03]  /*15880*/  LDC R5, c[0x0][0x230] ;  /* 0x00008c00ff057b82 */ /* 0x000f660000000800 */
[----:B------:R1:W-:Y:S04]  /*15890*/  STL.64 [R1+0x120], R16 ;  /* 0x0001201001007387 */ /* 0x0003e80000100a00 */
[----:B---3--:R-:W3:Y:S01]  /*158a0*/  LDL.LU.64 R24, [R1+0x9c8] ;  /* 0x0009c80001187983 */ /* 0x008ee20000300a00 */
[----:B------:R-:W-:-:S03]  /*158b0*/  ISETP.GE.U32.AND P6, PT, R0, 0x7ffffee9, PT ;  /* 0x7ffffee90000780c */ /* 0x000fc60003fc6070 */
[----:B------:R5:W-:Y:S04]  /*158c0*/  LDGSTS.E [R11+0x24f00], desc[UR8][R16.64], !P0 ;  /* 0x24f00000100b7fae */ /* 0x000be8000c121848 */
[----:B-1----:R-:W5:Y:S04]  /*158d0*/  LDL.LU.64 R22, [R1+0x9d0] ;  /* 0x0009d00001167983 */ /* 0x002f680000300a00 */
[----:B------:R-:W5:Y:S01]  /*158e0*/  LDL.LU.64 R16, [R1+0x9d8] ;  /* 0x0009d80001107983 */ /* 0x000f620000300a00 */
[----:B------:R-:W-:-:S04]  /*158f0*/  IMAD.WIDE R34, R2, 0x4, R30 ;  /* 0x0000000402227825 */ /* 0x000fc800078e021e */
[C---:B------:R-:W-:Y:S01]  /*15900*/  IMAD.WIDE R30, R2.reuse, 0x4, R28 ;  /* 0x00000004021e7825 */ /* 0x040fe200078e021c */
[----:B------:R1:W-:Y:S03]  /*15910*/  LDGSTS.E [R11+0x25c00], desc[UR8][R34.64], !P6 ;  /* 0x25c00000220b7fae */ /* 0x0003e6000f121848 */
[C---:B------:R-:W-:Y:S01]  /*15920*/  IMAD.WIDE R28, R2.reuse, 0x4, R20 ;  /* 0x00000004021c7825 */ /* 0x040fe200078e0214 */
[----:B------:R-:W-:Y:S04]  /*15930*/  LDGSTS.E [R11+0x25d00], desc[UR8][R30.64], !P6 ;  /* 0x25d000001e0b7fae */ /* 0x000fe8000f121848 */
[----:B------:R-:W5:Y:S04]  /*15940*/  LDL.LU.64 R20, [R1+0x9e8] ;  /* 0x0009e80001147983 */ /* 0x000f680000300a00 */
[----:B------:R-:W-:Y:S01]  /*15950*/  STL.64 [R1+0x88], R34 ;  /* 0x0000882201007387 */ /* 0x000fe20000100a00 */
[----:B------:R-:W-:-:S03]  /*15960*/  IMAD.WIDE R26, R2, 0x4, R26 ;  /* 0x00000004021a7825 */ /* 0x000fc600078e021a */
[----:B------:R1:W-:Y:S04]  /*15970*/  STL.64 [R1+0x80], R30 ;  /* 0x0000801e01007387 */ /* 0x0003e80000100a00 */
[----:B------:R1:W-:Y:S04]  /*15980*/  STL.64 [R1+0x58], R28 ;  /* 0x0000581c01007387 */ /* 0x0003e80000100a00 */
[----:B------:R1:W-:Y:S04]  /*15990*/  STL.64 [R1+0x50], R26 ;  /* 0x0000501a01007387 */ /* 0x0003e80000100a00 */
[----:B------:R-:W-:Y:S04]  /*159a0*/  LDGSTS.E [R11+0x25e00], desc[UR8][R28.64], !P6 ;  /* 0x25e000001c0b7fae */ /* 0x000fe8000f121848 */
[----:B-1----:R-:W5:Y:S04]  /*159b0*/  LDL.LU.64 R30, [R1+0x9f8] ;  /* 0x0009f800011e7983 */ /* 0x002f680000300a00 */
[----:B------:R-:W-:Y:S04]  /*159c0*/  LDGSTS.E [R11+0x25f00], desc[UR8][R26.64], !P6 ;  /* 0x25f000001a0b7fae */ /* 0x000fe8000f121848 */
[----:B------:R-:W5:Y:S04]  /*159d0*/  LDL.LU.64 R28, [R1+0xa08] ;  /* 0x000a0800011c7983 */ /* 0x000f680000300a00 */
[----:B------:R-:W5:Y:S01]  /*159e0*/  LDL.LU.64 R26, [R1+0xa18] ;  /* 0x000a1800011a7983 */ /* 0x000f620000300a00 */
[----:B--2---:R-:W-:-:S03]  /*159f0*/  IMAD.WIDE R242, R2, 0x4, R18 ;  /* 0x0000000402f27825 */ /* 0x004fc600078e0212 */
[----:B------:R-:W2:Y:S04]  /*15a00*/  LDL.LU.64 R18, [R1+0xa20] ;  /* 0x000a200001127983 */ /* 0x000ea80000300a00 */
[----:B------:R-:W2:Y:S04]  /*15a10*/  LDL.LU.64 R38, [R1+0xa28] ;  /* 0x000a280001267983 */ /* 0x000ea80000300a00 */
[----:B------:R-:W2:Y:S01]  /*15a20*/  LDL.LU.64 R36, [R1+0xa30] ;  /* 0x000a300001247983 */ /* 0x000ea20000300a00 */
[----:B---3--:R-:W-:-:S03]  /*15a30*/  IMAD.WIDE R134, R2, 0x4, R24 ;  /* 0x0000000402867825 */ /* 0x008fc600078e0218 */
[----:B------:R-:W3:Y:S01]  /*15a40*/  LDL.LU.64 R24, [R1+0xa38] ;  /* 0x000a380001187983 */ /* 0x000ee20000300a00 */
[----:B----4-:R-:W-:-:S04]  /*15a50*/  IMAD.WIDE R240, R2, 0x4, R32 ;  /* 0x0000000402f07825 */ /* 0x010fc800078e0220 */
[----:B-----5:R-:W-:-:S04]  /*15a60*/  IMAD.WIDE R132, R2, 0x4, R22 ;  /* 0x0000000402847825 */ /* 0x020fc800078e0216 */
[C---:B------:R-:W-:Y:S02]  /*15a70*/  IMAD.WIDE R130, R2.reuse, 0x4, R16 ;  /* 0x0000000402827825 */ /* 0x040fe400078e0210 */
[----:B------:R-:W4:Y:S04]  /*15a80*/  LDL.LU.64 R16, [R1+0xa40] ;  /* 0x000a400001107983 */ /* 0x000f280000300a00 */
[----:B------:R-:W5:Y:S04]  /*15a90*/  LDL.LU.64 R34, [R1+0xa48] ;  /* 0x000a480001227983 */ /* 0x000f680000300a00 */
[----:B------:R-:W4:Y:S04]  /*15aa0*/  LDL.LU.64 R32, [R1+0xa50] ;  /* 0x000a500001207983 */ /* 0x000f280000300a00 */
[----:B------:R-:W4:Y:S01]  /*15ab0*/  LDL.LU.64 R22, [R1+0xa58] ;  /* 0x000a580001167983 */ /* 0x000f220000300a00 */
[----:B------:R-:W-:-:S03]  /*15ac0*/  IMAD.WIDE R128, R2, 0x4, R20 ;  /* 0x0000000402807825 */ /* 0x000fc600078e0214 */
[----:B------:R-:W4:Y:S01]  /*15ad0*/  LDL.LU.64 R20, [R1+0xa60] ;  /* 0x000a600001147983 */ /* 0x000f220000300a00 */
[----:B------:R-:W-:-:S03]  /*15ae0*/  IMAD.WIDE R66, R2, 0x4, R30 ;  /* 0x0000000402427825 */ /* 0x000fc600078e021e */
[----:B------:R-:W4:Y:S01]  /*15af0*/  LDL.LU.64 R30, [R1+0xa70] ;  /* 0x000a7000011e7983 */ /* 0x000f220000300a00 */
[----:B------:R-:W-:-:S03]  /*15b00*/  IMAD.WIDE R64, R2, 0x4, R28 ;  /* 0x0000000402407825 */ /* 0x000fc600078e021c */
[----:B------:R-:W4:Y:S01]  /*15b10*/  LDL.LU.64 R28, [R1+0xa78] ;  /* 0x000a7800011c7983 */ /* 0x000f220000300a00 */
[----:B------:R-:W-:-:S03]  /*15b20*/  IMAD.WIDE R62, R2, 0x4, R26 ;  /* 0x00000004023e7825 */ /* 0x000fc600078e021a */
[----:B------:R-:W4:Y:S01]  /*15b30*/  LDL.LU.64 R26, [R1+0xa80] ;  /* 0x000a8000011a7983 */ /* 0x000f220000300a00 */
[----:B--2---:R-:W-:-:S03]  /*15b40*/  IMAD.WIDE R60, R2, 0x4, R18 ;  /* 0x00000004023c7825 */ /* 0x004fc600078e0212 */
[----:B------:R-:W2:Y:S01]  /*15b50*/  LDL.LU.64 R18, [R1+0xa88] ;  /* 0x000a880001127983 */ /* 0x000ea20000300a00 */
[----:B---3--:R-:W-:-:S03]  /*15b60*/  IMAD.WIDE R54, R2, 0x4, R24 ;  /* 0x0000000402367825 */ /* 0x008fc600078e0218 */
[----:B------:R-:W3:Y:S01]  /*15b70*/  LDL.LU.64 R24, [R1+0xa90] ;  /* 0x000a900001187983 */ /* 0x000ee20000300a00 */
[----:B------:R-:W-:Y:S02]  /*15b80*/  VIADD R0, R6, 0xffffff64 ;  /* 0xffffff6406007836 */ /* 0x000fe40000000000 */
[----:B------:R-:W1:Y:S03]  /*15b90*/  LDC R6, c[0x0][0x230] ;  /* 0x00008c00ff067b82 */ /* 0x000e660000000800 */
[----:B------:R-:W-:Y:S01]  /*15ba0*/  ISETP.GE.U32.AND P2, PT, R0, 0x7ffffee5, PT ;  /* 0x7ffffee50000780c */ /* 0x000fe20003f46070 */
[----:B------:R-:W-:-:S04]  /*15bb0*/  VIADD R0, R4, 0xffffff60 ;  /* 0xffffff6004007836 */ /* 0x000fc80000000000 */
[----:B------:R-:W5:Y:S01]  /*15bc0*/  LDC R4, c[0x0][0x230] ;  /* 0x00008c00ff047b82 */ /* 0x000f620000000800 */
[----:B------:R-:W-:Y:S02]  /*15bd0*/  ISETP.GE.U32.AND P3, PT, R0, 0x7ffffee1, PT ;  /* 0x7ffffee10000780c */ /* 0x000fe40003f66070 */
[----:B------:R-:W-:-:S05]  /*15be0*/  IADD3 R0, R5, -0xa4, RZ ;  /* 0xffffff5c05007810 */ /* 0x000fca0007ffe0ff */
[----:B------:R-:W4:Y:S01]  /*15bf0*/  LDC R5, c[0x0][0x230] ;  /* 0x00008c00ff057b82 */ /* 0x000f220000000800 */
[----:B------:R-:W-:Y:S01]  /*15c00*/  ISETP.GE.U32.AND P1, PT, R0, 0x7ffffedd, PT ;  /* 0x7ffffedd0000780c */ /* 0x000fe20003f26070 */
[----:B-1----:R-:W-:-:S06]  /*15c10*/  VIADD R0, R6, 0xffffff58 ;  /* 0xffffff5806007836 */ /* 0x002fcc0000000000 */
[----:B------:R-:W1:Y:S01]  /*15c20*/  LDC R6, c[0x0][0x230] ;  /* 0x00008c00ff067b82 */ /* 0x000e620000000800 */
[----:B------:R-:W-:Y:S01]  /*15c30*/  ISETP.GE.U32.AND P0, PT, R0, 0x7ffffed9, PT ;  /* 0x7ffffed90000780c */ /* 0x000fe20003f06070 */
[----:B------:R-:W-:-:S04]  /*15c40*/  IMAD.WIDE R246, R2, 0x4, R246 ;  /* 0x0000000402f67825 */ /* 0x000fc800078e02f6 */
[----:B-----5:R-:W-:Y:S01]  /*15c50*/  VIADD R0, R4, 0xffffff54 ;  /* 0xffffff5404007836 */ /* 0x020fe20000000000 */
[----:B------:R-:W-:Y:S01]  /*15c60*/  LDGSTS.E [R11+0x26c00], desc[UR8][R246.64], !P2 ;  /* 0x26c00000f60b7fae */ /* 0x000fe2000d121848 */
[----:B------:R-:W5:Y:S01]  /*15c70*/  LDC R4, c[0x0][0x230] ;  /* 0x00008c00ff047b82 */ /* 0x000f620000000800 */
[----:B------:R-:W-:Y:S02]  /*15c80*/  IMAD.WIDE R244, R2, 0x4, R244 ;  /* 0x0000000402f47825 */ /* 0x000fe400078e02f4 */
[----:B------:R-:W-:Y:S02]  /*15c90*/  ISETP.GE.U32.AND P6, PT, R0, 0x7ffffed5, PT ;  /* 0x7ffffed50000780c */ /* 0x000fe40003fc6070 */
[----:B----4-:R-:W-:Y:S01]  /*15ca0*/  IADD3 R0, R5, -0xb0, RZ ;  /* 0xffffff5005007810 */ /* 0x010fe20007ffe0ff */
[----:B------:R-:W-:Y:S02]  /*15cb0*/  LDGSTS.E [R11+0x26d00], desc[UR8][R244.64], !P2 ;  /* 0x26d00000f40b7fae */ /* 0x000fe4000d121848 */
[----:B------:R-:W4:Y:S02]  /*15cc0*/  LDC R5, c[0x0][0x230] ;  /* 0x00008c00ff057b82 */ /* 0x000f240000000800 */
[----:B------:R-:W-:Y:S04]  /*15cd0*/  LDGSTS.E [R11+0x26e00], desc[UR8][R242.64], !P2 ;  /* 0x26e00000f20b7fae */ /* 0x000fe8000d121848 */
[----:B------:R-:W-:Y:S01]  /*15ce0*/  LDGSTS.E [R11+0x26f00], desc[UR8][R240.64], !P2 ;  /* 0x26f00000f00b7fae */ /* 0x000fe2000d121848 */
[----:B------:R-:W-:Y:S01]  /*15cf0*/  ISETP.GE.U32.AND P2, PT, R0, 0x7ffffed1, PT ;  /* 0x7ffffed10000780c */ /* 0x000fe20003f46070 */
[----:B-1----:R-:W-:-:S02]  /*15d00*/  VIADD R0, R6, 0xffffff4c ;  /* 0xffffff4c06007836 */ /* 0x002fc40000000000 */
[----:B------:R-:W1:Y:S01]  /*15d10*/  LDC R6, c[0x0][0x230] ;  /* 0x00008c00ff067b82 */ /* 0x000e620000000800 */
[C---:B------:R-:W-:Y:S01]  /*15d20*/  IMAD.WIDE R56, R2.reuse, 0x4, R36 ;  /* 0x0000000402387825 */ /* 0x040fe200078e0224 */
[----:B------:R-:W-:Y:S03]  /*15d30*/  LDGSTS.E [R11+0x27c00], desc[UR8][R134.64], !P3 ;  /* 0x27c00000860b7fae */ /* 0x000fe6000d921848 */
[C---:B------:R-:W-:Y:S01]  /*15d40*/  IMAD.WIDE R50, R2.reuse, 0x4, R34 ;  /* 0x0000000402327825 */ /* 0x040fe200078e0222 */
[----:B------:R-:W3:Y:S03]  /*15d50*/  LDL.LU.64 R36, [R1+0xaa0] ;  /* 0x000aa00001247983 */ /* 0x000ee60000300a00 */
[C---:B------:R-:W-:Y:S01]  /*15d60*/  IMAD.WIDE R46, R2.reuse, 0x4, R22 ;  /* 0x00000004022e7825 */ /* 0x040fe200078e0216 */
[----:B------:R-:W3:Y:S04]  /*15d70*/  LDL.LU.64 R34, [R1+0xac0] ;  /* 0x000ac00001227983 */ /* 0x000ee80000300a00 */
[----:B------:R-:W3:Y:S04]  /*15d80*/  LDL.LU.64 R22, [R1+0xac8] ;  /* 0x000ac80001167983 */ /* 0x000ee80000300a00 */
[----:B------:R-:W-:Y:S04]  /*15d90*/  LDGSTS.E [R11+0x27d00], desc[UR8][R132.64], !P3 ;  /* 0x27d00000840b7fae */ /* 0x000fe8000d921848 */
[----:B------:R-:W-:Y:S01]  /*15da0*/  LDGSTS.E [R11+0x27e00], desc[UR8][R130.64], !P3 ;  /* 0x27e00000820b7fae */ /* 0x000fe2000d921848 */
[----:B------:R-:W-:-:S03]  /*15db0*/  IMAD.WIDE R44, R2, 0x4, R20 ;  /* 0x00000004022c7825 */ /* 0x000fc600078e0214 */
[----:B------:R-:W-:Y:S01]  /*15dc0*/  LDGSTS.E [R11+0x27f00], desc[UR8][R128.64], !P3 ;  /* 0x27f00000800b7fae */ /* 0x000fe2000d921848 */
[----:B------:R-:W-:Y:S01]  /*15dd0*/  ISETP.GE.U32.AND P3, PT, R0, 0x7ffffecd, PT ;  /* 0x7ffffecd0000780c */ /* 0x000fe20003f66070 */
[----:B-----5:R-:W-:Y:S02]  /*15de0*/  VIADD R0, R4, 0xffffff48 ;  /* 0xffffff4804007836 */ /* 0x020fe40000000000 */
[----:B------:R-:W-:Y:S01]  /*15df0*/  LDGSTS.E [R11+0x28c00], desc[UR8][R66.64], !P1 ;  /* 0x28c00000420b7fae */ /* 0x000fe2000c921848 */
[----:B------:R-:W-:-:S03]  /*15e00*/  IMAD.WIDE R58, R2, 0x4, R38 ;  /* 0x00000004023a7825 */ /* 0x000fc600078e0226 */
[----:B------:R-:W-:Y:S01]  /*15e10*/  LDGSTS.E [R11+0x28d00], desc[UR8][R64.64], !P1 ;  /* 0x28d00000400b7fae */ /* 0x000fe2000c921848 */
[C---:B------:R-:W-:Y:S02]  /*15e20*/  IMAD.WIDE R52, R2.reuse, 0x4, R16 ;  /* 0x0000000402347825 */ /* 0x040fe400078e0210 */
[----:B------:R-:W5:Y:S01]  /*15e30*/  LDC R16, c[0x0][0x230] ;  /* 0x00008c00ff107b82 */ /* 0x000f620000000800 */
[----:B------:R-:W5:Y:S01]  /*15e40*/  LDL.LU.64 R20, [R1+0xad0] ;  /* 0x000ad00001147983 */ /* 0x000f620000300a00 */
[----:B------:R-:W-:-:S03]  /*15e50*/  IMAD.WIDE R48, R2, 0x4, R32 ;  /* 0x0000000402307825 */ /* 0x000fc600078e0220 */
[----:B------:R-:W-:Y:S01]  /*15e60*/  LDGSTS.E [R11+0x28e00], desc[UR8][R62.64], !P1 ;  /* 0x28e000003e0b7fae */ /* 0x000fe2000c921848 */
[----:B------:R-:W-:Y:S02]  /*15e70*/  IMAD.WIDE R42, R2, 0x4, R30 ;  /* 0x00000004022a7825 */ /* 0x000fe400078e021e */
[----:B------:R-:W5:Y:S01]  /*15e80*/  LDC R17, c[0x0][0x230] ;  /* 0x00008c00ff117b82 */ /* 0x000f620000000800 */
[----:B------:R-:W-:Y:S01]  /*15e90*/  LDGSTS.E [R11+0x28f00], desc[UR8][R60.64], !P1 ;  /* 0x28f000003c0b7fae */ /* 0x000fe2000c921848 */
[----:B------:R-:W-:Y:S02]  /*15ea0*/  ISETP.GE.U32.AND P1, PT, R0, 0x7ffffec9, PT ;  /* 0x7ffffec90000780c */ /* 0x000fe40003f26070 */
[----:B----4-:R-:W-:Y:S01]  /*15eb0*/  IADD3 R0, R5, -0xbc, RZ ;  /* 0xffffff4405007810 */ /* 0x010fe20007ffe0ff */
[----:B------:R-:W4:Y:S01]  /*15ec0*/  LDL.LU.64 R32, [R1+0xad8] ;  /* 0x000ad80001207983 */ /* 0x000f220000300a00 */
[----:B--2---:R-:W-:-:S03]  /*15ed0*/  IMAD.WIDE R4, R2, 0x4, R18 ;  /* 0x0000000402047825 */ /* 0x004fc600078e0212 */
[----:B------:R-:W-:Y:S04]  /*15ee0*/  LDGSTS.E [R11+0x29c00], desc[UR8][R58.64], !P0 ;  /* 0x29c000003a0b7fae */ /* 0x000fe8000c121848 */
[----:B------:R-:W2:Y:S04]  /*15ef0*/  LDL.LU.64 R30, [R1+0xae0] ;  /* 0x000ae000011e7983 */ /* 0x000ea80000300a00 */
[----:B------:R-:W-:Y:S04]  /*15f00*/  LDGSTS.E [R11+0x29d00], desc[UR8][R56.64], !P0 ;  /* 0x29d00000380b7fae */ /* 0x000fe8000c121848 */
[----:B------:R-:W2:Y:S01]  /*15f10*/  LDL.LU.64 R18, [R1+0xae8] ;  /* 0x000ae80001127983 */ /* 0x000ea20000300a00 */
[----:B------:R-:W-:-:S03]  /*15f20*/  IMAD.WIDE R40, R2, 0x4, R28 ;  /* 0x0000000402287825 */ /* 0x000fc600078e021c */
[----:B------:R-:W-:Y:S04]  /*15f30*/  LDGSTS.E [R11+0x29e00], desc[UR8][R54.64], !P0 ;  /* 0x29e00000360b7fae */ /* 0x000fe8000c121848 */
[----:B------:R-:W-:Y:S01]  /*15f40*/  LDGSTS.E [R11+0x29f00], desc[UR8][R52.64], !P0 ;  /* 0x29f00000340b7fae */ /* 0x000fe2000c121848 */
[----:B------:R-:W-:Y:S01]  /*15f50*/  ISETP.GE.U32.AND P0, PT, R0, 0x7ffffec5, PT ;  /* 0x7ffffec50000780c */ /* 0x000fe20003f06070 */
[----:B-1----:R-:W-:Y:S02]  /*15f60*/  VIADD R0, R6, 0xffffff40 ;  /* 0xffffff4006007836 */ /* 0x002fe40000000000 */
[----:B------:R-:W2:Y:S01]  /*15f70*/  LDL.LU.64 R38, [R1+0xaf0] ;  /* 0x000af00001267983 */ /* 0x000ea20000300a00 */
[----:B------:R-:W-:-:S03]  /*15f80*/  IMAD.WIDE R6, R2, 0x4, R26 ;  /* 0x0000000402067825 */ /* 0x000fc600078e021a */
[----:B------:R-:W2:Y:S04]  /*15f90*/  LDL.LU.64 R28, [R1+0xaf8] ;  /* 0x000af800011c7983 */ /* 0x000ea80000300a00 */
[----:B------:R-:W2:Y:S04]  /*15fa0*/  LDL.LU.64 R26, [R1+0xb00] ;  /* 0x000b0000011a7983 */ /* 0x000ea80000300a00 */
[----:B------:R-:W-:Y:S04]  /*15fb0*/  LDGSTS.E [R11+0x2ac00], desc[UR8][R50.64], !P6 ;  /* 0x2ac00000320b7fae */ /* 0x000fe8000f121848 */
[----:B------:R-:W-:Y:S04]  /*15fc0*/  LDGSTS.E [R11+0x2ad00], desc[UR8][R48.64], !P6 ;  /* 0x2ad00000300b7fae */ /* 0x000fe8000f121848 */
[----:B------:R-:W-:Y:S04]  /*15fd0*/  LDGSTS.E [R11+0x2ae00], desc[UR8][R46.64], !P6 ;  /* 0x2ae000002e0b7fae */ /* 0x000fe8000f121848 */
[----:B------:R-:W-:Y:S04]  /*15fe0*/  LDGSTS.E [R11+0x2af00], desc[UR8][R44.64], !P6 ;  /* 0x2af000002c0b7fae */ /* 0x000fe8000f121848 */
[----:B------:R-:W-:Y:S04]  /*15ff0*/  LDGSTS.E [R11+0x2bc00], desc[UR8][R42.64], !P2 ;  /* 0x2bc000002a0b7fae */ /* 0x000fe8000d121848 */
[----:B------:R-:W-:Y:S04]  /*16000*/  LDGSTS.E [R11+0x2bd00], desc[UR8][R40.64], !P2 ;  /* 0x2bd00000280b7fae */ /* 0x000fe8000d121848 */
[----:B------:R-:W-:Y:S04]  /*16010*/  LDGSTS.E [R11+0x2be00], desc[UR8][R6.64], !P2 ;  /* 0x2be00000060b7fae */ /* 0x000fe8000d121848 */
[----:B------:R-:W-:Y:S01]  /*16020*/  LDGSTS.E [R11+0x2bf00], desc[UR8][R4.64], !P2 ;  /* 0x2bf00000040b7fae */ /* 0x000fe2000d121848 */
[----:B---3--:R-:W-:-:S05]  /*16030*/  IMAD.WIDE R72, R2, 0x4, R24 ;  /* 0x0000000402487825 */ /* 0x008fca00078e0218 */
[----:B------:R-:W-:Y:S04]  /*16040*/  STL.64 [R1+0x330], R72 ;  /* 0x0003304801007387 */ /* 0x000fe80000100a00 */
[----:B------:R-:W3:Y:S04]  /*16050*/  LDL.LU.64 R24, [R1+0xb08] ;  /* 0x000b080001187983 */ /* 0x000ee80000300a00 */
[----:B------:R5:W-:Y:S01]  /*16060*/  LDGSTS.E [R11+0x2cc00], desc[UR8][R72.64], !P3 ;  /* 0x2cc00000480b7fae */ /* 0x000be2000d921848 */
[----:B------:R-:W-:-:S04]  /*16070*/  IMAD.WIDE R36, R2, 0x4, R36 ;  /* 0x0000000402247825 */ /* 0x000fc800078e0224 */
[C---:B------:R-:W-:Y:S01]  /*16080*/  IMAD.WIDE R34, R2.reuse, 0x4, R34 ;  /* 0x0000000402227825 */ /* 0x040fe200078e0222 */
[----:B------:R1:W-:Y:S03]  /*16090*/  STL.64 [R1+0x338], R36 ;  /* 0x0003382401007387 */ /* 0x0003e60000100a00 */
[C---:B------:R-:W-:Y:S01]  /*160a0*/  IMAD.WIDE R22, R2.reuse, 0x4, R22 ;  /* 0x0000000402167825 */ /* 0x040fe200078e0216 */
[----:B------:R5:W-:Y:S04]  /*160b0*/  STL.64 [R1+0x348], R34 ;  /* 0x0003482201007387 */ /* 0x000be80000100a00 */
[----:B------:R-:W-:Y:S04]  /*160c0*/  LDGSTS.E [R11+0x2cd00], desc[UR8][R36.64], !P3 ;  /* 0x2cd00000240b7fae */ /* 0x000fe8000d921848 */
[----:B------:R5:W-:Y:S04]  /*160d0*/  STL.64 [R1+0x358], R22 ;  /* 0x0003581601007387 */ /* 0x000be80000100a00 */
[----:B------:R-:W-:Y:S04]  /*160e0*/  LDGSTS.E [R11+0x2ce00], desc[UR8][R34.64], !P3 ;  /* 0x2ce00000220b7fae */ /* 0x000fe8000d921848 */
[----:B-1----:R-:W3:Y:S04]  /*160f0*/  LDL.LU.64 R36, [R1+0xb10] ;  /* 0x000b100001247983 */ /* 0x002ee80000300a00 */
[----:B------:R-:W-:Y:S01]  /*16100*/  LDGSTS.E [R11+0x2cf00], desc[UR8][R22.64], !P3 ;  /* 0x2cf00000160b7fae */ /* 0x000fe2000d921848 */
[----:B-----5:R-:W-:-:S03]  /*16110*/  IMAD.WIDE R72, R2, 0x4, R20 ;  /* 0x0000000402487825 */ /* 0x020fc600078e0214 */
[----:B------:R-:W5:Y:S04]  /*16120*/  LDL.LU.64 R34, [R1+0xb20] ;  /* 0x000b200001227983 */ /* 0x000f680000300a00 */
[----:B------:R1:W-:Y:S04]  /*16130*/  LDGSTS.E [R11+0x2dc00], desc[UR8][R72.64], !P1 ;  /* 0x2dc00000480b7fae */ /* 0x0003e8000c921848 */
[----:B------:R-:W5:Y:S01]  /*16140*/  LDL.LU.64 R22, [R1+0xb28] ;  /* 0x000b280001167983 */ /* 0x000f620000300a00 */
[----:B----4-:R-:W-:-:S03]  /*16150*/  IMAD.WIDE R32, R2, 0x4, R32 ;  /* 0x0000000402207825 */ /* 0x010fc600078e0220 */
[----:B------:R1:W-:Y:S04]  /*16160*/  STL.64 [R1+0x390], R72 ;  /* 0x0003904801007387 */ /* 0x0003e80000100a00 */
[----:B------:R-:W4:Y:S01]  /*16170*/  LDL.LU.64 R20, [R1+0xb38] ;  /* 0x000b380001147983 */ /* 0x000f220000300a00 */
[----:B--2---:R-:W-:-:S03]  /*16180*/  IMAD.WIDE R30, R2, 0x4, R30 ;  /* 0x00000004021e7825 */ /* 0x004fc600078e021e */
[----:B------:R2:W-:Y:S01]  /*16190*/  STL.64 [R1+0x398], R32 ;  /* 0x0003982001007387 */ /* 0x0005e20000100a00 */
[----:B------:R-:W-:-:S03]  /*161a0*/  IMAD.WIDE R18, R2, 0x4, R18 ;  /* 0x0000000402127825 */ /* 0x000fc600078e0212 */
[----:B------:R2:W-:Y:S04]  /*161b0*/  STL.64 [R1+0x4a0], R30 ;  /* 0x0004a01e01007387 */ /* 0x0005e80000100a00 */
[----:B------:R-:W-:Y:S04]  /*161c0*/  LDGSTS.E [R11+0x2dd00], desc[UR8][R32.64], !P1 ;  /* 0x2dd00000200b7fae */ /* 0x000fe8000c921848 */
[----:B------:R2:W-:Y:S01]  /*161d0*/  STL.64 [R1+0x4d8], R18 ;  /* 0x0004d81201007387 */ /* 0x0005e20000100a00 */
[----:B------:R-:W-:-:S03]  /*161e0*/  IMAD.WIDE R74, R2, 0x4, R38 ;  /* 0x00000004024a7825 */ /* 0x000fc600078e0226 */
[----:B------:R-:W-:Y:S01]  /*161f0*/  LDGSTS.E [R11+0x2de00], desc[UR8][R30.64], !P1 ;  /* 0x2de000001e0b7fae */ /* 0x000fe2000c921848 */
[----:B-1----:R-:W-:-:S03]  /*16200*/  IMAD.WIDE R72, R2, 0x4, R28 ;  /* 0x0000000402487825 */ /* 0x002fc600078e021c */
[----:B--2---:R-:W2:Y:S01]  /*16210*/  LDL.LU.64 R32, [R1+0xbc8] ;  /* 0x000bc80001207983 */ /* 0x004ea20000300a00 */
[----:B------:R-:W-:-:S03]  /*16220*/  IMAD.WIDE R26, R2, 0x4, R26 ;  /* 0x00000004021a7825 */ /* 0x000fc600078e021a */
[----:B------:R1:W-:Y:S04]  /*16230*/  LDGSTS.E [R11+0x2df00], desc[UR8][R18.64], !P1 ;  /* 0x2df00000120b7fae */ /* 0x0003e8000c921848 */
[----:B------:R-:W2:Y:S04]  /*16240*/  LDL.LU.64 R30, [R1+0xbd0] ;  /* 0x000bd000011e7983 */ /* 0x000ea80000300a00 */
[----:B------:R-:W-:Y:S04]  /*16250*/  STL.64 [R1+0x510], R74 ;  /* 0x0005104a01007387 */ /* 0x000fe80000100a00 */
[----:B------:R-:W2:Y:S01]  /*16260*/  LDL.LU.64 R38, [R1+0xbe8] ;  /* 0x000be80001267983 */ /* 0x000ea20000300a00 */
[----:B------:R-:W-:Y:S01]  /*16270*/  ISETP.GE.U32.AND P6, PT, R0, 0x7ffffec1, PT ;  /* 0x7ffffec10000780c */ /* 0x000fe20003fc6070 */
[----:B-1----:R-:W1:Y:S02]  /*16280*/  LDC R18, c[0x0][0x230] ;  /* 0x00008c00ff127b82 */ /* 0x002e640000000800 */
[----:B------:R-:W-:Y:S04]  /*16290*/  STL.64 [R1+0x518], R72 ;  /* 0x0005184801007387 */ /* 0x000fe80000100a00 */
[----:B------:R-:W2:Y:S04]  /*162a0*/  LDL.LU.64 R28, [R1+0xbf0] ;  /* 0x000bf000011c7983 */ /* 0x000ea80000300a00 */
[----:B------:R1:W-:Y:S04]  /*162b0*/  LDGSTS.E [R11+0x2ec00], desc[UR8][R74.64], !P0 ;  /* 0x2ec000004a0b7fae */ /* 0x0003e8000c121848 */
[----:B------:R3:W-:Y:S04]  /*162c0*/  STL.64 [R1+0x520], R26 ;  /* 0x0005201a01007387 */ /* 0x0007e80000100a00 */
[----:B------:R5:W-:Y:S04]  /*162d0*/  LDGSTS.E [R11+0x2ed00], desc[UR8][R72.64], !P0 ;  /* 0x2ed00000480b7fae */ /* 0x000be8000c121848 */
[----:B------:R-:W-:Y:S01]  /*162e0*/  LDGSTS.E [R11+0x2ee00], desc[UR8][R26.64], !P0 ;  /* 0x2ee000001a0b7fae */ /* 0x000fe2000c121848 */
[----:B---3--:R-:W-:-:S05]  /*162f0*/  IMAD.WIDE R24, R2, 0x4, R24 ;  /* 0x0000000402187825 */ /* 0x008fca00078e0218 */
[----:B------:R3:W-:Y:S04]  /*16300*/  STL.64 [R1+0x528], R24 ;  /* 0x0005281801007387 */ /* 0x0007e80000100a00 */
[----:B------:R-:W2:Y:S01]  /*16310*/  LDL.LU.64 R26, [R1+0xcb8] ;  /* 0x000cb800011a7983 */ /* 0x000ea20000300a00 */
[----:B------:R-:W-:Y:S02]  /*16320*/  VIADD R0, R15, 0xffffff3c ;  /* 0xffffff3c0f007836 */ /* 0x000fe40000000000 */
[----:B------:R-:W2:Y:S01]  /*16330*/  LDC R15, c[0x0][0x230] ;  /* 0x00008c00ff0f7b82 */ /* 0x000ea20000000800 */
[----:B------:R-:W-:Y:S02]  /*16340*/  LDGSTS.E [R11+0x2ef00], desc[UR8][R24.64], !P0 ;  /* 0x2ef00000180b7fae */ /* 0x000fe4000c121848 */
[----:B------:R-:W-:-:S02]  /*16350*/  ISETP.GE.U32.AND P2, PT, R0, 0x7ffffebd, PT ;  /* 0x7ffffebd0000780c */ /* 0x000fc40003f46070 */
[----:B---3--:R-:W3:Y:S01]  /*16360*/  LDL.LU.64 R24, [R1+0xcb0] ;  /* 0x000cb00001187983 */ /* 0x008ee20000300a00 */
[----:B-1----:R-:W-:-:S05]  /*16370*/  IMAD.WIDE R74, R2, 0x4, R36 ;  /* 0x00000004024a7825 */ /* 0x002fca00078e0224 */
[----:B------:R-:W-:Y:S01]  /*16380*/  STL.64 [R1+0x590], R74 ;  /* 0x0005904a01007387 */ /* 0x000fe20000100a00 */
[----:B-----5:R-:W-:-:S03]  /*16390*/  IMAD.WIDE R72, R2, 0x4, R34 ;  /* 0x0000000402487825 */ /* 0x020fc600078e0222 */
[----:B------:R2:W-:Y:S04]  /*163a0*/  LDGSTS.E [R11+0x2fc00], desc[UR8][R74.64], !P6 ;  /* 0x2fc000004a0b7fae */ /* 0x0005e8000f121848 */
[----:B------:R1:W-:Y:S01]  /*163b0*/  LDGSTS.E [R11+0x2fd00], desc[UR8][R72.64], !P6 ;  /* 0x2fd00000480b7fae */ /* 0x0003e2000f121848 */
[----:B------:R-:W-:-:S03]  /*163c0*/  IMAD.WIDE R36, R2, 0x4, R22 ;  /* 0x0000000402247825 */ /* 0x000fc600078e0216 */
[----:B------:R-:W5:Y:S04]  /*163d0*/  LDL.LU.64 R22, [R1+0xca8] ;  /* 0x000ca80001167983 */ /* 0x000f680000300a00 */
[----:B------:R-:W-:Y:S01]  /*163e0*/  STL.64 [R1+0x598], R72 ;  /* 0x0005984801007387 */ /* 0x000fe20000100a00 */
[----:B----4-:R-:W-:-:S03]  /*163f0*/  IMAD.WIDE R34, R2, 0x4, R20 ;  /* 0x0000000402227825 */ /* 0x010fc600078e0214 */
[----:B------:R-:W4:Y:S04]  /*16400*/  LDL.LU.64 R20, [R1+0xca0] ;  /* 0x000ca00001147983 */ /* 0x000f280000300a00 */
[----:B------:R1:W-:Y:S04]  /*16410*/  STL.64 [R1+0x5a0], R36 ;  /* 0x0005a02401007387 */ /* 0x0003e80000100a00 */
[----:B------:R2:W-:Y:S04]  /*16420*/  STL.64 [R1+0x5a8], R34 ;  /* 0x0005a82201007387 */ /* 0x0005e80000100a00 */
[----:B------:R-:W-:Y:S04]  /*16430*/  LDGSTS.E [R11+0x2fe00], desc[UR8][R36.64], !P6 ;  /* 0x2fe00000240b7fae */ /* 0x000fe8000f121848 */
[----:B------:R-:W-:Y:S04]  /*16440*/  LDGSTS.E [R11+0x2ff00], desc[UR8][R34.64], !P6 ;  /* 0x2ff00000220b7fae */ /* 0x000fe8000f121848 */
[----:B-1----:R-:W4:Y:S01]  /*16450*/  LDL.LU.64 R36, [R1+0xc98] ;  /* 0x000c980001247983 */ /* 0x002f220000300a00 */
[----:B--2---:R-:W-:-:S03]  /*16460*/  IMAD.WIDE R74, R2, 0x4, R32 ;  /* 0x00000004024a7825 */ /* 0x004fc600078e0220 */
[----:B------:R-:W2:Y:S01]  /*16470*/  LDL.LU.64 R34, [R1+0xc90] ;  /* 0x000c900001227983 */ /* 0x000ea20000300a00 */
[----:B------:R-:W-:-:S03]  /*16480*/  IMAD.WIDE R72, R2, 0x4, R30 ;  /* 0x0000000402487825 */ /* 0x000fc600078e021e */
[----:B------:R-:W-:Y:S04]  /*16490*/  STL.64 [R1+0x620], R74 ;  /* 0x0006204a01007387 */ /* 0x000fe80000100a00 */
[----:B------:R-:W2:Y:S01]  /*164a0*/  LDL.LU.64 R32, [R1+0xc88] ;  /* 0x000c880001207983 */ /* 0x000ea20000300a00 */
[----:B------:R-:W-:-:S03]  /*164b0*/  IMAD.WIDE R38, R2, 0x4, R38 ;  /* 0x0000000402267825 */ /* 0x000fc600078e0226 */
[----:B------:R-:W-:Y:S04]  /*164c0*/  STL.64 [R1+0x628], R72 ;  /* 0x0006284801007387 */ /* 0x000fe80000100a00 */
[----:B------:R1:W-:Y:S01]  /*164d0*/  LDGSTS.E [R11+0x30c00], desc[UR8][R74.64], !P2 ;  /* 0x30c000004a0b7fae */ /* 0x0003e2000d121848 */
[----:B------:R-:W-:-:S03]  /*164e0*/  IMAD.WIDE R28, R2, 0x4, R28 ;  /* 0x00000004021c7825 */ /* 0x000fc600078e021c */
[----:B------:R-:W2:Y:S04]  /*164f0*/  LDL.LU.64 R30, [R1+0xc80] ;  /* 0x000c8000011e7983 */ /* 0x000ea80000300a00 */
[----:B------:R-:W-:Y:S04]  /*16500*/  LDGSTS.E [R11+0x30d00], desc[UR8][R72.64], !P2 ;  /* 0x30d00000480b7fae */ /* 0x000fe8000d121848 */
[----:B------:R-:W-:Y:S04]  /*16510*/  STL.64 [R1+0x630], R38 ;  /* 0x0006302601007387 */ /* 0x000fe80000100a00 */
[----:B------:R-:W-:Y:S04]  /*16520*/  LDGSTS.E [R11+0x30e00], desc[UR8][R38.64], !P2 ;  /* 0x30e00000260b7fae */ /* 0x000fe8000d121848 */
[----:B------:R1:W-:Y:S04]  /*16530*/  STL.64 [R1+0x638], R28 ;  /* 0x0006381c01007387 */ /* 0x0003e80000100a00 */
[----:B------:R2:W-:Y:S04]  /*16540*/  LDGSTS.E [R11+0x30f00], desc[UR8][R28.64], !P2 ;  /* 0x30f000001c0b7fae */ /* 0x0005e8000d121848 */
[----:B-1----:R-:W2:Y:S04]  /*16550*/  LDL.LU.64 R28, [R1+0xc78] ;  /* 0x000c7800011c7983 */ /* 0x002ea80000300a00 */
[----:B------:R-:W2:Y:S01]  /*16560*/  LDL.LU.64 R72, [R1+0xc70] ;  /* 0x000c700001487983 */ /* 0x000ea20000300a00 */
[----:B------:R-:W-:-:S05]  /*16570*/  IMAD.WIDE R74, R2, 0x4, R26 ;  /* 0x00000004024a7825 */ /* 0x000fca00078e021a */
[----:B------:R-:W-:Y:S04]  /*16580*/  STL.64 [R1+0x6a0], R74 ;  /* 0x0006a04a01007387 */ /* 0x000fe80000100a00 */
[----:B------:R-:W2:Y:S01]  /*16590*/  LDL.LU.64 R38, [R1+0xc68] ;  /* 0x000c680001267983 */ /* 0x000ea20000300a00 */
[----:B------:R-:W-:Y:S02]  /*165a0*/  IADD3 R0, R16, -0xc8, RZ ;  /* 0xffffff3810007810 */ /* 0x000fe40007ffe0ff */
[----:B------:R-:W1:Y:S02]  /*165b0*/  LDC R16, c[0x0][0x230] ;  /* 0x00008c00ff107b82 */ /* 0x000e640000000800 */
[----:B------:R-:W-:Y:S01]  /*165c0*/  ISETP.GE.U32.AND P3, PT, R0, 0x7ffffeb9, PT ;  /* 0x7ffffeb90000780c */ /* 0x000fe20003f66070 */
[----:B------:R-:W-:-:S02]  /*165d0*/  VIADD R0, R17, 0xffffff34 ;  /* 0xffffff3411007836 */ /* 0x000fc40000000000 */
[----:B---3--:R-:W-:-:S03]  /*165e0*/  IMAD.WIDE R24, R2, 0x4, R24 ;  /* 0x0000000402187825 */ /* 0x008fc600078e0218 */
[----:B------:R-:W-:Y:S01]  /*165f0*/  ISETP.GE.U32.AND P1, PT, R0, 0x7ffffeb5, PT ;  /* 0x7ffffeb50000780c */ /* 0x000fe20003f26070 */
[----:B------:R-:W3:Y:S01]  /*16600*/  LDC R17, c[0x0][0x230] ;  /* 0x00008c00ff117b82 */ /* 0x000ee20000000800 */
[----:B------:R4:W-:Y:S01]  /*16610*/  STL.64 [R1+0x6a8], R24 ;  /* 0x0006a81801007387 */ /* 0x0009e20000100a00 */
[----:B------:R-:W-:-:S03]  /*16620*/  VIADD R0, R15, 0xffffff30 ;  /* 0xffffff300f007836 */ /* 0x000fc60000000000 */
[----:B------:R-:W3:Y:S04]  /*16630*/  LDL.LU.64 R26, [R1+0xc60] ;  /* 0x000c6000011a7983 */ /* 0x000ee80000300a00 */
[----:B------:R3:W-:Y:S01]  /*16640*/  LDGSTS.E [R11+0x31c00], desc[UR8][R74.64], !P3 ;  /* 0x31c000004a0b7fae */ /* 0x0007e2000d921848 */
[----:B------:R-:W3:Y:S03]  /*16650*/  LDC R15, c[0x0][0x230] ;  /* 0x00008c00ff0f7b82 */ /* 0x000ee60000000800 */
[----:B------:R-:W-:Y:S01]  /*16660*/  LDGSTS.E [R11+0x31d00], desc[UR8][R24.64], !P3 ;  /* 0x31d00000180b7fae */ /* 0x000fe2000d921848 */
[----:B------:R-:W-:Y:S01]  /*16670*/  ISETP.GE.U32.AND P0, PT, R0, 0x7ffffeb1, PT ;  /* 0x7ffffeb10000780c */ /* 0x000fe20003f06070 */
[----:B-----5:R-:W-:-:S04]  /*16680*/  IMAD.WIDE R22, R2, 0x4, R22 ;  /* 0x0000000402167825 */ /* 0x020fc800078e0216 */
[C---:B----4-:R-:W-:Y:S01]  /*16690*/  IMAD.WIDE R20, R2.reuse, 0x4, R20 ;  /* 0x0000000402147825 */ /* 0x050fe200078e0214 */
[----:B------:R4:W-:Y:S04]  /*166a0*/  STL.64 [R1+0x6b0], R22 ;  /* 0x0006b01601007387 */ /* 0x0009e80000100a00 */
[----:B------:R5:W-:Y:S04]  /*166b0*/  STL.64 [R1+0x6b8], R20 ;  /* 0x0006b81401007387 */ /* 0x000be80000100a00 */
[----:B------:R-:W3:Y:S04]  /*166c0*/  LDL.LU.64 R24, [R1+0xc58] ;  /* 0x000c580001187983 */ /* 0x000ee80000300a00 */
[----:B------:R-:W-:Y:S04]  /*166d0*/  LDGSTS.E [R11+0x31e00], desc[UR8][R22.64], !P3 ;  /* 0x31e00000160b7fae */ /* 0x000fe8000d921848 */
[----:B------:R-:W-:Y:S01]  /*166e0*/  LDGSTS.E [R11+0x31f00], desc[UR8][R20.64], !P3 ;  /* 0x31f00000140b7fae */ /* 0x000fe2000d921848 */
[----:B------:R-:W-:-:S03]  /*166f0*/  IMAD.WIDE R36, R2, 0x4, R36 ;  /* 0x0000000402247825 */ /* 0x000fc600078e0224 */
[----:B----4-:R-:W4:Y:S01]  /*16700*/  LDL.LU.64 R22, [R1+0xc50] ;  /* 0x000c500001167983 */ /* 0x010f220000300a00 */
[----:B--2---:R-:W-:-:S03]  /*16710*/  IMAD.WIDE R34, R2, 0x4, R34 ;  /* 0x0000000402227825 */ /* 0x004fc600078e0222 */
[----:B-----5:R-:W2:Y:S04]  /*16720*/  LDL.LU.64 R20, [R1+0xc48] ;  /* 0x000c480001147983 */ /* 0x020ea80000300a00 */
[----:B------:R5:W-:Y:S01]  /*16730*/  STL.64 [R1+0x720], R36 ;  /* 0x0007202401007387 */ /* 0x000be20000100a00 */
[----:B------:R-:W-:-:S03]  /*16740*/  IMAD.WIDE R32, R2, 0x4, R32 ;  /* 0x0000000402207825 */ /* 0x000fc600078e0220 */
[----:B------:R1:W-:Y:S04]  /*16750*/  STL.64 [R1+0x728], R34 ;  /* 0x0007282201007387 */ /* 0x0003e80000100a00 */
[----:B------:R-:W-:Y:S04]  /*16760*/  LDGSTS.E [R11+0x32c00], desc[UR8][R36.64], !P1 ;  /* 0x32c00000240b7fae */ /* 0x000fe8000c921848 */
[----:B------:R1:W-:Y:S01]  /*16770*/  STL.64 [R1+0x730], R32 ;  /* 0x0007302001007387 */ /* 0x0003e20000100a00 */
[----:B------:R-:W-:-:S03]  /*16780*/  IMAD.WIDE R30, R2, 0x4, R30 ;  /* 0x00000004021e7825 */ /* 0x000fc600078e021e */
[----:B------:R-:W-:Y:S04]  /*16790*/  LDGSTS.E [R11+0x32d00], desc[UR8][R34.64], !P1 ;  /* 0x32d00000220b7fae */ /* 0x000fe8000c921848 */
[----:B-----5:R-:W5:Y:S04]  /*167a0*/  LDL.LU.64 R36, [R1+0xc40] ;  /* 0x000c400001247983 */ /* 0x020f680000300a00 */
[----:B------:R1:W-:Y:S04]  /*167b0*/  STL.64 [R1+0x738], R30 ;  /* 0x0007381e01007387 */ /* 0x0003e80000100a00 */
[----:B------:R-:W-:Y:S04]  /*167c0*/  LDGSTS.E [R11+0x32e00], desc[UR8][R32.64], !P1 ;  /* 0x32e00000200b7fae */ /* 0x000fe8000c921848 */
[----:B-1----:R-:W5:Y:S04]  /*167d0*/  LDL.LU.64 R34, [R1+0xc38] ;  /* 0x000c380001227983 */ /* 0x002f680000300a00 */
[----:B------:R-:W-:Y:S04]  /*167e0*/  LDGSTS.E [R11+0x32f00], desc[UR8][R30.64], !P1 ;  /* 0x32f000001e0b7fae */ /* 0x000fe8000c921848 */
[----:B------:R-:W5:Y:S01]  /*167f0*/  LDL.LU.64 R32, [R1+0xc30] ;  /* 0x000c300001207983 */ /* 0x000f620000300a00 */
[----:B------:R-:W-:-:S03]  /*16800*/  IMAD.WIDE R28, R2, 0x4, R28 ;  /* 0x00000004021c7825 */ /* 0x000fc600078e021c */
[----:B------:R-:W5:Y:S01]  /*16810*/  LDL.LU.64 R30, [R1+0xc28] ;  /* 0x000c2800011e7983 */ /* 0x000f620000300a00 */
[----:B------:R-:W-:-:S03]  /*16820*/  IMAD.WIDE R72, R2, 0x4, R72 ;  /* 0x0000000402487825 */ /* 0x000fc600078e0248 */
[----:B------:R1:W-:Y:S04]  /*16830*/  STL.64 [R1+0x7a0], R28 ;  /* 0x0007a01c01007387 */ /* 0x0003e80000100a00 */
[----:B------:R-:W-:Y:S04]  /*16840*/  STL.64 [R1+0x7a8], R72 ;  /* 0x0007a84801007387 */ /* 0x000fe80000100a00 */
[----:B------:R-:W-:Y:S01]  /*16850*/  LDGSTS.E [R11+0x33c00], desc[UR8][R28.64], !P0 ;  /* 0x33c000001c0b7fae */ /* 0x000fe2000c121848 */
[----:B------:R-:W-:Y:S01]  /*16860*/  IMAD.WIDE R38, R2, 0x4, R38 ;  /* 0x0000000402267825 */ /* 0x000fe200078e0226 */
[----:B------:R-:W-:-:S02]  /*16870*/  IADD3 R0, R16, -0xd4, RZ ;  /* 0xffffff2c10007810 */ /* 0x000fc40007ffe0ff */
[----:B------:R4:W-:Y:S01]  /*16880*/  LDGSTS.E [R11+0x33d00], desc[UR8][R72.64], !P0 ;  /* 0x33d00000480b7fae */ /* 0x0009e2000c121848 */
[----:B------:R-:W5:Y:S03]  /*16890*/  LDC R16, c[0x0][0x230] ;  /* 0x00008c00ff107b82 */ /* 0x000f660000000800 */
[----:B------:R-:W-:Y:S04]  /*168a0*/  STL.64 [R1+0x7b0], R38 ;  /* 0x0007b02601007387 */ /* 0x000fe80000100a00 */
[----:B-1----:R-:W5:Y:S01]  /*168b0*/  LDL.LU.64 R28, [R1+0xc20] ;  /* 0x000c2000011c7983 */ /* 0x002f620000300a00 */
[----:B------:R-:W-:-:S03]  /*168c0*/  ISETP.GE.U32.AND P6, PT, R0, 0x7ffffead, PT ;  /* 0x7ffffead0000780c */ /* 0x000fc60003fc6070 */
[----:B------:R2:W-:Y:S01]  /*168d0*/  LDGSTS.E [R11+0x33e00], desc[UR8][R38.64], !P0 ;  /* 0x33e00000260b7fae */ /* 0x0005e2000c121848 */
[----:B---3--:R-:W-:-:S05]  /*168e0*/  IMAD.WIDE R26, R2, 0x4, R26 ;  /* 0x00000004021a7825 */ /* 0x008fca00078e021a */
[----:B------:R1:W-:Y:S01]  /*168f0*/  STL.64 [R1+0x7b8], R26 ;  /* 0x0007b81a01007387 */ /* 0x0003e20000100a00 */
[----:B------:R-:W-:Y:S02]  /*16900*/  VIADD R0, R18, 0xffffff28 ;  /* 0xffffff2812007836 */ /* 0x000fe40000000000 */
[----:B------:R-:W3:Y:S01]  /*16910*/  LDC R18, c[0x0][0x230] ;  /* 0x00008c00ff127b82 */ /* 0x000ee20000000800 */
[----:B------:R3:W-:Y:S02]  /*16920*/  LDGSTS.E [R11+0x33f00], desc[UR8][R26.64], !P0 ;  /* 0x33f000001a0b7fae */ /* 0x0007e4000c121848 */
[----:B------:R-:W-:Y:S02]  /*16930*/  ISETP.GE.U32.AND P2, PT, R0, 0x7ffffea9, PT ;  /* 0x7ffffea90000780c */ /* 0x000fe40003f46070 */
[----:B-1----:R-:W3:Y:S01]  /*16940*/  LDL.LU.64 R26, [R1+0xc18] ;  /* 0x000c1800011a7983 */ /* 0x002ee20000300a00 */
[----:B------:R-:W-:-:S05]  /*16950*/  IMAD.WIDE R74, R2, 0x4, R24 ;  /* 0x00000004024a7825 */ /* 0x000fca00078e0218 */
[----:B------:R-:W-:Y:S04]  /*16960*/  STL.64 [R1+0x820], R74 ;  /* 0x0008204a01007387 */ /* 0x000fe80000100a00 */
[----:B------:R-:W3:Y:S04]  /*16970*/  LDL.LU.64 R24, [R1+0xc10] ;  /* 0x000c100001187983 */ /* 0x000ee80000300a00 */
[----:B------:R-:W-:Y:S01]  /*16980*/  LDGSTS.E [R11+0x34c00], desc[UR8][R74.64], !P6 ;  /* 0x34c000004a0b7fae */ /* 0x000fe2000f121848 */
[----:B----4-:R-:W-:-:S04]  /*16990*/  IMAD.WIDE R72, R2, 0x4, R22 ;  /* 0x0000000402487825 */ /* 0x010fc800078e0216 */
[C---:B--2---:R-:W-:Y:S01]  /*169a0*/  IMAD.WIDE R38, R2.reuse, 0x4, R20 ;  /* 0x0000000402267825 */ /* 0x044fe200078e0214 */
[----:B------:R1:W-:Y:S04]  /*169b0*/  STL.64 [R1+0x828], R72 ;  /* 0x0008284801007387 */ /* 0x0003e80000100a00 */
[----:B------:R-:W2:Y:S04]  /*169c0*/  LDL.LU.64 R22, [R1+0xc08] ;  /* 0x000c080001167983 */ /* 0x000ea80000300a00 */
[----:B------:R4:W-:Y:S04]  /*169d0*/  STL.64 [R1+0x830], R38 ;  /* 0x0008302601007387 */ /* 0x0009e80000100a00 */
[----:B------:R-:W2:Y:S04]  /*169e0*/  LDL.LU.64 R20, [R1+0xc00] ;  /* 0x000c000001147983 */ /* 0x000ea80000300a00 */
[----:B------:R2:W-:Y:S04]  /*169f0*/  LDGSTS.E [R11+0x34d00], desc[UR8][R72.64], !P6 ;  /* 0x34d00000480b7fae */ /* 0x0005e8000f121848 */
[----:B------:R2:W-:Y:S01]  /*16a00*/  LDGSTS.E [R11+0x34e00], desc[UR8][R38.64], !P6 ;  /* 0x34e00000260b7fae */ /* 0x0005e2000f121848 */
[----:B-----5:R-:W-:-:S05]  /*16a10*/  IMAD.WIDE R36, R2, 0x4, R36 ;  /* 0x0000000402247825 */ /* 0x020fca00078e0224 */
[----:B------:R5:W-:Y:S04]  /*16a20*/  STL.64 [R1+0x838], R36 ;  /* 0x0008382401007387 */ /* 0x000be80000100a00 */
[----:B-1----:R-:W2:Y:S01]  /*16a30*/  LDL.LU.64 R72, [R1+0xbf8] ;  /* 0x000bf80001487983 */ /* 0x002ea20000300a00 */
[----:B------:R-:W-:-:S03]  /*16a40*/  IMAD.WIDE R34, R2, 0x4, R34 ;  /* 0x0000000402227825 */ /* 0x000fc600078e0222 */
[----:B------:R1:W-:Y:S04]  /*16a50*/  LDGSTS.E [R11+0x34f00], desc[UR8][R36.64], !P6 ;  /* 0x34f00000240b7fae */ /* 0x0003e8000f121848 */
[----:B------:R-:W-:Y:S01]  /*16a60*/  STL.64 [R1+0x8a0], R34 ;  /* 0x0008a02201007387 */ /* 0x000fe20000100a00 */
[----:B------:R-:W-:-:S03]  /*16a70*/  IMAD.WIDE R32, R2, 0x4, R32 ;  /* 0x0000000402207825 */ /* 0x000fc600078e0220 */
[----:B----4-:R-:W4:Y:S04]  /*16a80*/  LDL.LU.64 R38, [R1+0xbe0] ;  /* 0x000be00001267983 */ /* 0x010f280000300a00 */
[----:B------:R1:W-:Y:S01]  /*16a90*/  STL.64 [R1+0x8a8], R32 ;  /* 0x0008a82001007387 */ /* 0x0003e20000100a00 */
[----:B------:R-:W-:-:S03]  /*16aa0*/  IMAD.WIDE R30, R2, 0x4, R30 ;  /* 0x00000004021e7825 */ /* 0x000fc600078e021e */
[----:B-----5:R-:W5:Y:S04]  /*16ab0*/  LDL.LU.64 R36, [R1+0xbd8] ;  /* 0x000bd80001247983 */ /* 0x020f680000300a00 */
[----:B------:R1:W-:Y:S04]  /*16ac0*/  STL.64 [R1+0x8b0], R30 ;  /* 0x0008b01e01007387 */ /* 0x0003e80000100a00 */
[----:B------:R-:W5:Y:S04]  /*16ad0*/  LDL.LU.64 R74, [R1+0xbc0] ;  /* 0x000bc000014a7983 */ /* 0x000f680000300a00 */
[----:B------:R-:W-:Y:S04]  /*16ae0*/  LDGSTS.E [R11+0x35c00], desc[UR8][R34.64], !P2 ;  /* 0x35c00000220b7fae */ /* 0x000fe8000d121848 */
[----:B------:R5:W-:Y:S04]  /*16af0*/  LDGSTS.E [R11+0x35d00], desc[UR8][R32.64], !P2 ;  /* 0x35d00000200b7fae */ /* 0x000be8000d121848 */
[----:B------:R5:W-:Y:S01]  /*16b00*/  LDGSTS.E [R11+0x35e00], desc[UR8][R30.64], !P2 ;  /* 0x35e000001e0b7fae */ /* 0x000be2000d121848 */
[----:B------:R-:W-:-:S05]  /*16b10*/  IMAD.WIDE R28, R2, 0x4, R28 ;  /* 0x00000004021c7825 */ /* 0x000fca00078e021c */
[----:B------:R1:W-:Y:S04]  /*16b20*/  STL.64 [R1+0x8b8], R28 ;  /* 0x0008b81c01007387 */ /* 0x0003e80000100a00 */
[----:B-1----:R-:W5:Y:S04]  /*16b30*/  LDL.LU.64 R32, [R1+0xbb8] ;  /* 0x000bb80001207983 */ /* 0x002f680000300a00 */
[----:B------:R-:W5:Y:S04]  /*16b40*/  LDL.LU.64 R30, [R1+0xba8] ;  /* 0x000ba800011e7983 */ /* 0x000f680000300a00 */
[----:B------:R1:W-:Y:S04]  /*16b50*/  LDGSTS.E [R11+0x35f00], desc[UR8][R28.64], !P2 ;  /* 0x35f000001c0b7fae */ /* 0x0003e8000d121848 */
[----:B------:R-:W1:Y:S04]  /*16b60*/  LDL.LU.64 R28, [R1+0xb98] ;  /* 0x000b9800011c7983 */ /* 0x000e680000300a00 */
[----:B------:R-:W5:Y:S01]  /*16b70*/  LDL.LU.64 R34, [R1+0xb90] ;  /* 0x000b900001227983 */ /* 0x000f620000300a00 */
[----:B------:R-:W-:-:S02]  /*16b80*/  VIADD R0, R15, 0xffffff24 ;  /* 0xffffff240f007836 */ /* 0x000fc40000000000 */
[----:B------:R-:W3:Y:S03]  /*16b90*/  LDC R15, c[0x0][0x230] ;  /* 0x00008c00ff0f7b82 */ /* 0x000ee60000000800 */
[----:B------:R-:W-:Y:S02]  /*16ba0*/  ISETP.GE.U32.AND P3, PT, R0, 0x7ffffea5, PT ;  /* 0x7ffffea50000780c */ /* 0x000fe40003f66070 */
[----:B------:R-:W-:Y:S01]  /*16bb0*/  IADD3 R0, R17, -0xe0, RZ ;  /* 0xffffff2011007810 */ /* 0x000fe20007ffe0ff */
[----:B---3--:R-:W-:Y:S02]  /*16bc0*/  IMAD.WIDE R26, R2, 0x4, R26 ;  /* 0x00000004021a7825 */ /* 0x008fe400078e021a */
[----:B------:R-:W3:Y:S01]  /*16bd0*/  LDC R17, c[0x0][0x230] ;  /* 0x00008c00ff117b82 */ /* 0x000ee20000000800 */
[----:B------:R-:W-:Y:S01]  /*16be0*/  ISETP.GE.U32.AND P1, PT, R0, 0x7ffffea1, PT ;  /* 0x7ffffea10000780c */ /* 0x000fe20003f26070 */
[----:B------:R-:W-:-:S06]  /*16bf0*/  VIADD R0, R18, 0xffffff1c ;  /* 0xffffff1c12007836 */ /* 0x000fcc0000000000 */
[----:B------:R-:W3:Y:S01]  /*16c00*/  LDC R18, c[0x0][0x230] ;  /* 0x00008c00ff127b82 */ /* 0x000ee20000000800 */
[----:B------:R-:W-:Y:S01]  /*16c10*/  ISETP.GE.U32.AND P0, PT, R0, 0x7ffffe9d, PT ;  /* 0x7ffffe9d0000780c */ /* 0x000fe20003f06070 */
[----:B------:R-:W-:Y:S01]  /*16c20*/  VIADD R0, R16, 0xffffff18 ;  /* 0xffffff1810007836 */ /* 0x000fe20000000000 */
[----:B------:R-:W-:Y:S04]  /*16c30*/  STL.64 [R1+0x920], R26 ;  /* 0x0009201a01007387 */ /* 0x000fe80000100a00 */
[----:B------:R-:W-:Y:S01]  /*16c40*/  LDGSTS.E [R11+0x36c00], desc[UR8][R26.64], !P3 ;  /* 0x36c000001a0b7fae */ /* 0x000fe2000d921848 */
[----:B------:R-:W-:Y:S01]  /*16c50*/  ISETP.GE.U32.AND P6, PT, R0, 0x7ffffe99, PT ;  /* 0x7ffffe990000780c */ /* 0x000fe20003fc6070 */
[----:B------:R-:W1:Y:S01]  /*16c60*/  LDC R16, c[0x0][0x230] ;  /* 0x00008c00ff107b82 */ /* 0x000e620000000800 */
[----:B------:R-:W-:-:S04]  /*16c70*/  IADD3 R0, R15, -0xec, RZ ;  /* 0xffffff140f007810 */ /* 0x000fc80007ffe0ff */
[----:B------:R-:W-:-:S03]  /*16c80*/  ISETP.GE.U32.AND P2, PT, R0, 0x7ffffe95, PT ;  /* 0x7ffffe950000780c */ /* 0x000fc60003f46070 */
[----:B------:R-:W1:Y:S01]  /*16c90*/  LDC R15, c[0x0][0x230] ;  /* 0x00008c00ff0f7b82 */ /* 0x000e620000000800 */
[----:B---3--:R-:W-:Y:S02]  /*16ca0*/  VIADD R0, R18, 0xffffff10 ;  /* 0xffffff1012007836 */ /* 0x008fe40000000000 */
[----:B------:R-:W-:-:S05]  /*16cb0*/  IMAD.WIDE R24, R2, 0x4, R24 ;  /* 0x0000000402187825 */ /* 0x000fca00078e0218 */
[----:B------:R-:W-:Y:S04]  /*16cc0*/  STL.64 [R1+0x928], R24 ;  /* 0x0009281801007387 */ /* 0x000fe80000100a00 */
[----:B------:R-:W-:Y:S01]  /*16cd0*/  LDGSTS.E [R11+0x36d00], desc[UR8][R24.64], !P3 ;  /* 0x36d00000180b7fae */ /* 0x000fe2000d921848 */
[----:B--2---:R-:W-:-:S04]  /*16ce0*/  IMAD.WIDE R22, R2, 0x4, R22 ;  /* 0x0000000402167825 */ /* 0x004fc800078e0216 */
[C---:B------:R-:W-:Y:S01]  /*16cf0*/  IMAD.WIDE R20, R2.reuse, 0x4, R20 ;  /* 0x0000000402147825 */ /* 0x040fe200078e0214 */
[----:B------:R-:W-:Y:S04]  /*16d00*/  STL.64 [R1+0x930], R22 ;  /* 0x0009301601007387 */ /* 0x000fe80000100a00 */
[----:B------:R-:W-:Y:S04]  /*16d10*/  LDGSTS.E [R11+0x36e00], desc[UR8][R22.64], !P3 ;  /* 0x36e00000160b7fae */ /* 0x000fe8000d921848 */
[----:B------:R2:W-:Y:S04]  /*16d20*/  STL.64 [R1+0x938], R20 ;  /* 0x0009381401007387 */ /* 0x0005e80000100a00 */
[----:B------:R-:W-:Y:S04]  /*16d30*/  LDGSTS.E [R11+0x36f00], desc[UR8][R20.64], !P3 ;  /* 0x36f00000140b7fae */ /* 0x000fe8000d921848 */
[----:B--2---:R-:W2:Y:S01]  /*16d40*/  LDL.LU.64 R20, [R1+0xb88] ;  /* 0x000b880001147983 */ /* 0x004ea20000300a00 */
[----:B------:R-:W-:-:S03]  /*16d50*/  IMAD.WIDE R72, R2, 0x4, R72 ;  /* 0x0000000402487825 */ /* 0x000fc600078e0248 */
[----:B------:R-:W3:Y:S04]  /*16d60*/  LDL.LU.64 R26, [R1+0xb78] ;  /* 0x000b7800011a7983 */ /* 0x000ee80000300a00 */
[----:B------:R-:W3:Y:S01]  /*16d70*/  LDL.LU.64 R24, [R1+0xb68] ;  /* 0x000b680001187983 */ /* 0x000ee20000300a00 */
[----:B----4-:R-:W-:-:S03]  /*16d80*/  IMAD.WIDE R38, R2, 0x4, R38 ;  /* 0x0000000402267825 */ /* 0x010fc600078e0226 */
[----:B------:R-:W4:Y:S01]  /*16d90*/  LDL.LU.64 R22, [R1+0xb60] ;  /* 0x000b600001167983 */ /* 0x000f220000300a00 */
[----:B-----5:R-:W-:-:S03]  /*16da0*/  IMAD.WIDE R36, R2, 0x4, R36 ;  /* 0x0000000402247825 */ /* 0x020fc600078e0224 */
[----:B------:R-:W-:Y:S04]  /*16db0*/  STL.64 [R1+0x9a0], R72 ;  /* 0x0009a04801007387 */ /* 0x000fe80000100a00 */
[----:B------:R-:W-:Y:S01]  /*16dc0*/  STL.64 [R1+0x9a8], R38 ;  /* 0x0009a82601007387 */ /* 0x000fe20000100a00 */
[----:B------:R-:W-:-:S03]  /*16dd0*/  IMAD.WIDE R18, R2, 0x4, R74 ;  /* 0x0000000402127825 */ /* 0x000fc600078e024a */
[----:B------:R5:W-:Y:S04]  /*16de0*/  STL.64 [R1+0x9b0], R36 ;  /* 0x0009b02401007387 */ /* 0x000be80000100a00 */
[----:B------:R-:W-:Y:S04]  /*16df0*/  LDGSTS.E [R11+0x37c00], desc[UR8][R72.64], !P1 ;  /* 0x37c00000480b7fae */ /* 0x000fe8000c921848 */
[----:B------:R1:W-:Y:S04]  /*16e00*/  STL.64 [R1+0x9b8], R18 ;  /* 0x0009b81201007387 */ /* 0x0003e80000100a00 */
[----:B------:R-:W-:Y:S04]  /*16e10*/  LDGSTS.E [R11+0x37d00], desc[UR8][R38.64], !P1 ;  /* 0x37d00000260b7fae */ /* 0x000fe8000c921848 */
[----:B------:R-:W4:Y:S04]  /*16e20*/  LDL.LU R252, [R1+0xb1c] ;  /* 0x000b1c0001fc7983 */ /* 0x000f280000300800 */
[----:B------:R-:W-:Y:S04]  /*16e30*/  LDGSTS.E [R11+0x37e00], desc[UR8][R36.64], !P1 ;  /* 0x37e00000240b7fae */ /* 0x000fe8000c921848 */
[----:B------:R1:W-:Y:S01]  /*16e40*/  LDGSTS.E [R11+0x37f00], desc[UR8][R18.64], !P1 ;  /* 0x37f00000120b7fae */ /* 0x0003e2000c921848 */
[----:B------:R-:W-:-:S04]  /*16e50*/  IMAD.WIDE R32, R2, 0x4, R32 ;  /* 0x0000000402207825 */ /* 0x000fc800078e0220 */
[C---:B------:R-:W-:Y:S01]  /*16e60*/  IMAD.WIDE R30, R2.reuse, 0x4, R30 ;  /* 0x00000004021e7825 */ /* 0x040fe200078e021e */
[----:B------:R-:W-:Y:S04]  /*16e70*/  STL.64 [R1+0xa20], R32 ;  /* 0x000a202001007387 */ /* 0x000fe80000100a00 */
[----:B-----5:R-:W5:Y:S04]  /*16e80*/  LDL.LU.64 R36, [R1+0xd50] ;  /* 0x000d500001247983 */ /* 0x020f680000300a00 */
[----:B------:R-:W-:Y:S04]  /*16e90*/  STL.64 [R1+0xa28], R30 ;  /* 0x000a281e01007387 */ /* 0x000fe80000100a00 */
[----:B------:R3:W-:Y:S01]  /*16ea0*/  LDGSTS.E [R11+0x38c00], desc[UR8][R32.64], !P0 ;  /* 0x38c00000200b7fae */ /* 0x0007e2000c121848 */
[----:B-1----:R-:W-:-:S03]  /*16eb0*/  IMAD.WIDE R28, R2, 0x4, R28 ;  /* 0x00000004021c7825 */ /* 0x002fc600078e021c */
[----:B------:R1:W-:Y:S01]  /*16ec0*/  LDGSTS.E [R11+0x38d00], desc[UR8][R30.64], !P0 ;  /* 0x38d000001e0b7fae */ /* 0x0003e2000c121848 */
[----:B------:R-:W-:-:S03]  /*16ed0*/  IMAD.WIDE R18, R2, 0x4, R34 ;  /* 0x0000000402127825 */ /* 0x000fc600078e0222 */
[----:B------:R-:W-:Y:S04]  /*16ee0*/  LDGSTS.E [R11+0x38e00], desc[UR8][R28.64], !P0 ;  /* 0x38e000001c0b7fae */ /* 0x000fe8000c121848 */
[----:B------:R-:W5:Y:S04]  /*16ef0*/  LDL.LU.64 R34, [R1+0xd48] ;  /* 0x000d480001227983 */ /* 0x000f680000300a00 */
[----:B------:R1:W-:Y:S04]  /*16f00*/  STL.64 [R1+0xa30], R28 ;  /* 0x000a301c01007387 */ /* 0x0003e80000100a00 */
[----:B------:R-:W5:Y:S04]  /*16f10*/  LDL.LU.64 R38, [R1+0xd40] ;  /* 0x000d400001267983 */ /* 0x000f680000300a00 */
[----:B------:R4:W-:Y:S04]  /*16f20*/  STL.64 [R1+0xa38], R18 ;  /* 0x000a381201007387 */ /* 0x0009e80000100a00 */
[----:B-1----:R-:W5:Y:S04]  /*16f30*/  LDL.LU.64 R28, [R1+0xd38] ;  /* 0x000d3800011c7983 */ /* 0x002f680000300a00 */
[----:B------:R4:W-:Y:S01]  /*16f40*/  LDGSTS.E [R11+0x38f00], desc[UR8][R18.64], !P0 ;  /* 0x38f00000120b7fae */ /* 0x0009e2000c121848 */
[----:B--2---:R-:W-:-:S04]  /*16f50*/  IMAD.WIDE R20, R2, 0x4, R20 ;  /* 0x0000000402147825 */ /* 0x004fc800078e0214 */
[C---:B---3--:R-:W-:Y:S01]  /*16f60*/  IMAD.WIDE R32, R2.reuse, 0x4, R26 ;  /* 0x0000000402207825 */ /* 0x048fe200078e021a */
[----:B------:R1:W-:Y:S03]  /*16f70*/  STL.64 [R1+0xaa0], R20 ;  /* 0x000aa01401007387 */ /* 0x0003e60000100a00 */
[C---:B------:R-:W-:Y:S01]  /*16f80*/  IMAD.WIDE R30, R2.reuse, 0x4, R24 ;  /* 0x00000004021e7825 */ /* 0x040fe200078e0218 */
[----:B------:R2:W-:Y:S03]  /*16f90*/  STL.64 [R1+0xac0], R32 ;  /* 0x000ac02001007387 */ /* 0x0005e60000100a00 */
[C---:B----4-:R-:W-:Y:S01]  /*16fa0*/  IMAD.WIDE R18, R2.reuse, 0x4, R22 ;  /* 0x0000000402127825 */ /* 0x050fe200078e0216 */
[----:B------:R-:W-:Y:S04]  /*16fb0*/  LDGSTS.E [R11+0x39c00], desc[UR8][R20.64], !P6 ;  /* 0x39c00000140b7fae */ /* 0x000fe8000f121848 */
[----:B------:R3:W-:Y:S04]  /*16fc0*/  STL.64 [R1+0xac8], R30 ;  /* 0x000ac81e01007387 */ /* 0x0007e80000100a00 */
[----:B------:R-:W-:Y:S04]  /*16fd0*/  LDGSTS.E [R11+0x39d00], desc[UR8][R32.64], !P6 ;  /* 0x39d00000200b7fae */ /* 0x000fe8000f121848 */
[----:B-1----:R-:W4:Y:S04]  /*16fe0*/  LDL.LU.64 R20, [R1+0x1210] ;  /* 0x0012100001147983 */ /* 0x002f280000300a00 */
[----:B------:R1:W-:Y:S04]  /*16ff0*/  STL.64 [R1+0xad0], R18 ;  /* 0x000ad01201007387 */ /* 0x0003e80000100a00 */
[----:B------:R-:W4:Y:S04]  /*17000*/  LDL.LU.64 R26, [R1+0x1208] ;  /* 0x00120800011a7983 */ /* 0x000f280000300a00 */
[----:B------:R-:W4:Y:S04]  /*17010*/  LDL.LU.64 R24, [R1+0x1200] ;  /* 0x0012000001187983 */ /* 0x000f280000300a00 */
[----:B------:R-:W4:Y:S04]  /*17020*/  LDL.LU.64 R22, [R1+0x11f8] ;  /* 0x0011f80001167983 */ /* 0x000f280000300a00 */
[----:B------:R-:W4:Y:S04]  /*17030*/  LDL.LU.64 R76, [R1+0x11f0] ;  /* 0x0011f000014c7983 */ /* 0x000f280000300a00 */
[----:B------:R-:W4:Y:S04]  /*17040*/  LDL.LU.64 R74, [R1+0x11e8] ;  /* 0x0011e800014a7983 */ /* 0x000f280000300a00 */
[----:B--2---:R-:W2:Y:S04]  /*17050*/  LDL.LU.64 R32, [R1+0x11e0] ;  /* 0x0011e00001207983 */ /* 0x004ea80000300a00 */
[----:B------:R-:W-:Y:S04]  /*17060*/  STL [R1+0x220], RZ ;  /* 0x000220ff01007387 */ /* 0x000fe80000100800 */
[----:B------:R-:W-:Y:S04]  /*17070*/  LDGSTS.E [R11+0x39e00], desc[UR8][R30.64], !P6 ;  /* 0x39e000001e0b7fae */ /* 0x000fe8000f121848 */
[----:B------:R-:W-:Y:S04]  /*17080*/  STL [R1+0x224], RZ ;  /* 0x000224ff01007387 */ /* 0x000fe80000100800 */
[----:B------:R1:W-:Y:S04]  /*17090*/  LDGSTS.E [R11+0x39f00], desc[UR8][R18.64], !P6 ;  /* 0x39f00000120b7fae */ /* 0x0003e8000f121848 */
[----:B---3--:R-:W3:Y:S04]  /*170a0*/  LDL.LU.64 R30, [R1+0x11d8] ;  /* 0x0011d800011e7983 */ /* 0x008ee80000300a00 */
[----:B------:R-:W3:Y:S01]  /*170b0*/  LDL.LU.64 R72, [R1+0x11d0] ;  /* 0x0011d00001487983 */ /* 0x000ee20000300a00 */
[----:B-----5:R-:W-:-:S05]  /*170c0*/  IMAD.WIDE R36, R2, 0x4, R36 ;  /* 0x0000000402247825 */ /* 0x020fca00078e0224 */
[----:B------:R5:W-:Y:S01]  /*170d0*/  STL.64 [R1+0xb20], R36 ;  /* 0x000b202401007387 */ /* 0x000be20000100a00 */
[----:B------:R-:W-:Y:S01]  /*170e0*/  ISETP.GE.U32.AND P3, PT, R0, 0x7ffffe91, PT ;  /* 0x7ffffe910000780c */ /* 0x000fe20003f66070 */
[C---:B------:R-:W-:Y:S02]  /*170f0*/  IMAD.WIDE R34, R2.reuse, 0x4, R34 ;  /* 0x0000000402227825 */ /* 0x040fe400078e0222 */
[----:B------:R-:W-:Y:S02]  /*17100*/  LDGSTS.E [R11+0x3ac00], desc[UR8][R36.64], !P2 ;  /* 0x3ac00000240b7fae */ /* 0x000fe4000d121848 */
[C---:B------:R-:W-:Y:S02]  /*17110*/  IMAD.WIDE R78, R2.reuse, 0x4, R38 ;  /* 0x00000004024e7825 */ /* 0x040fe400078e0226 */
[----:B------:R-:W-:Y:S04]  /*17120*/  LDGSTS.E [R11+0x3ad00], desc[UR8][R34.64], !P2 ;  /* 0x3ad00000220b7fae */ /* 0x000fe8000d121848 */
[----:B------:R-:W3:Y:S01]  /*17130*/  LDL.LU.64 R38, [R1+0x11c8] ;  /* 0x0011c80001267983 */ /* 0x000ee20000300a00 */
[----:B-1----:R-:W-:-:S03]  /*17140*/  IMAD.WIDE R18, R2, 0x4, R28 ;  /* 0x0000000402127825 */ /* 0x002fc600078e021c */
[----:B------:R1:W-:Y:S04]  /*17150*/  STL.64 [R1+0xb28], R34 ;  /* 0x000b282201007387 */ /* 0x0003e80000100a00 */
[----:B------:R-:W3:Y:S01]  /*17160*/  LDL.LU.64 R28, [R1+0x11c0] ;  /* 0x0011c000011c7983 */ /* 0x000ee20000300a00 */
[----:B------:R-:W-:Y:S02]  /*17170*/  VIADD R0, R17, 0xffffff0c ;  /* 0xffffff0c11007836 */ /* 0x000fe40000000000 */
[----:B------:R-:W3:Y:S01]  /*17180*/  LDC R17, c[0x0][0x230] ;  /* 0x00008c00ff117b82 */ /* 0x000ee20000000800 */
[----:B------:R4:W-:Y:S02]  /*17190*/  LDGSTS.E [R11+0x3ae00], desc[UR8][R78.64], !P2 ;  /* 0x3ae000004e0b7fae */ /* 0x0009e4000d121848 */
[----:B------:R-:W-:-:S02]  /*171a0*/  ISETP.GE.U32.AND P1, PT, R0, 0x7ffffe8d, PT ;  /* 0x7ffffe8d0000780c */ /* 0x000fc40003f26070 */
[----:B------:R-:W-:Y:S01]  /*171b0*/  IADD3 R0, R16, -0xf8, RZ ;  /* 0xffffff0810007810 */ /* 0x000fe20007ffe0ff */
[----:B------:R4:W-:Y:S03]  /*171c0*/  STL.64 [R1+0xb38], R78 ;  /* 0x000b384e01007387 */ /* 0x0009e60000100a00 */
[----:B------:R-:W-:Y:S01]  /*171d0*/  ISETP.GE.U32.AND P0, PT, R0, 0x7ffffe89, PT ;  /* 0x7ffffe890000780c */ /* 0x000fe20003f06070 */
[----:B------:R-:W-:Y:S01]  /*171e0*/  VIADD R0, R15, 0xffffff04 ;  /* 0xffffff040f007836 */ /* 0x000fe20000000000 */
[----:B------:R3:W-:Y:S04]  /*171f0*/  STL.64 [R1+0xb60], R18 ;  /* 0x000b601201007387 */ /* 0x0007e80000100a00 */
[----:B------:R-:W-:Y:S01]  /*17200*/  ISETP.GE.U32.AND P6, PT, R0, 0x7ffffe85, PT ;  /* 0x7ffffe850000780c */ /* 0x000fe20003fc6070 */
[----:B-----5:R-:W5:Y:S01]  /*17210*/  LDL.LU.64 R36, [R1+0x11b8] ;  /* 0x0011b80001247983 */ /* 0x020f620000300a00 */
[----:B------:R-:W-:-:S03]  /*17220*/  IMAD.SHL.U32 R0, R252, 0x80, RZ ;  /* 0x00000080fc007824 */ /* 0x000fc600078e00ff */
[----:B-1----:R-:W5:Y:S04]  /*17230*/  LDL.LU.64 R34, [R1+0x11a8] ;  /* 0x0011a80001227983 */ /* 0x002f680000300a00 */
[----:B------:R-:W5:Y:S04]  /*17240*/  LDL.LU.64 R84, [R1+0x1188] ;  /* 0x0011880001547983 */ /* 0x000f680000300a00 */
[----:B------:R-:W5:Y:S04]  /*17250*/  LDL.LU.64 R90, [R1+0x1180] ;  /* 0x00118000015a7983 */ /* 0x000f680000300a00 */
[----:B------:R-:W5:Y:S04]  /*17260*/  LDL.LU.64 R88, [R1+0x1178] ;  /* 0x0011780001587983 */ /* 0x000f680000300a00 */
[----:B------:R1:W-:Y:S01]  /*17270*/  LDGSTS.E [R11+0x3af00], desc[UR8][R18.64], !P2 ;  /* 0x3af00000120b7fae */ /* 0x0003e2000d121848 */
[----:B----4-:R-:W-:-:S04]  /*17280*/  IMAD.WIDE R20, R0, 0x4, R20 ;  /* 0x0000000400147825 */ /* 0x010fc800078e0214 */
[C---:B------:R-:W-:Y:S01]  /*17290*/  IMAD.WIDE R26, R0.reuse, 0x4, R26 ;  /* 0x00000004001a7825 */ /* 0x040fe200078e021a */
[----:B------:R4:W-:Y:S03]  /*172a0*/  STL.64 [R1+0x1bf0], R20 ;  /* 0x001bf01401007387 */ /* 0x0009e60000100a00 */
[C---:B------:R-:W-:Y:S01]  /*172b0*/  IMAD.WIDE R24, R0.reuse, 0x4, R24 ;  /* 0x0000000400187825 */ /* 0x040fe200078e0218 */
[----:B------:R-:W-:Y:S03]  /*172c0*/  STL.64 [R1+0x1c00], R26 ;  /* 0x001c001a01007387 */ /* 0x000fe60000100a00 */
[C---:B------:R-:W-:Y:S01]  /*172d0*/  IMAD.WIDE R22, R0.reuse, 0x4, R22 ;  /* 0x0000000400167825 */ /* 0x040fe200078e0216 */
[----:B------:R-:W-:Y:S03]  /*172e0*/  STL.64 [R1+0x1c98], R24 ;  /* 0x001c981801007387 */ /* 0x000fe60000100a00 */
[----:B------:R-:W-:-:S04]  /*172f0*/  IMAD.WIDE R78, R0, 0x4, R76 ;  /* 0x00000004004e7825 */ /* 0x000fc800078e024c */
[----:B------:R-:W-:-:S04]  /*17300*/  IMAD.WIDE R76, R0, 0x4, R74 ;  /* 0x00000004004c7825 */ /* 0x000fc800078e024a */
[C---:B--2---:R-:W-:Y:S02]  /*17310*/  IMAD.WIDE R74, R0.reuse, 0x4, R32 ;  /* 0x00000004004a7825 */ /* 0x044fe400078e0220 */
[----:B------:R-:W2:Y:S04]  /*17320*/  LDL.LU.64 R32, [R1+0xd30] ;  /* 0x000d300001207983 */ /* 0x000ea80000300a00 */
[----:B------:R-:W-:Y:S01]  /*17330*/  STL.64 [R1+0x1ca8], R22 ;  /* 0x001ca81601007387 */ /* 0x000fe20000100a00 */
[----:B---3--:R-:W-:-:S03]  /*17340*/  IMAD.WIDE R80, R0, 0x4, R30 ;  /* 0x0000000400507825 */ /* 0x008fc600078e021e */
[----:B------:R-:W3:Y:S04]  /*17350*/  LDL.LU.64 R30, [R1+0xd10] ;  /* 0x000d1000011e7983 */ /* 0x000ee80000300a00 */
[----:B------:R-:W-:Y:S04]  /*17360*/  STL.64 [R1+0x1d30], R78 ;  /* 0x001d304e01007387 */ /* 0x000fe80000100a00 */
[----:B------:R-:W-:Y:S04]  /*17370*/  STL.64 [R1+0x1d40], R76 ;  /* 0x001d404c01007387 */ /* 0x000fe80000100a00 */
[----:B------:R-:W-:Y:S01]  /*17380*/  STL.64 [R1+0x1dc0], R74 ;  /* 0x001dc04a01007387 */ /* 0x000fe20000100a00 */
[----:B------:R-:W-:-:S03]  /*17390*/  IMAD.WIDE R82, R0, 0x4, R28 ;  /* 0x0000000400527825 */ /* 0x000fc600078e021c */
[----:B------:R-:W4:Y:S01]  /*173a0*/  LDL.LU.64 R28, [R1+0xcf0] ;  /* 0x000cf000011c7983 */ /* 0x000f220000300a00 */
[----:B------:R-:W-:-:S03]  /*173b0*/  IMAD.WIDE R72, R0, 0x4, R72 ;  /* 0x0000000400487825 */ /* 0x000fc600078e0248 */
[----:B------:R-:W-:Y:S01]  /*173c0*/  STL.64 [R1+0x1dd0], R80 ;  /* 0x001dd05001007387 */ /* 0x000fe20000100a00 */
[----:B------:R-:W-:-:S03]  /*173d0*/  IMAD.WIDE R38, R0, 0x4, R38 ;  /* 0x0000000400267825 */ /* 0x000fc600078e0226 */
[----:B------:R-:W-:Y:S04]  /*173e0*/  STL.64 [R1+0x1e40], R72 ;  /* 0x001e404801007387 */ /* 0x000fe80000100a00 */
[----:B------:R-:W4:Y:S04]  /*173f0*/  LDL.LU.64 R94, [R1+0xcd0] ;  /* 0x000cd000015e7983 */ /* 0x000f280000300a00 */
[----:B------:R-:W4:Y:S01]  /*17400*/  LDL.LU.64 R86, [R1+0xb50] ;  /* 0x000b500001567983 */ /* 0x000f220000300a00 */
[----:B-----5:R-:W-:-:S03]  /*17410*/  IMAD.WIDE R36, R0, 0x4, R36 ;  /* 0x0000000400247825 */ /* 0x020fc600078e0224 */
[----:B------:R-:W-:Y:S04]  /*17420*/  STL.64 [R1+0x1e50], R38 ;  /* 0x001e502601007387 */ /* 0x000fe80000100a00 */
[----:B------:R-:W5:Y:S01]  /*17430*/  LDL.LU.64 R116, [R1+0xd28] ;  /* 0x000d280001747983 */ /* 0x000f620000300a00 */
[----:B------:R-:W-:-:S03]  /*17440*/  IMAD.WIDE R34, R0, 0x4, R34 ;  /* 0x0000000400227825 */ /* 0x000fc600078e0222 */
[----:B------:R-:W5:Y:S04]  /*17450*/  LDL.LU.64 R114, [R1+0xd20] ;  /* 0x000d200001727983 */ /* 0x000f680000300a00 */
[----:B------:R-:W5:Y:S04]  /*17460*/  LDL.LU.64 R112, [R1+0xd18] ;  /* 0x000d180001707983 */ /* 0x000f680000300a00 */
[----:B------:R-:W-:Y:S01]  /*17470*/  STL.64 [R1+0x1ea0], R82 ;  /* 0x001ea05201007387 */ /* 0x000fe20000100a00 */
[----:B------:R-:W-:-:S03]  /*17480*/  IMAD.WIDE R84, R0, 0x4, R84 ;  /* 0x0000000400547825 */ /* 0x000fc600078e0254 */
[----:B------:R-:W-:Y:S04]  /*17490*/  STL.64 [R1+0x1eb0], R36 ;  /* 0x001eb02401007387 */ /* 0x000fe80000100a00 */
[----:B------:R-:W5:Y:S04]  /*174a0*/  LDL.LU.64 R108, [R1+0xd08] ;  /* 0x000d0800016c7983 */ /* 0x000f680000300a00 */
[----:B------:R-:W5:Y:S04]  /*174b0*/  LDL.LU.64 R106, [R1+0xd00] ;  /* 0x000d0000016a7983 */ /* 0x000f680000300a00 */
[----:B------:R-:W5:Y:S01]  /*174c0*/  LDL.LU.64 R104, [R1+0xcf8] ;  /* 0x000cf80001687983 */ /* 0x000f620000300a00 */
[----:B-1----:R-:W-:-:S03]  /*174d0*/  IMAD.WIDE R18, R0, 0x4, R90 ;  /* 0x0000000400127825 */ /* 0x002fc600078e025a */
[----:B------:R-:W5:Y:S04]  /*174e0*/  LDL.LU.64 R100, [R1+0xce8] ;  /* 0x000ce80001647983 */ /* 0x000f680000300a00 */
[----:B------:R-:W-:Y:S01]  /*174f0*/  STL.64 [R1+0x1ee0], R34 ;  /* 0x001ee02201007387 */ /* 0x000fe20000100a00 */
[----:B------:R-:W-:-:S03]  /*17500*/  IADD3 R15, R17, -0x100, RZ ;  /* 0xffffff00110f7810 */ /* 0x000fc60007ffe0ff */
[----:B------:R-:W5:Y:S01]  /*17510*/  LDL.LU.64 R98, [R1+0xce0] ;  /* 0x000ce00001627983 */ /* 0x000f620000300a00 */
[----:B------:R-:W-:-:S03]  /*17520*/  IMAD.WIDE R16, R0, 0x4, R88 ;  /* 0x0000000400107825 */ /* 0x000fc600078e0258 */
[----:B------:R-:W5:Y:S04]  /*17530*/  LDL.LU.64 R96, [R1+0xcd8] ;  /* 0x000cd80001607983 */ /* 0x000f680000300a00 */
[----:B------:R-:W-:Y:S04]  /*17540*/  STL.64 [R1+0x1ee8], R84 ;  /* 0x001ee85401007387 */ /* 0x000fe80000100a00 */
[----:B------:R-:W5:Y:S04]  /*17550*/  LDL.LU.64 R92, [R1+0xcc8] ;  /* 0x000cc800015c7983 */ /* 0x000f680000300a00 */
[----:B------:R-:W5:Y:S04]  /*17560*/  LDL.LU.64 R90, [R1+0xcc0] ;  /* 0x000cc000015a7983 */ /* 0x000f680000300a00 */
[----:B------:R-:W5:Y:S04]  /*17570*/  LDL.LU.64 R88, [R1+0xb58] ;  /* 0x000b580001587983 */ /* 0x000f680000300a00 */
[----:B------:R-:W-:Y:S01]  /*17580*/  STL.64 [R1+0x1ef0], R18 ;  /* 0x001ef01201007387 */ /* 0x000fe20000100a00 */
[----:B--2---:R-:W-:-:S05]  /*17590*/  IMAD.WIDE R118, R2, 0x4, R32 ;  /* 0x0000000402767825 */ /* 0x004fca00078e0220 */
[----:B------:R-:W-:Y:S04]  /*175a0*/  STL.64 [R1+0xbc8], R118 ;  /* 0x000bc87601007387 */ /* 0x000fe80000100a00 */
[----:B------:R-:W2:Y:S01]  /*175b0*/  LDL.LU.64 R32, [R1+0xb48] ;  /* 0x000b480001207983 */ /* 0x000ea20000300a00 */
[----:B---3--:R-:W-:-:S03]  /*175c0*/  IMAD.WIDE R110, R2, 0x4, R30 ;  /* 0x00000004026e7825 */ /* 0x008fc600078e021e */
[----:B------:R-:W3:Y:S01]  /*175d0*/  LDL.LU.64 R30, [R1+0xb40] ;  /* 0x000b4000011e7983 */ /* 0x000ee20000300a00 */
[----:B----4-:R-:W-:-:S03]  /*175e0*/  IMAD.WIDE R102, R2, 0x4, R28 ;  /* 0x0000000402667825 */ /* 0x010fc600078e021c */
[----:B------:R-:W4:Y:S04]  /*175f0*/  LDL.LU.64 R28, [R1+0xb30] ;  /* 0x000b3000011c7983 */ /* 0x000f280000300a00 */
[----:B------:R-:W-:Y:S01]  /*17600*/  STL.64 [R1+0x1ef8], R16 ;  /* 0x001ef81001007387 */ /* 0x000fe20000100a00 */
[----:B------:R-:W-:-:S03]  /*17610*/  IMAD.WIDE R94, R2, 0x4, R94 ;  /* 0x00000004025e7825 */ /* 0x000fc600078e025e */
[----:B------:R-:W-:Y:S01]  /*17620*/  STL.64 [R1+0xc20], R110 ;  /* 0x000c206e01007387 */ /* 0x000fe20000100a00 */
[----:B------:R-:W-:-:S03]  /*17630*/  IMAD.WIDE R86, R2, 0x4, R86 ;  /* 0x0000000402567825 */ /* 0x000fc600078e0256 */
[----:B------:R-:W-:Y:S01]  /*17640*/  STL.64 [R1+0xca0], R102 ;  /* 0x000ca06601007387 */ /* 0x000fe20000100a00 */
[----:B-----5:R-:W-:-:S03]  /*17650*/  IMAD.WIDE R116, R2, 0x4, R116 ;  /* 0x0000000402747825 */ /* 0x020fc600078e0274 */
[----:B------:R-:W-:Y:S01]  /*17660*/  STL.64 [R1+0xd40], R94 ;  /* 0x000d405e01007387 */ /* 0x000fe20000100a00 */
[----:B------:R-:W-:-:S03]  /*17670*/  IMAD.WIDE R114, R2, 0x4, R114 ;  /* 0x0000000402727825 */ /* 0x000fc600078e0272 */
[----:B------:R-:W-:Y:S01]  /*17680*/  STL.64 [R1+0xba8], R116 ;  /* 0x000ba87401007387 */ /* 0x000fe20000100a00 */
[----:B------:R-:W-:-:S03]  /*17690*/  IMAD.WIDE R112, R2, 0x4, R112 ;  /* 0x0000000402707825 */ /* 0x000fc600078e0270 */
[----:B------:R-:W-:Y:S04]  /*176a0*/  STL.64 [R1+0x11a8], R86 ;  /* 0x0011a85601007387 */ /* 0x000fe80000100a00 */
[----:B------:R-:W-:Y:S01]  /*176b0*/  STL.64 [R1+0xbb8], R114 ;  /* 0x000bb87201007387 */ /* 0x000fe20000100a00 */
[----:B------:R-:W-:-:S03]  /*176c0*/  IMAD.WIDE R108, R2, 0x4, R108 ;  /* 0x00000004026c7825 */ /* 0x000fc600078e026c */
        /* <DEDUP_REMOVED lines=16> */
[----:B------:R-:W-:Y:S04]  /*177d0*/  STL.64 [R1+0xd30], R90 ;  /* 0x000d305a01007387 */ /* 0x000fe80000100a00 */
[----:B------:R-:W-:Y:S01]  /*177e0*/  STL.64 [R1+0xd38], R88 ;  /* 0x000d385801007387 */ /* 0x000fe20000100a00 */
[----:B------:R-:W-:Y:S01]  /*177f0*/  ISETP.GE.U32.AND P2, PT, R15, 0x7ffffe81, PT ;  /* 0x7ffffe810f00780c */ /* 0x000fe20003f46070 */
[----:B--2---:R-:W-:-:S04]  /*17800*/  IMAD.WIDE R32, R2, 0x4, R32 ;  /* 0x0000000402207825 */ /* 0x004fc800078e0220 */
[----:B---3--:R-:W-:-:S04]  /*17810*/  IMAD.WIDE R30, R2, 0x4, R30 ;  /* 0x00000004021e7825 */ /* 0x008fc800078e021e */
[----:B----4-:R-:W-:-:S05]  /*17820*/  IMAD.WIDE R28, R2, 0x4, R28 ;  /* 0x00000004021c7825 */ /* 0x010fca00078e021c */
[----:B------:R-:W-:Y:S04]  /*17830*/  STL.64 [R1+0x1188], R28 ;  /* 0x0011881c01007387 */ /* 0x000fe80000100a00 */
[----:B------:R1:W-:Y:S04]  /*17840*/  STL.64 [R1+0x1178], R32 ;  /* 0x0011782001007387 */ /* 0x0003e80000100a00 */
[----:B------:R2:W-:Y:S04]  /*17850*/  STL.64 [R1+0x1180], R30 ;  /* 0x0011801e01007387 */ /* 0x0005e80000100a00 */
[----:B------:R-:W-:Y:S01]  /*17860*/  LDGSTS.E [R11+0x3bc00], desc[UR8][R118.64], !P3 ;  /* 0x3bc00000760b7fae */ /* 0x000fe2000d921848 */
[----:B------:R-:W3:Y:S03]  /*17870*/  LDC R252, c[0x0][0x230] ;  /* 0x00008c00fffc7b82 */ /* 0x000ee60000000800 */
[----:B------:R-:W-:Y:S04]  /*17880*/  LDGSTS.E [R11+0x3bd00], desc[UR8][R116.64], !P3 ;  /* 0x3bd00000740b7fae */ /* 0x000fe8000d921848 */
        /* <DEDUP_REMOVED lines=18> */
[----:B------:R-:W0:Y:S04]  /*179b0*/  LDGDEPBAR ;  /* 0x00000000000079af */ /* 0x000e280000000000 */
[----:B------:R4:W-:Y:S04]  /*179c0*/  LDGSTS.E [R13+0x48000], desc[UR8][R20.64], P4 ;  /* 0x48000000140d7fae */ /* 0x0009e8000a121848 */
[----:B------:R5:W-:Y:S04]  /*179d0*/  LDGSTS.E [R13+0x48100], desc[UR8][R26.64], P5 ;  /* 0x481000001a0d7fae */ /* 0x000be8000a921848 */
[----:B------:R3:W-:Y:S04]  /*179e0*/  LDGSTS.E [R13+0x49000], desc[UR8][R24.64], P4 ;  /* 0x49000000180d7fae */ /* 0x0007e8000a121848 */
[----:B------:R-:W4:Y:S04]  /*179f0*/  LDL.LU.64 R20, [R1+0x1280] ;  /* 0x0012800001147983 */ /* 0x000f280000300a00 */
[----:B-1----:R-:W5:Y:S04]  /*17a00*/  LDL.LU.64 R32, [R1+0x1290] ;  /* 0x0012900001207983 */ /* 0x002f680000300a00 */
[----:B--2---:R-:W2:Y:S04]  /*17a10*/  LDL.LU.64 R30, [R1+0x1288] ;  /* 0x00128800011e7983 */ /* 0x004ea80000300a00 */
[----:B------:R-:W3:Y:S04]  /*17a20*/  LDL.LU.64 R28, [R1+0x1278] ;  /* 0x00127800011c7983 */ /* 0x000ee80000300a00 */
[----:B------:R-:W3:Y:S04]  /*17a30*/  LDL.LU.64 R26, [R1+0x1270] ;  /* 0x00127000011a7983 */ /* 0x000ee80000300a00 */
[----:B------:R-:W3:Y:S04]  /*17a40*/  LDL.LU.64 R24, [R1+0x1268] ;  /* 0x0012680001187983 */ /* 0x000ee80000300a00 */
[----:B------:R1:W-:Y:S04]  /*17a50*/  LDGSTS.E [R13+0x49100], desc[UR8][R22.64], P5 ;  /* 0x49100000160d7fae */ /* 0x0003e8000a921848 */
[----:B------:R1:W-:Y:S04]  /*17a60*/  LDGSTS.E [R13+0x4a000], desc[UR8][R78.64], P4 ;  /* 0x4a0000004e0d7fae */ /* 0x0003e8000a121848 */
[----:B------:R1:W-:Y:S04]  /*17a70*/  LDGSTS.E [R13+0x4a100], desc[UR8][R76.64], P5 ;  /* 0x4a1000004c0d7fae */ /* 0x0003e8000a921848 */
[----:B------:R-:W1:Y:S04]  /*17a80*/  LDL.LU.64 R22, [R1+0x1260] ;  /* 0x0012600001167983 */ /* 0x000e680000300a00 */
[----:B------:R-:W3:Y:S04]  /*17a90*/  LDL.LU.64 R78, [R1+0x1258] ;  /* 0x00125800014e7983 */ /* 0x000ee80000300a00 */
[----:B------:R-:W3:Y:S04]  /*17aa0*/  LDL.LU.64 R76, [R1+0x1250] ;  /* 0x00125000014c7983 */ /* 0x000ee80000300a00 */
[----:B------:R1:W-:Y:S04]  /*17ab0*/  LDGSTS.E [R13+0x4b000], desc[UR8][R74.64], P4 ;  /* 0x4b0000004a0d7fae */ /* 0x0003e8000a121848 */
[----:B------:R1:W-:Y:S04]  /*17ac0*/  LDGSTS.E [R13+0x4b100], desc[UR8][R80.64], P5 ;  /* 0x4b100000500d7fae */ /* 0x0003e8000a921848 */
[----:B------:R1:W-:Y:S04]  /*17ad0*/  LDGSTS.E [R13+0x4c000], desc[UR8][R72.64], P4 ;  /* 0x4c000000480d7fae */ /* 0x0003e8000a121848 */
[----:B------:R-:W3:Y:S04]  /*17ae0*/  LDL.LU.64 R74, [R1+0x1248] ;  /* 0x00124800014a7983 */ /* 0x000ee80000300a00 */
[----:B------:R-:W3:Y:S04]  /*17af0*/  LDL.LU.64 R80, [R1+0x1240] ;  /* 0x0012400001507983 */ /* 0x000ee80000300a00 */
[----:B------:R-:W3:Y:S04]  /*17b00*/  LDL.LU.64 R72, [R1+0x1238] ;  /* 0x0012380001487983 */ /* 0x000ee80000300a00 */
[----:B------:R1:W-:Y:S04]  /*17b10*/  LDGSTS.E [R13+0x4c100], desc[UR8][R38.64], P5 ;  /* 0x4c100000260d7fae */ /* 0x0003e8000a921848 */
[----:B------:R-:W-:Y:S04]  /*17b20*/  LDGSTS.E [R13+0x4d000], desc[UR8][R82.64], P4 ;  /* 0x4d000000520d7fae */ /* 0x000fe8000a121848 */
[----:B------:R-:W-:Y:S04]  /*17b30*/  LDGSTS.E [R13+0x4d100], desc[UR8][R36.64], P5 ;  /* 0x4d100000240d7fae */ /* 0x000fe8000a921848 */
[----:B------:R-:W3:Y:S04]  /*17b40*/  LDL.LU.64 R38, [R1+0x1230] ;  /* 0x0012300001267983 */ /* 0x000ee80000300a00 */
[----:B------:R-:W3:Y:S04]  /*17b50*/  LDL.LU.64 R82, [R1+0x1228] ;  /* 0x0012280001527983 */ /* 0x000ee80000300a00 */
[----:B------:R-:W3:Y:S04]  /*17b60*/  LDL.LU.64 R36, [R1+0x1220] ;  /* 0x0012200001247983 */ /* 0x000ee80000300a00 */
[----:B------:R-:W-:Y:S04]  /*17b70*/  LDGSTS.E [R13+0x4e000], desc[UR8][R34.64], P4 ;  /* 0x4e000000220d7fae */ /* 0x000fe8000a121848 */
[----:B------:R1:W-:Y:S04]  /*17b80*/  LDGSTS.E [R13+0x4e100], desc[UR8][R84.64], P5 ;  /* 0x4e100000540d7fae */ /* 0x0003e8000a921848 */
[----:B------:R1:W-:Y:S04]  /*17b90*/  LDGSTS.E [R13+0x4f000], desc[UR8][R18.64], P4 ;  /* 0x4f000000120d7fae */ /* 0x0003e8000a121848 */
[----:B------:R-:W3:Y:S04]  /*17ba0*/  LDL.LU.64 R34, [R1+0x1218] ;  /* 0x0012180001227983 */ /* 0x000ee80000300a00 */
[----:B------:R1:W-:Y:S01]  /*17bb0*/  LDGSTS.E [R13+0x4f100], desc[UR8][R16.64], P5 ;  /* 0x4f100000100d7fae */ /* 0x0003e2000a921848 */
[----:B----4-:R-:W-:-:S04]  /*17bc0*/  IMAD.WIDE R20, R0, 0x4, R20 ;  /* 0x0000000400147825 */ /* 0x010fc800078e0214 */
[C---:B-----5:R-:W-:Y:S01]  /*17bd0*/  IMAD.WIDE R32, R0.reuse, 0x4, R32 ;  /* 0x0000000400207825 */ /* 0x060fe200078e0220 */
[----:B------:R4:W-:Y:S03]  /*17be0*/  STL.64 [R1+0x1ad0], R20 ;  /* 0x001ad01401007387 */ /* 0x0009e60000100a00 */
[C---:B--2---:R-:W-:Y:S01]  /*17bf0*/  IMAD.WIDE R30, R0.reuse, 0x4, R30 ;  /* 0x00000004001e7825 */ /* 0x044fe200078e021e */
[----:B------:R2:W-:Y:S03]  /*17c00*/  STL.64 [R1+0x1ae8], R32 ;  /* 0x001ae82001007387 */ /* 0x0005e60000100a00 */
[C---:B---3--:R-:W-:Y:S01]  /*17c10*/  IMAD.WIDE R28, R0.reuse, 0x4, R28 ;  /* 0x00000004001c7825 */ /* 0x048fe200078e021c */
[----:B------:R3:W-:Y:S03]  /*17c20*/  STL.64 [R1+0x1bc8], R30 ;  /* 0x001bc81e01007387 */ /* 0x0007e60000100a00 */
[C---:B------:R-:W-:Y:S01]  /*17c30*/  IMAD.WIDE R26, R0.reuse, 0x4, R26 ;  /* 0x00000004001a7825 */ /* 0x040fe200078e021a */
[----:B------:R5:W-:Y:S03]  /*17c40*/  STL.64 [R1+0x1bd8], R28 ;  /* 0x001bd81c01007387 */ /* 0x000be60000100a00 */
[C---:B------:R-:W-:Y:S01]  /*17c50*/  IMAD.WIDE R24, R0.reuse, 0x4, R24 ;  /* 0x0000000400187825 */ /* 0x040fe200078e0218 */
[----:B------:R5:W-:Y:S04]  /*17c60*/  STL.64 [R1+0x1c88], R26 ;  /* 0x001c881a01007387 */ /* 0x000be80000100a00 */
[----:B------:R5:W-:Y:S04]  /*17c70*/  STL.64 [R1+0x1c90], R24 ;  /* 0x001c901801007387 */ /* 0x000be80000100a00 */
[----:B------:R5:W-:Y:S04]  /*17c80*/  LDGSTS.E [R10+0x48200], desc[UR8][R20.64], P4 ;  /* 0x48200000140a7fae */ /* 0x000be8000a121848 */
[----:B------:R5:W-:Y:S01]  /*17c90*/  LDGSTS.E [R10+0x48300], desc[UR8][R32.64], P5 ;  /* 0x48300000200a7fae */ /* 0x000be2000a921848 */
[----:B-1----:R-:W-:-:S03]  /*17ca0*/  IMAD.WIDE R22, R0, 0x4, R22 ;  /* 0x0000000400167825 */ /* 0x002fc600078e0216 */
[----:B------:R1:W-:Y:S01]  /*17cb0*/  LDGSTS.E [R10+0x49200], desc[UR8][R30.64], P4 ;  /* 0x492000001e0a7fae */ /* 0x0003e2000a121848 */
[----:B------:R-:W-:-:S03]  /*17cc0*/  IMAD.WIDE R78, R0, 0x4, R78 ;  /* 0x00000004004e7825 */ /* 0x000fc600078e024e */
[----:B------:R1:W-:Y:S01]  /*17cd0*/  STL.64 [R1+0x1d08], R22 ;  /* 0x001d081601007387 */ /* 0x0003e20000100a00 */
[----:B------:R-:W-:-:S03]  /*17ce0*/  IMAD.WIDE R76, R0, 0x4, R76 ;  /* 0x00000004004c7825 */ /* 0x000fc600078e024c */
[----:B------:R1:W-:Y:S04]  /*17cf0*/  STL.64 [R1+0x1d10], R78 ;  /* 0x001d104e01007387 */ /* 0x0003e80000100a00 */
[----:B------:R1:W-:Y:S04]  /*17d00*/  STL.64 [R1+0x1db0], R76 ;  /* 0x001db04c01007387 */ /* 0x0003e80000100a00 */
[----:B------:R1:W-:Y:S04]  /*17d10*/  LDGSTS.E [R10+0x49300], desc[UR8][R28.64], P5 ;  /* 0x493000001c0a7fae */ /* 0x0003e8000a921848 */
[----:B------:R1:W-:Y:S01]  /*17d20*/  LDGSTS.E [R10+0x4a200], desc[UR8][R26.64], P4 ;  /* 0x4a2000001a0a7fae */ /* 0x0003e2000a121848 */
[----:B------:R-:W-:-:S03]  /*17d30*/  IMAD.WIDE R74, R0, 0x4, R74 ;  /* 0x00000004004a7825 */ /* 0x000fc600078e024a */
        /* <DEDUP_REMOVED lines=14> */
[----:B----4-:R-:W4:Y:S04]  /*17e20*/  LDL.LU.64 R20, [R1+0x1298] ;  /* 0x0012980001147983 */ /* 0x010f280000300a00 */
[----:B------:R4:W-:Y:S04]  /*17e30*/  STL.64 [R1+0x1ed0], R18 ;  /* 0x001ed01201007387 */ /* 0x0009e80000100a00 */
[----:B------:R-:W4:Y:S01]  /*17e40*/  LDL.LU.64 R36, [R1+0x12a0] ;  /* 0x0012a00001247983 */ /* 0x000f220000300a00 */
[----:B------:R-:W-:-:S03]  /*17e50*/  IMAD.WIDE R16, R0, 0x4, R34 ;  /* 0x0000000400107825 */ /* 0x000fc600078e0222 */
[----:B------:R4:W-:Y:S04]  /*17e60*/  LDGSTS.E [R10+0x4c300], desc[UR8][R74.64], P5 ;  /* 0x4c3000004a0a7fae */ /* 0x0009e8000a921848 */
[----:B------:R4:W-:Y:S04]  /*17e70*/  STL.64 [R1+0x1ed8], R16 ;  /* 0x001ed81001007387 */ /* 0x0009e80000100a00 */
[----:B------:R-:W4:Y:S04]  /*17e80*/  LDL.LU.64 R34, [R1+0x1310] ;  /* 0x0013100001227983 */ /* 0x000f280000300a00 */
[----:B------:R-:W4:Y:S04]  /*17e90*/  LDL.LU.64 R82, [R1+0x1308] ;  /* 0x0013080001527983 */ /* 0x000f280000300a00 */
[----:B--2---:R-:W2:Y:S04]  /*17ea0*/  LDL.LU.64 R32, [R1+0x1300] ;  /* 0x0013000001207983 */ /* 0x004ea80000300a00 */
[----:B---3--:R-:W3:Y:S04]  /*17eb0*/  LDL.LU.64 R30, [R1+0x12f8] ;  /* 0x0012f800011e7983 */ /* 0x008ee80000300a00 */
[----:B-----5:R-:W5:Y:S04]  /*17ec0*/  LDL.LU.64 R28, [R1+0x12f0] ;  /* 0x0012f000011c7983 */ /* 0x020f680000300a00 */
[----:B------:R-:W5:Y:S04]  /*17ed0*/  LDL.LU.64 R26, [R1+0x12e8] ;  /* 0x0012e800011a7983 */ /* 0x000f680000300a00 */
[----:B------:R-:W5:Y:S04]  /*17ee0*/  LDL.LU.64 R24, [R1+0x12e0] ;  /* 0x0012e00001187983 */ /* 0x000f680000300a00 */
[----:B-1----:R-:W5:Y:S04]  /*17ef0*/  LDL.LU.64 R22, [R1+0x12d8] ;  /* 0x0012d80001167983 */ /* 0x002f680000300a00 */
[----:B------:R-:W5:Y:S04]  /*17f00*/  LDL.LU.64 R78, [R1+0x12d0] ;  /* 0x0012d000014e7983 */ /* 0x000f680000300a00 */
[----:B------:R-:W5:Y:S04]  /*17f10*/  LDL.LU.64 R76, [R1+0x12c8] ;  /* 0x0012c800014c7983 */ /* 0x000f680000300a00 */
[----:B------:R-:W5:Y:S04]  /*17f20*/  LDL.LU.64 R74, [R1+0x12c0] ;  /* 0x0012c000014a7983 */ /* 0x000f680000300a00 */
[----:B------:R-:W-:Y:S04]  /*17f30*/  LDGSTS.E [R10+0x4d200], desc[UR8][R80.64], P4 ;  /* 0x4d200000500a7fae */ /* 0x000fe8000a121848 */
[----:B------:R-:W-:Y:S04]  /*17f40*/  LDGSTS.E [R10+0x4d300], desc[UR8][R72.64], P5 ;  /* 0x4d300000480a7fae */ /* 0x000fe8000a921848 */
[----:B------:R-:W-:Y:S04]  /*17f50*/  LDGSTS.E [R10+0x4e200], desc[UR8][R38.64], P4 ;  /* 0x4e200000260a7fae */ /* 0x000fe8000a121848 */
[----:B------:R-:W5:Y:S04]  /*17f60*/  LDL.LU.64 R80, [R1+0x12b8] ;  /* 0x0012b80001507983 */ /* 0x000f680000300a00 */
[----:B------:R-:W5:Y:S04]  /*17f70*/  LDL.LU.64 R72, [R1+0x12b0] ;  /* 0x0012b00001487983 */ /* 0x000f680000300a00 */
[----:B------:R-:W5:Y:S04]  /*17f80*/  LDL.LU.64 R38, [R1+0x12a8] ;  /* 0x0012a80001267983 */ /* 0x000f680000300a00 */
[----:B------:R1:W-:Y:S04]  /*17f90*/  LDGSTS.E [R10+0x4e300], desc[UR8][R84.64], P5 ;  /* 0x4e300000540a7fae */ /* 0x0003e8000a921848 */
[----:B------:R1:W-:Y:S04]  /*17fa0*/  LDGSTS.E [R10+0x4f200], desc[UR8][R18.64], P4 ;  /* 0x4f200000120a7fae */ /* 0x0003e8000a121848 */
[----:B------:R1:W-:Y:S01]  /*17fb0*/  LDGSTS.E [R10+0x4f300], desc[UR8][R16.64], P5 ;  /* 0x4f300000100a7fae */ /* 0x0003e2000a921848 */
[----:B----4-:R-:W-:-:S04]  /*17fc0*/  IMAD.WIDE R20, R0, 0x4, R20 ;  /* 0x0000000400147825 */ /* 0x010fc800078e0214 */
[C---:B------:R-:W-:Y:S01]  /*17fd0*/  IMAD.WIDE R36, R0.reuse, 0x4, R36 ;  /* 0x0000000400247825 */ /* 0x040fe200078e0224 */
[----:B------:R4:W-:Y:S04]  /*17fe0*/  STL.64 [R1+0x1a98], R20 ;  /* 0x001a981401007387 */ /* 0x0009e80000100a00 */
[----:B------:R4:W-:Y:S04]  /*17ff0*/  STL.64 [R1+0x1aa0], R36 ;  /* 0x001aa02401007387 */ /* 0x0009e80000100a00 */
[----:B------:R4:W-:Y:S01]  /*18000*/  LDGSTS.E [R14+0x48400], desc[UR8][R20.64], P4 ;  /* 0x48400000140e7fae */ /* 0x0009e2000a121848 */
[----:B------:R-:W-:-:S03]  /*18010*/  IMAD.WIDE R34, R0, 0x4, R34 ;  /* 0x0000000400227825 */ /* 0x000fc600078e0222 */
[----:B------:R4:W-:Y:S01]  /*18020*/  LDGSTS.E [R14+0x48500], desc[UR8][R36.64], P5 ;  /* 0x48500000240e7fae */ /* 0x0009e2000a921848 */
[----:B------:R-:W-:-:S03]  /*18030*/  IMAD.WIDE R82, R0, 0x4, R82 ;  /* 0x0000000400527825 */ /* 0x000fc600078e0252 */
[----:B------:R4:W-:Y:S01]  /*18040*/  STL.64 [R1+0x1b70], R34 ;  /* 0x001b702201007387 */ /* 0x0009e20000100a00 */
[----:B--2---:R-:W-:-:S03]  /*18050*/  IMAD.WIDE R32, R0, 0x4, R32 ;  /* 0x0000000400207825 */ /* 0x004fc600078e0220 */
[----:B------:R2:W-:Y:S01]  /*18060*/  STL.64 [R1+0x1b80], R82 ;  /* 0x001b805201007387 */ /* 0x0005e20000100a00 */
[----:B---3--:R-:W-:-:S03]  /*18070*/  IMAD.WIDE R30, R0, 0x4, R30 ;  /* 0x00000004001e7825 */ /* 0x008fc600078e021e */
[----:B------:R3:W-:Y:S01]  /*18080*/  STL.64 [R1+0x1c18], R32 ;  /* 0x001c182001007387 */ /* 0x0007e20000100a00 */
[----:B-----5:R-:W-:-:S03]  /*18090*/  IMAD.WIDE R28, R0, 0x4, R28 ;  /* 0x00000004001c7825 */ /* 0x020fc600078e021c */
[----:B------:R5:W-:Y:S01]  /*180a0*/  STL.64 [R1+0x1c28], R30 ;  /* 0x001c281e01007387 */ /* 0x000be20000100a00 */
[----:B------:R-:W-:-:S03]  /*180b0*/  IMAD.WIDE R26, R0, 0x4, R26 ;  /* 0x00000004001a7825 */ /* 0x000fc600078e021a */
        /* <DEDUP_REMOVED lines=10> */
[----:B------:R5:W-:Y:S04]  /*18160*/  STL.64 [R1+0x1df8], R76 ;  /* 0x001df84c01007387 */ /* 0x000be80000100a00 */
[----:B------:R5:W-:Y:S04]  /*18170*/  STL.64 [R1+0x1e70], R74 ;  /* 0x001e704a01007387 */ /* 0x000be80000100a00 */
[----:B------:R5:W-:Y:S04]  /*18180*/  LDGSTS.E [R14+0x49400], desc[UR8][R34.64], P4 ;  /* 0x49400000220e7fae */ /* 0x000be8000a121848 */
[----:B------:R5:W-:Y:S01]  /*18190*/  LDGSTS.E [R14+0x49500], desc[UR8][R82.64], P5 ;  /* 0x49500000520e7fae */ /* 0x000be2000a921848 */
[----:B-1----:R-:W-:-:S03]  /*181a0*/  IMAD.WIDE R84, R0, 0x4, R80 ;  /* 0x0000000400547825 */ /* 0x002fc600078e0250 */
[----:B------:R1:W-:Y:S01]  /*181b0*/  LDGSTS.E [R14+0x4a400], desc[UR8][R32.64], P4 ;  /* 0x4a400000200e7fae */ /* 0x0003e2000a121848 */
[----:B------:R-:W-:-:S03]  /*181c0*/  IMAD.WIDE R18, R0, 0x4, R72 ;  /* 0x0000000400127825 */ /* 0x000fc600078e0248 */
[----:B------:R-:W-:Y:S01]  /*181d0*/  STL.64 [R1+0x1e78], R84 ;  /* 0x001e785401007387 */ /* 0x000fe20000100a00 */
[----:B------:R-:W-:-:S03]  /*181e0*/  IMAD.WIDE R16, R0, 0x4, R38 ;  /* 0x0000000400107825 */ /* 0x000fc600078e0226 */
[----:B----4-:R-:W4:Y:S04]  /*181f0*/  LDL.LU.64 R20, [R1+0x1318] ;  /* 0x0013180001147983 */ /* 0x010f280000300a00 */
[----:B------:R1:W-:Y:S04]  /*18200*/  STL.64 [R1+0x1ec0], R18 ;  /* 0x001ec01201007387 */ /* 0x0003e80000100a00 */
[----:B------:R-:W4:Y:S04]  /*18210*/  LDL.LU.64 R72, [R1+0x1320] ;  /* 0x0013200001487983 */ /* 0x000f280000300a00 */
[----:B------:R-:W-:Y:S04]  /*18220*/  STL.64 [R1+0x1ec8], R16 ;  /* 0x001ec81001007387 */ /* 0x000fe80000100a00 */
[----:B------:R-:W4:Y:S04]  /*18230*/  LDL.LU.64 R80, [R1+0x1328] ;  /* 0x0013280001507983 */ /* 0x000f280000300a00 */
[----:B------:R-:W4:Y:S04]  /*18240*/  LDL.LU.64 R38, [R1+0x1330] ;  /* 0x0013300001267983 */ /* 0x000f280000300a00 */
[----:B------:R-:W4:Y:S04]  /*18250*/  LDL.LU.64 R36, [R1+0x1390] ;  /* 0x0013900001247983 */ /* 0x000f280000300a00 */
[----:B------:R-:W4:Y:S04]  /*18260*/  LDL.LU.64 R34, [R1+0x1388] ;  /* 0x0013880001227983 */ /* 0x000f280000300a00 */
[----:B--2---:R-:W2:Y:S04]  /*18270*/  LDL.LU.64 R82, [R1+0x1380] ;  /* 0x0013800001527983 */ /* 0x004ea80000300a00 */
[----:B---3--:R-:W1:Y:S04]  /*18280*/  LDL.LU.64 R32, [R1+0x1378] ;  /* 0x0013780001207983 */ /* 0x008e680000300a00 */
[----:B------:R3:W-:Y:S04]  /*18290*/  LDGSTS.E [R14+0x4a500], desc[UR8][R30.64], P5 ;  /* 0x4a5000001e0e7fae */ /* 0x0007e8000a921848 */
[----:B------:R3:W-:Y:S04]  /*182a0*/  LDGSTS.E [R14+0x4b400], desc[UR8][R28.64], P4 ;  /* 0x4b4000001c0e7fae */ /* 0x0007e8000a121848 */
[----:B------:R3:W-:Y:S04]  /*182b0*/  LDGSTS.E [R14+0x4b500], desc[UR8][R26.64], P5 ;  /* 0x4b5000001a0e7fae */ /* 0x0007e8000a921848 */
[----:B-----5:R-:W3:Y:S04]  /*182c0*/  LDL.LU.64 R30, [R1+0x1370] ;  /* 0x00137000011e7983 */ /* 0x020ee80000300a00 */
[----:B------:R-:W5:Y:S04]  /*182d0*/  LDL.LU.64 R28, [R1+0x1368] ;  /* 0x00136800011c7983 */ /* 0x000f680000300a00 */
[----:B------:R-:W5:Y:S04]  /*182e0*/  LDL.LU.64 R26, [R1+0x1360] ;  /* 0x00136000011a7983 */ /* 0x000f680000300a00 */
[----:B------:R5:W-:Y:S04]  /*182f0*/  LDGSTS.E [R14+0x4c400], desc[UR8][R24.64], P4 ;  /* 0x4c400000180e7fae */ /* 0x000be8000a121848 */
[----:B------:R5:W-:Y:S04]  /*18300*/  LDGSTS.E [R14+0x4c500], desc[UR8][R22.64], P5 ;  /* 0x4c500000160e7fae */ /* 0x000be8000a921848 */
[----:B------:R-:W-:Y:S04]  /*18310*/  LDGSTS.E [R14+0x4d400], desc[UR8][R78.64], P4 ;  /* 0x4d4000004e0e7fae */ /* 0x000fe8000a121848 */
        /* <DEDUP_REMOVED lines=8> */
[----:B------:R5:W-:Y:S04]  /*183a0*/  LDGSTS.E [R14+0x4f400], desc[UR8][R18.64], P4 ;  /* 0x4f400000120e7fae */ /* 0x000be8000a121848 */
[----:B------:R5:W-:Y:S01]  /*183b0*/  LDGSTS.E [R14+0x4f500], desc[UR8][R16.64], P5 ;  /* 0x4f500000100e7fae */ /* 0x000be2000a921848 */
[----:B----4-:R-:W-:-:S04]  /*183c0*/  IMAD.WIDE R20, R0, 0x4, R20 ;  /* 0x0000000400147825 */ /* 0x010fc800078e0214 */
[C---:B------:R-:W-:Y:S01]  /*183d0*/  IMAD.WIDE R72, R0.reuse, 0x4, R72 ;  /* 0x0000000400487825 */ /* 0x040fe200078e0248 */
[----:B------:R4:W-:Y:S03]  /*183e0*/  STL.64 [R1+0x1aa8], R20 ;  /* 0x001aa81401007387 */ /* 0x0009e60000100a00 */
        /* <DEDUP_REMOVED lines=8> */
[C---:B--2---:R-:W-:Y:S01]  /*18470*/  IMAD.WIDE R82, R0.reuse, 0x4, R82 ;  /* 0x0000000400527825 */ /* 0x044fe200078e0252 */
[----:B------:R2:W-:Y:S03]  /*18480*/  STL.64 [R1+0x1c10], R34 ;  /* 0x001c102201007387 */ /* 0x0005e60000100a00 */
[C---:B-1----:R-:W-:Y:S01]  /*18490*/  IMAD.WIDE R32, R0.reuse, 0x4, R32 ;  /* 0x0000000400207825 */ /* 0x042fe200078e0220 */
[----:B------:R1:W-:Y:S04]  /*184a0*/  STL.64 [R1+0x1ca0], R82 ;  /* 0x001ca05201007387 */ /* 0x0003e80000100a00 */
[----:B------:R1:W-:Y:S04]  /*184b0*/  STL.64 [R1+0x1cb0], R32 ;  /* 0x001cb02001007387 */ /* 0x0003e80000100a00 */
[----:B------:R1:W-:Y:S04]  /*184c0*/  LDGSTS.E [R9+0x48600], desc[UR8][R20.64], P4 ;  /* 0x4860000014097fae */ /* 0x0003e8000a121848 */
[----:B------:R1:W-:Y:S01]  /*184d0*/  LDGSTS.E [R9+0x48700], desc[UR8][R72.64], P5 ;  /* 0x4870000048097fae */ /* 0x0003e2000a921848 */
[----:B---3--:R-:W-:-:S03]  /*184e0*/  IMAD.WIDE R30, R0, 0x4, R30 ;  /* 0x00000004001e7825 */ /* 0x008fc600078e021e */
[----:B------:R3:W-:Y:S01]  /*184f0*/  LDGSTS.E [R9+0x49600], desc[UR8][R80.64], P4 ;  /* 0x4960000050097fae */ /* 0x0007e2000a121848 */
[----:B-----5:R-:W-:-:S03]  /*18500*/  IMAD.WIDE R28, R0, 0x4, R28 ;  /* 0x00000004001c7825 */ /* 0x020fc600078e021c */
        /* <DEDUP_REMOVED lines=13> */
[----:B----4-:R-:W4:Y:S04]  /*185e0*/  LDL.LU.64 R20, [R1+0x1398] ;  /* 0x0013980001147983 */ /* 0x010f280000300a00 */
[----:B------:R4:W-:Y:S01]  /*185f0*/  LDGSTS.E [R9+0x4b600], desc[UR8][R82.64], P4 ;  /* 0x4b60000052097fae */ /* 0x0009e2000a121848 */
[----:B------:R-:W-:-:S03]  /*18600*/  IMAD.WIDE R16, R0, 0x4, R76 ;  /* 0x0000000400107825 */ /* 0x000fc600078e024c */
[----:B------:R4:W-:Y:S01]  /*18610*/  LDGSTS.E [R9+0x4b700], desc[UR8][R32.64], P5 ;  /* 0x4b70000020097fae */ /* 0x0009e2000a921848 */
[----:B------:R-:W-:-:S03]  /*18620*/  IMAD.WIDE R14, R0, 0x4, R74 ;  /* 0x00000004000e7825 */ /* 0x000fc600078e024a */
[----:B------:R4:W-:Y:S04]  /*18630*/  STL.64 [R1+0x1ea8], R16 ;  /* 0x001ea81001007387 */ /* 0x0009e80000100a00 */
[----:B------:R-:W4:Y:S04]  /*18640*/  LDL.LU.64 R78, [R1+0x13a0] ;  /* 0x0013a000014e7983 */ /* 0x000f280000300a00 */
[----:B------:R4:W-:Y:S04]  /*18650*/  STL.64 [R1+0x1eb8], R14 ;  /* 0x001eb80e01007387 */ /* 0x0009e80000100a00 */
[----:B------:R-:W4:Y:S04]  /*18660*/  LDL.LU.64 R76, [R1+0x13a8] ;  /* 0x0013a800014c7983 */ /* 0x000f280000300a00 */
[----:B------:R-:W4:Y:S04]  /*18670*/  LDL.LU.64 R74, [R1+0x13b0] ;  /* 0x0013b000014a7983 */ /* 0x000f280000300a00 */
[----:B------:R-:W4:Y:S04]  /*18680*/  LDL.LU.64 R72, [R1+0x13b8] ;  /* 0x0013b80001487983 */ /* 0x000f280000300a00 */
[----:B------:R-:W4:Y:S04]  /*18690*/  LDL.LU.64 R80, [R1+0x13c0] ;  /* 0x0013c00001507983 */ /* 0x000f280000300a00 */
[----:B------:R-:W4:Y:S04]  /*186a0*/  LDL.LU.64 R38, [R1+0x1400] ;  /* 0x0014000001267983 */ /* 0x000f280000300a00 */
[----:B------:R-:W4:Y:S04]  /*186b0*/  LDL.LU.64 R36, [R1+0x1410] ;  /* 0x0014100001247983 */ /* 0x000f280000300a00 */
[----:B--2---:R-:W2:Y:S04]  /*186c0*/  LDL.LU.64 R34, [R1+0x1408] ;  /* 0x0014080001227983 */ /* 0x004ea80000300a00 */
[----:B-1----:R-:W2:Y:S04]  /*186d0*/  LDL.LU.64 R82, [R1+0x13f8] ;  /* 0x0013f80001527983 */ /* 0x002ea80000300a00 */
[----:B------:R-:W2:Y:S04]  /*186e0*/  LDL.LU.64 R32, [R1+0x13f0] ;  /* 0x0013f00001207983 */ /* 0x000ea80000300a00 */
[----:B------:R1:W-:Y:S04]  /*186f0*/  LDGSTS.E [R9+0x4c600], desc[UR8][R30.64], P4 ;  /* 0x4c6000001e097fae */ /* 0x0003e8000a121848 */
[----:B------:R1:W-:Y:S04]  /*18700*/  LDGSTS.E [R9+0x4c700], desc[UR8][R28.64], P5 ;  /* 0x4c7000001c097fae */ /* 0x0003e8000a921848 */
[----:B------:R-:W-:Y:S04]  /*18710*/  LDGSTS.E [R9+0x4d600], desc[UR8][R26.64], P4 ;  /* 0x4d6000001a097fae */ /* 0x000fe8000a121848 */
[----:B-----5:R-:W1:Y:S04]  /*18720*/  LDL.LU.64 R30, [R1+0x13e8] ;  /* 0x0013e800011e7983 */ /* 0x020e680000300a00 */
[----:B---3--:R-:W3:Y:S04]  /*18730*/  LDL.LU.64 R28, [R1+0x13e0] ;  /* 0x0013e000011c7983 */ /* 0x008ee80000300a00 */
[----:B------:R-:W5:Y:S04]  /*18740*/  LDL.LU.64 R26, [R1+0x13d8] ;  /* 0x0013d800011a7983 */ /* 0x000f680000300a00 */
[----:B------:R-:W-:Y:S04]  /*18750*/  LDGSTS.E [R9+0x4d700], desc[UR8][R24.64], P5 ;  /* 0x4d70000018097fae */ /* 0x000fe8000a921848 */
[----:B------:R-:W-:Y:S04]  /*18760*/  LDGSTS.E [R9+0x4e600], desc[UR8][R22.64], P4 ;  /* 0x4e60000016097fae */ /* 0x000fe8000a121848 */
[----:B------:R5:W-:Y:S04]  /*18770*/  LDGSTS.E [R9+0x4e700], desc[UR8][R18.64], P5 ;  /* 0x4e70000012097fae */ /* 0x000be8000a921848 */
[----:B------:R-:W5:Y:S04]  /*18780*/  LDL.LU.64 R24, [R1+0x13d0] ;  /* 0x0013d00001187983 */ /* 0x000f680000300a00 */
[----:B------:R-:W5:Y:S04]  /*18790*/  LDL.LU.64 R22, [R1+0x13c8] ;  /* 0x0013c80001167983 */ /* 0x000f680000300a00 */
[----:B------:R5:W-:Y:S04]  /*187a0*/  LDGSTS.E [R9+0x4f600], desc[UR8][R16.64], P4 ;  /* 0x4f60000010097fae */ /* 0x000be8000a121848 */
[----:B------:R5:W-:Y:S01]  /*187b0*/  LDGSTS.E [R9+0x4f700], desc[UR8][R14.64], P5 ;  /* 0x4f7000000e097fae */ /* 0x000be2000a921848 */
[----:B----4-:R-:W-:-:S05]  /*187c0*/  IMAD.WIDE R20, R0, 0x4, R20 ;  /* 0x0000000400147825 */ /* 0x010fca00078e0214 */
[----:B------:R4:W-:Y:S04]  /*187d0*/  STL.64 [R1+0x1ab8], R20 ;  /* 0x001ab81401007387 */ /* 0x0009e80000100a00 */
[----:B------:R4:W-:Y:S01]  /*187e0*/  LDGSTS.E [R12+0x48800], desc[UR8][R20.64], P4 ;  /* 0x48800000140c7fae */ /* 0x0009e2000a121848 */
[----:B------:R-:W-:-:S04]  /*187f0*/  IMAD.WIDE R78, R0, 0x4, R78 ;  /* 0x00000004004e7825 */ /* 0x000fc800078e024e */
        /* <DEDUP_REMOVED lines=23> */
[----:B---3--:R-:W-:-:S03]  /*18970*/  IMAD.WIDE R28, R0, 0x4, R28 ;  /* 0x00000004001c7825 */ /* 0x008fc600078e021c */
[----:B------:R3:W-:Y:S01]  /*18980*/  STL.64 [R1+0x1d88], R30 ;  /* 0x001d881e01007387 */ /* 0x0007e20000100a00 */
[----:B-----5:R-:W-:-:S03]  /*18990*/  IMAD.WIDE R18, R0, 0x4, R26 ;  /* 0x0000000400127825 */ /* 0x020fc600078e021a */
[----:B------:R5:W-:Y:S04]  /*189a0*/  STL.64 [R1+0x1e00], R28 ;  /* 0x001e001c01007387 */ /* 0x000be80000100a00 */
[----:B------:R1:W-:Y:S04]  /*189b0*/  STL.64 [R1+0x1e10], R18 ;  /* 0x001e101201007387 */ /* 0x0003e80000100a00 */
[----:B------:R-:W5:Y:S04]  /*189c0*/  LDL.LU.64 R26, [R1+0x1418] ;  /* 0x00141800011a7983 */ /* 0x000f680000300a00 */
[----:B------:R1:W-:Y:S01]  /*189d0*/  LDGSTS.E [R12+0x4a800], desc[UR8][R72.64], P4 ;  /* 0x4a800000480c7fae */ /* 0x0003e2000a121848 */
[----:B------:R-:W-:-:S03]  /*189e0*/  IMAD.WIDE R16, R0, 0x4, R24 ;  /* 0x0000000400107825 */ /* 0x000fc600078e0218 */
[----:B------:R1:W-:Y:S01]  /*189f0*/  LDGSTS.E [R12+0x4a900], desc[UR8][R80.64], P5 ;  /* 0x4a900000500c7fae */ /* 0x0003e2000a921848 */
[----:B------:R-:W-:-:S03]  /*18a00*/  IMAD.WIDE R14, R0, 0x4, R22 ;  /* 0x00000004000e7825 */ /* 0x000fc600078e0216 */
[----:B------:R1:W-:Y:S04]  /*18a10*/  STL.64 [R1+0x1e80], R16 ;  /* 0x001e801001007387 */ /* 0x0003e80000100a00 */
[----:B------:R-:W5:Y:S04]  /*18a20*/  LDL.LU.64 R24, [R1+0x1420] ;  /* 0x0014200001187983 */ /* 0x000f680000300a00 */
[----:B------:R1:W-:Y:S04]  /*18a30*/  STL.64 [R1+0x1e88], R14 ;  /* 0x001e880e01007387 */ /* 0x0003e80000100a00 */
[----:B------:R-:W5:Y:S04]  /*18a40*/  LDL.LU.64 R22, [R1+0x1428] ;  /* 0x0014280001167983 */ /* 0x000f680000300a00 */
[----:B----4-:R-:W4:Y:S04]  /*18a50*/  LDL.LU.64 R20, [R1+0x1430] ;  /* 0x0014300001147983 */ /* 0x010f280000300a00 */
[----:B------:R-:W4:Y:S04]  /*18a60*/  LDL.LU.64 R78, [R1+0x1438] ;  /* 0x00143800014e7983 */ /* 0x000f280000300a00 */
[----:B------:R-:W4:Y:S04]  /*18a70*/  LDL.LU.64 R76, [R1+0x1440] ;  /* 0x00144000014c7983 */ /* 0x000f280000300a00 */
[----:B------:R-:W1:Y:S04]  /*18a80*/  LDL.LU.64 R74, [R1+0x1448] ;  /* 0x00144800014a7983 */ /* 0x000e680000300a00 */
[----:B------:R-:W4:Y:S04]  /*18a90*/  LDL.LU.64 R72, [R1+0x1450] ;  /* 0x0014500001487983 */ /* 0x000f280000300a00 */
[----:B------:R-:W4:Y:S04]  /*18aa0*/  LDL.LU.64 R80, [R1+0x1458] ;  /* 0x0014580001507983 */ /* 0x000f280000300a00 */
[----:B------:R1:W-:Y:S04]  /*18ab0*/  LDGSTS.E [R12+0x4b800], desc[UR8][R38.64], P4 ;  /* 0x4b800000260c7fae */ /* 0x0003e8000a121848 */
[----:B------:R1:W-:Y:S04]  /*18ac0*/  LDGSTS.E [R12+0x4b900], desc[UR8][R36.64], P5 ;  /* 0x4b900000240c7fae */ /* 0x0003e8000a921848 */
[----:B------:R1:W-:Y:S04]  /*18ad0*/  LDGSTS.E [R12+0x4c800], desc[UR8][R34.64], P4 ;  /* 0x4c800000220c7fae */ /* 0x0003e8000a121848 */
[----:B------:R-:W4:Y:S04]  /*18ae0*/  LDL.LU.64 R38, [R1+0x1460] ;  /* 0x0014600001267983 */ /* 0x000f280000300a00 */
[----:B--2---:R-:W2:Y:S04]  /*18af0*/  LDL.LU.64 R36, [R1+0x1490] ;  /* 0x0014900001247983 */ /* 0x004ea80000300a00 */
[----:B------:R-:W2:Y:S04]  /*18b00*/  LDL.LU.64 R34, [R1+0x1488] ;  /* 0x0014880001227983 */ /* 0x000ea80000300a00 */
[----:B------:R-:W-:Y:S04]  /*18b10*/  LDGSTS.E [R12+0x4c900], desc[UR8][R82.64], P5 ;  /* 0x4c900000520c7fae */ /* 0x000fe8000a921848 */
[----:B------:R-:W-:Y:S04]  /*18b20*/  LDGSTS.E [R12+0x4d800], desc[UR8][R32.64], P4 ;  /* 0x4d800000200c7fae */ /* 0x000fe8000a121848 */
[----:B------:R-:W-:Y:S04]  /*18b30*/  LDGSTS.E [R12+0x4d900], desc[UR8][R30.64], P5 ;  /* 0x4d9000001e0c7fae */ /* 0x000fe8000a921848 */
[----:B------:R-:W2:Y:S04]  /*18b40*/  LDL.LU.64 R82, [R1+0x1480] ;  /* 0x0014800001527983 */ /* 0x000ea80000300a00 */
[----:B------:R-:W2:Y:S04]  /*18b50*/  LDL.LU.64 R32, [R1+0x1478] ;  /* 0x0014780001207983 */ /* 0x000ea80000300a00 */
[----:B---3--:R-:W3:Y:S04]  /*18b60*/  LDL.LU.64 R30, [R1+0x1470] ;  /* 0x00147000011e7983 */ /* 0x008ee80000300a00 */
[----:B------:R-:W-:Y:S04]  /*18b70*/  LDGSTS.E [R12+0x4e800], desc[UR8][R28.64], P4 ;  /* 0x4e8000001c0c7fae */ /* 0x000fe8000a121848 */
[----:B------:R2:W-:Y:S04]  /*18b80*/  LDGSTS.E [R12+0x4e900], desc[UR8][R18.64], P5 ;  /* 0x4e900000120c7fae */ /* 0x0005e8000a921848 */
[----:B------:R2:W-:Y:S04]  /*18b90*/  LDGSTS.E [R12+0x4f800], desc[UR8][R16.64], P4 ;  /* 0x4f800000100c7fae */ /* 0x0005e8000a121848 */
[----:B-----5:R-:W5:Y:S04]  /*18ba0*/  LDL.LU.64 R28, [R1+0x1468] ;  /* 0x00146800011c7983 */ /* 0x020f680000300a00 */
[----:B------:R3:W-:Y:S01]  /*18bb0*/  LDGSTS.E [R12+0x4f900], desc[UR8][R14.64], P5 ;  /* 0x4f9000000e0c7fae */ /* 0x0007e2000a921848 */
[----:B------:R-:W-:-:S05]  /*18bc0*/  IMAD.WIDE R26, R0, 0x4, R26 ;  /* 0x00000004001a7825 */ /* 0x000fca00078e021a */
[----:B------:R5:W-:Y:S04]  /*18bd0*/  STL.64 [R1+0x1ac8], R26 ;  /* 0x001ac81a01007387 */ /* 0x000be80000100a00 */
[----:B------:R5:W-:Y:S01]  /*18be0*/  LDGSTS.E [R8+0x48a00], desc[UR8][R26.64], P4 ;  /* 0x48a000001a087fae */ /* 0x000be2000a121848 */
[----:B------:R-:W-:-:S04]  /*18bf0*/  IMAD.WIDE R24, R0, 0x4, R24 ;  /* 0x0000000400187825 */ /* 0x000fc800078e0218 */
[C---:B------:R-:W-:Y:S01]  /*18c00*/  IMAD.WIDE R22, R0.reuse, 0x4, R22 ;  /* 0x0000000400167825 */ /* 0x040fe200078e0216 */
[----:B------:R5:W-:Y:S03]  /*18c10*/  STL.64 [R1+0x1ad8], R24 ;  /* 0x001ad81801007387 */ /* 0x000be60000100a00 */
[C---:B----4-:R-:W-:Y:S01]  /*18c20*/  IMAD.WIDE R20, R0.reuse, 0x4, R20 ;  /* 0x0000000400147825 */ /* 0x050fe200078e0214 */
[----:B------:R4:W-:Y:S03]  /*18c30*/  STL.64 [R1+0x1b48], R22 ;  /* 0x001b481601007387 */ /* 0x0009e60000100a00 */
[C---:B------:R-:W-:Y:S01]  /*18c40*/  IMAD.WIDE R78, R0.reuse, 0x4, R78 ;  /* 0x00000004004e7825 */ /* 0x040fe200078e024e */
[----:B------:R4:W-:Y:S03]  /*18c50*/  STL.64 [R1+0x1b50], R20 ;  /* 0x001b501401007387 */ /* 0x0009e60000100a00 */
[C---:B------:R-:W-:Y:S01]  /*18c60*/  IMAD.WIDE R76, R0.reuse, 0x4, R76 ;  /* 0x00000004004c7825 */ /* 0x040fe200078e024c */
[----:B------:R4:W-:Y:S03]  /*18c70*/  STL.64 [R1+0x1bb0], R78 ;  /* 0x001bb04e01007387 */ /* 0x0009e60000100a00 */
[C---:B-1----:R-:W-:Y:S01]  /*18c80*/  IMAD.WIDE R74, R0.reuse, 0x4, R74 ;  /* 0x00000004004a7825 */ /* 0x042fe200078e024a */
        /* <DEDUP_REMOVED lines=8> */
[----:B------:R-:W-:-:S03]  /*18d10*/  IMAD.WIDE R38, R0, 0x4, R38 ;  /* 0x0000000400267825 */ /* 0x000fc600078e0226 */
[----:B------:R1:W-:Y:S01]  /*18d20*/  LDGSTS.E [R8+0x49b00], desc[UR8][R20.64], P5 ;  /* 0x49b0000014087fae */ /* 0x0003e2000a921848 */
[----:B--2---:R-:W-:-:S03]  /*18d30*/  IMAD.WIDE R36, R0, 0x4, R36 ;  /* 0x0000000400247825 */ /* 0x004fc600078e0224 */
        /* <DEDUP_REMOVED lines=10> */
[----:B---3--:R-:W-:-:S03]  /*18de0*/  IMAD.WIDE R14, R0, 0x4, R30 ;  /* 0x00000004000e7825 */ /* 0x008fc600078e021e */
[----:B------:R3:W-:Y:S04]  /*18df0*/  STL.64 [R1+0x1de8], R16 ;  /* 0x001de81001007387 */ /* 0x0007e80000100a00 */
[----:B------:R-:W3:Y:S04]  /*18e00*/  LDL.LU.64 R32, [R1+0x1498] ;  /* 0x0014980001207983 */ /* 0x000ee80000300a00 */
[----:B------:R3:W-:Y:S04]  /*18e10*/  STL.64 [R1+0x1e60], R14 ;  /* 0x001e600e01007387 */ /* 0x0007e80000100a00 */
[----:B------:R-:W3:Y:S01]  /*18e20*/  LDL.LU.64 R30, [R1+0x14a0] ;  /* 0x0014a000011e7983 */ /* 0x000ee20000300a00 */
[----:B-----5:R-:W-:-:S03]  /*18e30*/  IMAD.WIDE R12, R0, 0x4, R28 ;  /* 0x00000004000c7825 */ /* 0x020fc600078e021c */
[----:B------:R5:W-:Y:S04]  /*18e40*/  LDGSTS.E [R8+0x4bb00], desc[UR8][R72.64], P5 ;  /* 0x4bb0000048087fae */ /* 0x000be8000a921848 */
[----:B------:R5:W-:Y:S04]  /*18e50*/  STL.64 [R1+0x1e68], R12 ;  /* 0x001e680c01007387 */ /* 0x000be80000100a00 */
[----:B------:R-:W5:Y:S04]  /*18e60*/  LDL.LU.64 R28, [R1+0x14a8] ;  /* 0x0014a800011c7983 */ /* 0x000f680000300a00 */
[----:B------:R-:W5:Y:S04]  /*18e70*/  LDL.LU.64 R26, [R1+0x14b0] ;  /* 0x0014b000011a7983 */ /* 0x000f680000300a00 */
[----:B------:R-:W5:Y:S04]  /*18e80*/  LDL.LU.64 R24, [R1+0x14b8] ;  /* 0x0014b80001187983 */ /* 0x000f680000300a00 */
[----:B----4-:R-:W4:Y:S04]  /*18e90*/  LDL.LU.64 R22, [R1+0x14c0] ;  /* 0x0014c00001167983 */ /* 0x010f280000300a00 */
[----:B------:R-:W4:Y:S04]  /*18ea0*/  LDL.LU.64 R20, [R1+0x14c8] ;  /* 0x0014c80001147983 */ /* 0x000f280000300a00 */
[----:B------:R-:W4:Y:S04]  /*18eb0*/  LDL.LU.64 R78, [R1+0x14d0] ;  /* 0x0014d000014e7983 */ /* 0x000f280000300a00 */
[----:B-1----:R-:W4:Y:S04]  /*18ec0*/  LDL.LU.64 R76, [R1+0x14d8] ;  /* 0x0014d800014c7983 */ /* 0x002f280000300a00 */
[----:B------:R-:W4:Y:S04]  /*18ed0*/  LDL.LU.64 R74, [R1+0x14e0] ;  /* 0x0014e000014a7983 */ /* 0x000f280000300a00 */
[----:B------:R-:W4:Y:S04]  /*18ee0*/  LDL.LU.64 R72, [R1+0x14e8] ;  /* 0x0014e80001487983 */ /* 0x000f280000300a00 */
[----:B------:R-:W-:Y:S04]  /*18ef0*/  LDGSTS.E [R8+0x4ca00], desc[UR8][R80.64], P4 ;  /* 0x4ca0000050087fae */ /* 0x000fe8000a121848 */
[----:B------:R-:W4:Y:S04]  /*18f00*/  LDL.LU.64 R82, [R1+0x14f0] ;  /* 0x0014f00001527983 */ /* 0x000f280000300a00 */
[----:B------:R-:W-:Y:S04]  /*18f10*/  LDGSTS.E [R8+0x4cb00], desc[UR8][R38.64], P5 ;  /* 0x4cb0000026087fae */ /* 0x000fe8000a921848 */
[----:B------:R-:W4:Y:S04]  /*18f20*/  LDL.LU.64 R80, [R1+0x14f8] ;  /* 0x0014f80001507983 */ /* 0x000f280000300a00 */
[----:B------:R-:W-:Y:S04]  /*18f30*/  LDGSTS.E [R8+0x4da00], desc[UR8][R36.64], P4 ;  /* 0x4da0000024087fae */ /* 0x000fe8000a121848 */
[----:B--2---:R-:W2:Y:S04]  /*18f40*/  LDL.LU.64 R38, [R1+0x1500] ;  /* 0x0015000001267983 */ /* 0x004ea80000300a00 */
[----:B------:R-:W-:Y:S04]  /*18f50*/  LDGSTS.E [R8+0x4db00], desc[UR8][R34.64], P5 ;  /* 0x4db0000022087fae */ /* 0x000fe8000a921848 */
[----:B------:R-:W2:Y:S04]  /*18f60*/  LDL.LU.64 R36, [R1+0x1510] ;  /* 0x0015100001247983 */ /* 0x000ea80000300a00 */
[----:B------:R1:W-:Y:S04]  /*18f70*/  LDGSTS.E [R8+0x4ea00], desc[UR8][R18.64], P4 ;  /* 0x4ea0000012087fae */ /* 0x0003e8000a121848 */
[----:B------:R-:W2:Y:S04]  /*18f80*/  LDL.LU.64 R34, [R1+0x1508] ;  /* 0x0015080001227983 */ /* 0x000ea80000300a00 */
[----:B------:R1:W-:Y:S04]  /*18f90*/  LDGSTS.E [R8+0x4eb00], desc[UR8][R16.64], P5 ;  /* 0x4eb0000010087fae */ /* 0x0003e8000a921848 */
[----:B------:R2:W-:Y:S04]  /*18fa0*/  LDGSTS.E [R8+0x4fa00], desc[UR8][R14.64], P4 ;  /* 0x4fa000000e087fae */ /* 0x0005e8000a121848 */
[----:B------:R2:W-:Y:S01]  /*18fb0*/  LDGSTS.E [R8+0x4fb00], desc[UR8][R12.64], P5 ;  /* 0x4fb000000c087fae */ /* 0x0005e2000a921848 */
[----:B---3--:R-:W-:-:S04]  /*18fc0*/  IMAD.WIDE R32, R0, 0x4, R32 ;  /* 0x0000000400207825 */ /* 0x008fc800078e0220 */
[C---:B------:R-:W-:Y:S01]  /*18fd0*/  IMAD.WIDE R30, R0.reuse, 0x4, R30 ;  /* 0x00000004001e7825 */ /* 0x040fe200078e021e */
[----:B------:R3:W-:Y:S04]  /*18fe0*/  STL.64 [R1+0x1ae0], R32 ;  /* 0x001ae02001007387 */ /* 0x0007e80000100a00 */
[----:B------:R3:W-:Y:S04]  /*18ff0*/  STL.64 [R1+0x1af0], R30 ;  /* 0x001af01e01007387 */ /* 0x0007e80000100a00 */
[----:B------:R3:W-:Y:S01]  /*19000*/  LDGSTS.E [R11+0x48c00], desc[UR8][R32.64], P4 ;  /* 0x48c00000200b7fae */ /* 0x0007e2000a121848 */
[----:B-----5:R-:W-:-:S03]  /*19010*/  IMAD.WIDE R28, R0, 0x4, R28 ;  /* 0x00000004001c7825 */ /* 0x020fc600078e021c */
[----:B------:R5:W-:Y:S01]  /*19020*/  LDGSTS.E [R11+0x48d00], desc[UR8][R30.64], P5 ;  /* 0x48d000001e0b7fae */ /* 0x000be2000a921848 */
[----:B------:R-:W-:-:S03]  /*19030*/  IMAD.WIDE R26, R0, 0x4, R26 ;  /* 0x00000004001a7825 */ /* 0x000fc600078e021a */
[----:B------:R5:W-:Y:S01]  /*19040*/  STL.64 [R1+0x1b58], R28 ;  /* 0x001b581c01007387 */ /* 0x000be20000100a00 */
[----:B------:R-:W-:-:S03]  /*19050*/  IMAD.WIDE R24, R0, 0x4, R24 ;  /* 0x0000000400187825 */ /* 0x000fc600078e0218 */
[----:B------:R5:W-:Y:S01]  /*19060*/  STL.64 [R1+0x1b60], R26 ;  /* 0x001b601a01007387 */ /* 0x000be20000100a00 */
[----:B----4-:R-:W-:-:S03]  /*19070*/  IMAD.WIDE R22, R0, 0x4, R22 ;  /* 0x0000000400167825 */ /* 0x010fc600078e0216 */
        /* <DEDUP_REMOVED lines=11> */
[----:B-1----:R-:W-:-:S03]  /*19130*/  IMAD.WIDE R18, R0, 0x4, R82 ;  /* 0x0000000400127825 */ /* 0x002fc600078e0252 */
[----:B------:R1:W-:Y:S01]  /*19140*/  STL.64 [R1+0x1d18], R72 ;  /* 0x001d184801007387 */ /* 0x0003e20000100a00 */
[----:B------:R-:W-:-:S03]  /*19150*/  IMAD.WIDE R16, R0, 0x4, R80 ;  /* 0x0000000400107825 */ /* 0x000fc600078e0250 */
[----:B------:R1:W-:Y:S01]  /*19160*/  STL.64 [R1+0x1d20], R18 ;  /* 0x001d201201007387 */ /* 0x0003e20000100a00 */
[----:B--2---:R-:W-:-:S03]  /*19170*/  IMAD.WIDE R14, R0, 0x4, R38 ;  /* 0x00000004000e7825 */ /* 0x004fc600078e0226 */
[----:B------:R2:W-:Y:S04]  /*19180*/  STL.64 [R1+0x1d90], R16 ;  /* 0x001d901001007387 */ /* 0x0005e80000100a00 */
[----:B------:R2:W-:Y:S01]  /*19190*/  STL.64 [R1+0x1d98], R14 ;  /* 0x001d980e01007387 */ /* 0x0005e20000100a00 */
[----:B------:R-:W-:-:S03]  /*191a0*/  IMAD.WIDE R12, R0, 0x4, R36 ;  /* 0x00000004000c7825 */ /* 0x000fc600078e0224 */
[----:B------:R-:W2:Y:S04]  /*191b0*/  LDL.LU.64 R38, [R1+0x1518] ;  /* 0x0015180001267983 */ /* 0x000ea80000300a00 */
[----:B------:R2:W-:Y:S01]  /*191c0*/  STL.64 [R1+0x1e20], R12 ;  /* 0x001e200c01007387 */ /* 0x0005e20000100a00 */
[----:B------:R-:W-:-:S03]  /*191d0*/  IMAD.WIDE R8, R0, 0x4, R34 ;  /* 0x0000000400087825 */ /* 0x000fc600078e0222 */
[----:B------:R-:W2:Y:S04]  /*191e0*/  LDL.LU.64 R36, [R1+0x1520] ;  /* 0x0015200001247983 */ /* 0x000ea80000300a00 */
[----:B------:R2:W-:Y:S04]  /*191f0*/  STL.64 [R1+0x1e28], R8 ;  /* 0x001e280801007387 */ /* 0x0005e80000100a00 */
[----:B------:R-:W2:Y:S04]  /*19200*/  LDL.LU.64 R34, [R1+0x1528] ;  /* 0x0015280001227983 */ /* 0x000ea80000300a00 */
[----:B---3--:R-:W3:Y:S04]  /*19210*/  LDL.LU.64 R32, [R1+0x1530] ;  /* 0x0015300001207983 */ /* 0x008ee80000300a00 */
[----:B------:R-:W3:Y:S04]  /*19220*/  LDL.LU.64 R30, [R1+0x1540] ;  /* 0x00154000011e7983 */ /* 0x000ee80000300a00 */
[----:B------:R3:W-:Y:S04]  /*19230*/  LDGSTS.E [R11+0x49c00], desc[UR8][R28.64], P4 ;  /* 0x49c000001c0b7fae */ /* 0x0007e8000a121848 */
[----:B------:R3:W-:Y:S04]  /*19240*/  LDGSTS.E [R11+0x49d00], desc[UR8][R26.64], P5 ;  /* 0x49d000001a0b7fae */ /* 0x0007e8000a921848 */
[----:B------:R3:W-:Y:S04]  /*19250*/  LDGSTS.E [R11+0x4ac00], desc[UR8][R24.64], P4 ;  /* 0x4ac00000180b7fae */ /* 0x0007e8000a121848 */
[----:B-----5:R-:W5:Y:S04]  /*19260*/  LDL.LU.64 R28, [R1+0x1538] ;  /* 0x00153800011c7983 */ /* 0x020f680000300a00 */
[----:B------:R-:W5:Y:S04]  /*19270*/  LDL.LU.64 R26, [R1+0x1570] ;  /* 0x00157000011a7983 */ /* 0x000f680000300a00 */
[----:B----4-:R-:W4:Y:S04]  /*19280*/  LDL.LU.64 R24, [R1+0x1548] ;  /* 0x0015480001187983 */ /* 0x010f280000300a00 */
[----:B------:R4:W-:Y:S04]  /*19290*/  LDGSTS.E [R11+0x4ad00], desc[UR8][R22.64], P5 ;  /* 0x4ad00000160b7fae */ /* 0x0009e8000a921848 */
[----:B------:R4:W-:Y:S04]  /*192a0*/  LDGSTS.E [R11+0x4bc00], desc[UR8][R20.64], P4 ;  /* 0x4bc00000140b7fae */ /* 0x0009e8000a121848 */
[----:B------:R-:W-:Y:S04]  /*192b0*/  LDGSTS.E [R11+0x4bd00], desc[UR8][R78.64], P5 ;  /* 0x4bd000004e0b7fae */ /* 0x000fe8000a921848 */
[----:B------:R-:W4:Y:S04]  /*192c0*/  LDL.LU.64 R22, [R1+0x1578] ;  /* 0x0015780001167983 */ /* 0x000f280000300a00 */
[----:B------:R-:W4:Y:S04]  /*192d0*/  LDL.LU.64 R20, [R1+0x1550] ;  /* 0x0015500001147983 */ /* 0x000f280000300a00 */
[----:B------:R-:W4:Y:S04]  /*192e0*/  LDL.LU.64 R82, [R1+0x1580] ;  /* 0x0015800001527983 */ /* 0x000f280000300a00 */
[----:B------:R-:W4:Y:S04]  /*192f0*/  LDL.LU.64 R80, [R1+0x1558] ;  /* 0x0015580001507983 */ /* 0x000f280000300a00 */
[----:B------:R-:W-:Y:S04]  /*19300*/  LDGSTS.E [R11+0x4cc00], desc[UR8][R76.64], P4 ;  /* 0x4cc000004c0b7fae */ /* 0x000fe8000a121848 */
[----:B------:R-:W4:Y:S04]  /*19310*/  LDL.LU.64 R78, [R1+0x1588] ;  /* 0x00158800014e7983 */ /* 0x000f280000300a00 */
[----:B------:R-:W-:Y:S04]  /*19320*/  LDGSTS.E [R11+0x4cd00], desc[UR8][R74.64], P5 ;  /* 0x4cd000004a0b7fae */ /* 0x000fe8000a921848 */
[----:B------:R-:W4:Y:S04]  /*19330*/  LDL.LU.64 R76, [R1+0x1568] ;  /* 0x00156800014c7983 */ /* 0x000f280000300a00 */
[----:B------:R-:W-:Y:S04]  /*19340*/  LDGSTS.E [R11+0x4dc00], desc[UR8][R72.64], P4 ;  /* 0x4dc00000480b7fae */ /* 0x000fe8000a121848 */
[----:B------:R-:W4:Y:S04]  /*19350*/  LDL.LU.64 R74, [R1+0x1590] ;  /* 0x00159000014a7983 */ /* 0x000f280000300a00 */
[----:B------:R4:W-:Y:S04]  /*19360*/  LDGSTS.E [R11+0x4dd00], desc[UR8][R18.64], P5 ;  /* 0x4dd00000120b7fae */ /* 0x0009e8000a921848 */
[----:B-1----:R-:W4:Y:S04]  /*19370*/  LDL.LU.64 R72, [R1+0x1560] ;  /* 0x0015600001487983 */ /* 0x002f280000300a00 */
[----:B------:R1:W-:Y:S04]  /*19380*/  LDGSTS.E [R11+0x4ec00], desc[UR8][R16.64], P4 ;  /* 0x4ec00000100b7fae */ /* 0x0003e8000a121848 */
[----:B------:R1:W-:Y:S04]  /*19390*/  LDGSTS.E [R11+0x4ed00], desc[UR8][R14.64], P5 ;  /* 0x4ed000000e0b7fae */ /* 0x0003e8000a921848 */
[----:B------:R1:W-:Y:S04]  /*193a0*/  LDGSTS.E [R11+0x4fc00], desc[UR8][R12.64], P4 ;  /* 0x4fc000000c0b7fae */ /* 0x0003e8000a121848 */
[----:B------:R1:W-:Y:S01]  /*193b0*/  LDGSTS.E [R11+0x4fd00], desc[UR8][R8.64], P5 ;  /* 0x4fd00000080b7fae */ /* 0x0003e2000a921848 */
[----:B------:R-:W-:-:S05]  /*193c0*/  VIADD R252, R252, 0x7f ;  /* 0x0000007ffcfc7836 */ /* 0x000fca0000000000 */
[----:B------:R-:W-:Y:S02]  /*193d0*/  ISETP.GE.AND P0, PT, R252, 0x80, PT ;  /* 0x00000080fc00780c */ /* 0x000fe40003f06270 */
[----:B------:R-:W-:Y:S02]  /*193e0*/  CS2R R96, SRZ ;  /* 0x0000000000607805 */ /* 0x000fe4000001ff00 */
[----:B------:R-:W-:Y:S02]  /*193f0*/  CS2R R98, SRZ ;  /* 0x0000000000627805 */ /* 0x000fe4000001ff00 */
[----:B------:R-:W-:Y:S02]  /*19400*/  CS2R R100, SRZ ;  /* 0x0000000000647805 */ /* 0x000fe4000001ff00 */
[----:B------:R-:W-:Y:S02]  /*19410*/  CS2R R102, SRZ ;  /* 0x0000000000667805 */ /* 0x000fe4000001ff00 */
[----:B------:R-:W-:-:S02]  /*19420*/  CS2R R104, SRZ ;  /* 0x0000000000687805 */ /* 0x000fc4000001ff00 */
[----:B------:R-:W-:Y:S02]  /*19430*/  CS2R R106, SRZ ;  /* 0x00000000006a7805 */ /* 0x000fe4000001ff00 */
        /* <DEDUP_REMOVED lines=49> */
[----:B------:R-:W-:Y:S01]  /*19750*/  CS2R R86, SRZ ;  /* 0x0000000000567805 */ /* 0x000fe2000001ff00 */
[----:B--2---:R-:W-:-:S04]  /*19760*/  IMAD.WIDE R38, R0, 0x4, R38 ;  /* 0x0000000400267825 */ /* 0x004fc800078e0226 */
[C---:B------:R-:W-:Y:S01]  /*19770*/  IMAD.WIDE R36, R0.reuse, 0x4, R36 ;  /* 0x0000000400247825 */ /* 0x040fe200078e0224 */
[----:B------:R-:W-:Y:S03]  /*19780*/  STL.64 [R1+0x1af8], R38 ;  /* 0x001af82601007387 */ /* 0x000fe60000100a00 */
[C---:B------:R-:W-:Y:S01]  /*19790*/  IMAD.WIDE R34, R0.reuse, 0x4, R34 ;  /* 0x0000000400227825 */ /* 0x040fe200078e0222 */
[----:B------:R-:W-:Y:S03]  /*197a0*/  STL.64 [R1+0x1b00], R36 ;  /* 0x001b002401007387 */ /* 0x000fe60000100a00 */
[C---:B---3--:R-:W-:Y:S01]  /*197b0*/  IMAD.WIDE R32, R0.reuse, 0x4, R32 ;  /* 0x0000000400207825 */ /* 0x048fe200078e0220 */
[----:B------:R-:W-:Y:S03]  /*197c0*/  STL.64 [R1+0x1b68], R34 ;  /* 0x001b682201007387 */ /* 0x000fe60000100a00 */
[C---:B------:R-:W-:Y:S01]  /*197d0*/  IMAD.WIDE R30, R0.reuse, 0x4, R30 ;  /* 0x00000004001e7825 */ /* 0x040fe200078e021e */
[----:B------:R-:W-:Y:S04]  /*197e0*/  STL.64 [R1+0x1b78], R32 ;  /* 0x001b782001007387 */ /* 0x000fe80000100a00 */
[----:B------:R-:W-:Y:S04]  /*197f0*/  STL.64 [R1+0x1be8], R30 ;  /* 0x001be81e01007387 */ /* 0x000fe80000100a00 */
[----:B------:R-:W-:Y:S04]  /*19800*/  LDGSTS.E [R3+0x48e00], desc[UR8][R38.64], P4 ;  /* 0x48e0000026037fae */ /* 0x000fe8000a121848 */
[----:B------:R-:W-:Y:S01]  /*19810*/  LDGSTS.E [R3+0x48f00], desc[UR8][R36.64], P5 ;  /* 0x48f0000024037fae */ /* 0x000fe2000a921848 */
[----:B-----5:R-:W-:-:S03]  /*19820*/  IMAD.WIDE R28, R0, 0x4, R28 ;  /* 0x00000004001c7825 */ /* 0x020fc600078e021c */
[----:B------:R-:W-:Y:S01]  /*19830*/  LDGSTS.E [R3+0x49e00], desc[UR8][R34.64], P4 ;  /* 0x49e0000022037fae */ /* 0x000fe2000a121848 */
[----:B------:R-:W-:-:S03]  /*19840*/  IMAD.WIDE R26, R0, 0x4, R26 ;  /* 0x00000004001a7825 */ /* 0x000fc600078e021a */
[----:B------:R-:W-:Y:S01]  /*19850*/  STL.64 [R1+0x1c08], R28 ;  /* 0x001c081c01007387 */ /* 0x000fe20000100a00 */
[----:B----4-:R-:W-:-:S03]  /*19860*/  IMAD.WIDE R24, R0, 0x4, R24 ;  /* 0x0000000400187825 */ /* 0x010fc600078e0218 */
[----:B------:R-:W-:Y:S04]  /*19870*/  STL.64 [R1+0x1c70], R26 ;  /* 0x001c701a01007387 */ /* 0x000fe80000100a00 */
[----:B------:R-:W-:Y:S04]  /*19880*/  STL.64 [R1+0x1c78], R24 ;  /* 0x001c781801007387 */ /* 0x000fe80000100a00 */
[----:B------:R-:W-:Y:S04]  /*19890*/  LDGSTS.E [R3+0x49f00], desc[UR8][R32.64], P5 ;  /* 0x49f0000020037fae */ /* 0x000fe8000a921848 */
[----:B------:R-:W-:Y:S01]  /*198a0*/  LDGSTS.E [R3+0x4ae00], desc[UR8][R30.64], P4 ;  /* 0x4ae000001e037fae */ /* 0x000fe2000a121848 */
[----:B------:R-:W-:-:S03]  /*198b0*/  IMAD.WIDE R22, R0, 0x4, R22 ;  /* 0x0000000400167825 */ /* 0x000fc600078e0216 */
[----:B------:R-:W-:Y:S01]  /*198c0*/  LDGSTS.E [R3+0x4af00], desc[UR8][R28.64], P5 ;  /* 0x4af000001c037fae */ /* 0x000fe2000a921848 */
[----:B------:R-:W-:-:S03]  /*198d0*/  IMAD.WIDE R20, R0, 0x4, R20 ;  /* 0x0000000400147825 */ /* 0x000fc600078e0214 */
[----:B------:R-:W-:Y:S01]  /*198e0*/  STL.64 [R1+0x1cd8], R22 ;  /* 0x001cd81601007387 */ /* 0x000fe20000100a00 */
[----:B------:R-:W-:-:S03]  /*198f0*/  IMAD.WIDE R18, R0, 0x4, R82 ;  /* 0x0000000400127825 */ /* 0x000fc600078e0252 */
[----:B------:R-:W-:Y:S01]  /*19900*/  STL.64 [R1+0x1ce0], R20 ;  /* 0x001ce01401007387 */ /* 0x000fe20000100a00 */
[----:B-1----:R-:W-:-:S03]  /*19910*/  IMAD.WIDE R16, R0, 0x4, R80 ;  /* 0x0000000400107825 */ /* 0x002fc600078e0250 */
[----:B------:R-:W-:Y:S01]  /*19920*/  STL.64 [R1+0x1d28], R18 ;  /* 0x001d281201007387 */ /* 0x000fe20000100a00 */
[----:B------:R-:W-:-:S03]  /*19930*/  IMAD.WIDE R14, R0, 0x4, R78 ;  /* 0x00000004000e7825 */ /* 0x000fc600078e024e */
[----:B------:R-:W-:Y:S01]  /*19940*/  STL.64 [R1+0x1d48], R16 ;  /* 0x001d481001007387 */ /* 0x000fe20000100a00 */
[----:B------:R-:W-:-:S03]  /*19950*/  IMAD.WIDE R12, R0, 0x4, R76 ;  /* 0x00000004000c7825 */ /* 0x000fc600078e024c */
[----:B------:R1:W-:Y:S01]  /*19960*/  STL.64 [R1+0x1da0], R14 ;  /* 0x001da00e01007387 */ /* 0x0003e20000100a00 */
[----:B------:R-:W-:-:S03]  /*19970*/  IMAD.WIDE R10, R0, 0x4, R74 ;  /* 0x00000004000a7825 */ /* 0x000fc600078e024a */
[----:B------:R2:W-:Y:S01]  /*19980*/  STL.64 [R1+0x1da8], R12 ;  /* 0x001da80c01007387 */ /* 0x0005e20000100a00 */
[----:B------:R-:W-:-:S03]  /*19990*/  IMAD.WIDE R8, R0, 0x4, R72 ;  /* 0x0000000400087825 */ /* 0x000fc600078e0248 */
[----:B------:R-:W-:Y:S04]  /*199a0*/  STL.64 [R1+0x1e08], R10 ;  /* 0x001e080a01007387 */ /* 0x000fe80000100a00 */
[----:B------:R3:W-:Y:S04]  /*199b0*/  STL.64 [R1+0x1e18], R8 ;  /* 0x001e180801007387 */ /* 0x0007e80000100a00 */
[----:B------:R4:W-:Y:S04]  /*199c0*/  STL [R1+0x228], RZ ;  /* 0x000228ff01007387 */ /* 0x0009e80000100800 */
        /* <DEDUP_REMOVED lines=21> */
[----:B------:R4:W-:Y:S04]  /*19b20*/  STL [R1], RZ ;  /* 0x000000ff01007387 */ /* 0x0009e80000100800 */
        /* <DEDUP_REMOVED lines=51> */
[----:B------:R-:W-:Y:S04]  /*19e60*/  LDGSTS.E [R3+0x4be00], desc[UR8][R26.64], P4 ;  /* 0x4be000001a037fae */ /* 0x000fe8000a121848 */
[----:B------:R-:W-:Y:S04]  /*19e70*/  LDGSTS.E [R3+0x4bf00], desc[UR8][R24.64], P5 ;  /* 0x4bf0000018037fae */ /* 0x000fe8000a921848 */
[----:B------:R-:W-:Y:S04]  /*19e80*/  LDGSTS.E [R3+0x4ce00], desc[UR8][R22.64], P4 ;  /* 0x4ce0000016037fae */ /* 0x000fe8000a121848 */
[----:B------:R-:W-:Y:S04]  /*19e90*/  LDGSTS.E [R3+0x4cf00], desc[UR8][R20.64], P5 ;  /* 0x4cf0000014037fae */ /* 0x000fe8000a921848 */
[----:B------:R-:W-:Y:S04]  /*19ea0*/  LDGSTS.E [R3+0x4de00], desc[UR8][R18.64], P4 ;  /* 0x4de0000012037fae */ /* 0x000fe8000a121848 */
[----:B------:R-:W-:Y:S04]  /*19eb0*/  LDGSTS.E [R3+0x4df00], desc[UR8][R16.64], P5 ;  /* 0x4df0000010037fae */ /* 0x000fe8000a921848 */
[----:B------:R1:W-:Y:S04]  /*19ec0*/  LDGSTS.E [R3+0x4ee00], desc[UR8][R14.64], P4 ;  /* 0x4ee000000e037fae */ /* 0x0003e8000a121848 */
[----:B------:R2:W-:Y:S04]  /*19ed0*/  LDGSTS.E [R3+0x4ef00], desc[UR8][R12.64], P5 ;  /* 0x4ef000000c037fae */ /* 0x0005e8000a921848 */
[----:B------:R-:W-:Y:S04]  /*19ee0*/  LDGSTS.E [R3+0x4fe00], desc[UR8][R10.64], P4 ;  /* 0x4fe000000a037fae */ /* 0x000fe8000a121848 */
[----:B------:R3:W-:Y:S01]  /*19ef0*/  LDGSTS.E [R3+0x4ff00], desc[UR8][R8.64], P5 ;  /* 0x4ff0000008037fae */ /* 0x0007e2000a921848 */
[----:B-1----:R-:W-:-:S03]  /*19f00*/  CS2R R14, SRZ ;  /* 0x00000000000e7805 */ /* 0x002fc6000001ff00 */
[----:B------:R-:W0:Y:S01]  /*19f10*/  LDGDEPBAR ;  /* 0x00000000000079af */ /* 0x000e220000000000 */
[----:B--2---:R-:W-:Y:S02]  /*19f20*/  CS2R R12, SRZ ;  /* 0x00000000000c7805 */ /* 0x004fe4000001ff00 */
        /* <DEDUP_REMOVED lines=8> */
[----:B---3--:R-:W-:Y:S02]  /*19fb0*/  CS2R R8, SRZ ;  /* 0x0000000000087805 */ /* 0x008fe4000001ff00 */
        /* <DEDUP_REMOVED lines=23> */
[----:B----4-:R-:W-:Y:S06]  /*1a130*/  @!P0 BRA `(.L_x_0) ;  /* 0x000003b400148947 */ /* 0x010fec0003800000 */
[----:B------:R-:W2:Y:S04]  /*1a140*/  LDL.LU.64 R236, [R1+0xef8] ;  /* 0x000ef80001ec7983 */ /* 0x000ea80000300a00 */
[----:B------:R-:W3:Y:S04]  /*1a150*/  LDL.LU.64 R238, [R1+0xf00] ;  /* 0x000f000001ee7983 */ /* 0x000ee80000300a00 */
[----:B------:R-:W4:Y:S04]  /*1a160*/  LDL.LU.64 R228, [R1+0xf08] ;  /* 0x000f080001e47983 */ /* 0x000f280000300a00 */
[----:B------:R-:W5:Y:S04]  /*1a170*/  LDL.LU.64 R230, [R1+0xf10] ;  /* 0x000f100001e67983 */ /* 0x000f680000300a00 */
[----:B------:R-:W5:Y:S04]  /*1a180*/  LDL.LU.64 R88, [R1+0x380] ;  /* 0x0003800001587983 */ /* 0x000f680000300a00 */
[----:B------:R-:W5:Y:S04]  /*1a190*/  LDL.LU.64 R216, [R1+0x370] ;  /* 0x0003700001d87983 */ /* 0x000f680000300a00 */
[----:B------:R-:W5:Y:S04]  /*1a1a0*/  LDL.LU.64 R218, [R1+0x350] ;  /* 0x0003500001da7983 */ /* 0x000f680000300a00 */
[----:B------:R-:W5:Y:S04]  /*1a1b0*/  LDL.LU.64 R214, [R1+0x340] ;  /* 0x0003400001d67983 */ /* 0x000f680000300a00 */
[----:B------:R-:W5:Y:S04]  /*1a1c0*/  LDL.LU.64 R140, [R1+0x2b8] ;  /* 0x0002b800018c7983 */ /* 0x000f680000300a00 */
[----:B------:R-:W5:Y:S04]  /*1a1d0*/  LDL.LU.64 R142, [R1+0x2b0] ;  /* 0x0002b000018e7983 */ /* 0x000f680000300a00 */
[----:B------:R-:W5:Y:S04]  /*1a1e0*/  LDL.LU.64 R90, [R1+0x2a8] ;  /* 0x0002a800015a7983 */ /* 0x000f680000300a00 */
[----:B--2---:R1:W-:Y:S01]  /*1a1f0*/  STL [R1+0x1798], R236 ;  /* 0x001798ec01007387 */ /* 0x0043e20000100800 */
[----:B------:R-:W-:-:S03]  /*1a200*/  IMAD.MOV.U32 R3, RZ, RZ, R237 ;  /* 0x000000ffff037224 */ /* 0x000fc600078e00ed */
[----:B-1----:R-:W2:Y:S04]  /*1a210*/  LDL.LU.64 R236, [R1+0x2a0] ;  /* 0x0002a00001ec7983 */ /* 0x002ea80000300a00 */
[----:B------:R1:W-:Y:S04]  /*1a220*/  STL [R1+0x1794], R3 ;  /* 0x0017940301007387 */ /* 0x0003e80000100800 */
[----:B---3--:R3:W-:Y:S01]  /*1a230*/  STL [R1+0x17a0], R238 ;  /* 0x0017a0ee01007387 */ /* 0x0087e20000100800 */
[----:B-1----:R-:W-:-:S03]  /*1a240*/  MOV R3, R239 ;  /* 0x000000ef00037202 */ /* 0x002fc60000000f00 */
[----:B---3--:R-:W3:Y:S04]  /*1a250*/  LDL.LU.64 R238, [R1+0x298] ;  /* 0x0002980001ee7983 */ /* 0x008ee80000300a00 */
[----:B------:R1:W-:Y:S04]  /*1a260*/  STL [R1+0x179c], R3 ;  /* 0x00179c0301007387 */ /* 0x0003e80000100800 */
[----:B----4-:R4:W-:Y:S01]  /*1a270*/  STL [R1+0x17a8], R228 ;  /* 0x0017a8e401007387 */ /* 0x0109e20000100800 */
[----:B-1----:R-:W-:-:S03]  /*1a280*/  IMAD.MOV.U32 R3, RZ, RZ, R229 ;  /* 0x000000ffff037224 */ /* 0x002fc600078e00e5 */
[----:B----4-:R-:W4:Y:S04]  /*1a290*/  LDL.LU.64 R228, [R1+0x290] ;  /* 0x0002900001e47983 */ /* 0x010f280000300a00 */
[----:B------:R1:W-:Y:S04]  /*1a2a0*/  STL [R1+0x17a4], R3 ;  /* 0x0017a40301007387 */ /* 0x0003e80000100800 */
[----:B-----5:R5:W-:Y:S01]  /*1a2b0*/  STL [R1+0x17b0], R230 ;  /* 0x0017b0e601007387 */ /* 0x020be20000100800 */
[----:B-1----:R-:W-:-:S03]  /*1a2c0*/  IMAD.MOV.U32 R3, RZ, RZ, R231 ;  /* 0x000000ffff037224 */ /* 0x002fc600078e00e7 */
[----:B-----5:R-:W5:Y:S04]  /*1a2d0*/  LDL.LU.64 R230, [R1+0x288] ;  /* 0x0002880001e67983 */ /* 0x020f680000300a00 */
[----:B------:R1:W-:Y:S04]  /*1a2e0*/  STL [R1+0x17ac], R3 ;  /* 0x0017ac0301007387 */ /* 0x0003e80000100800 */
[----:B------:R1:W-:Y:S02]  /*1a2f0*/  STL [R1+0x17b4], R88 ;  /* 0x0017b45801007387 */ /* 0x0003e40000100800 */
[----:B-1----:R-:W-:-:S02]  /*1a300*/  MOV R3, R89 ;  /* 0x0000005900037202 */ /* 0x002fc40000000f00 */
[----:B------:R-:W5:Y:S04]  /*1a310*/  LDL.LU.64 R88, [R1+0x280] ;  /* 0x0002800001587983 */ /* 0x000f680000300a00 */
[----:B------:R1:W-:Y:S04]  /*1a320*/  STL [R1+0x178c], R3 ;  /* 0x00178c0301007387 */ /* 0x0003e80000100800 */
[----:B------:R1:W-:Y:S02]  /*1a330*/  STL [R1+0x1790], R216 ;  /* 0x001790d801007387 */ /* 0x0003e40000100800 */
[----:B-1----:R-:W-:-:S02]  /*1a340*/  IMAD.MOV.U32 R3, RZ, RZ, R217 ;  /* 0x000000ffff037224 */ /* 0x002fc400078e00d9 */
[----:B------:R-:W5:Y:S04]  /*1a350*/  LDL.LU.64 R216, [R1+0x9e0] ;  /* 0x0009e00001d87983 */ /* 0x000f680000300a00 */
[----:B------:R1:W-:Y:S04]  /*1a360*/  STL [R1+0x1784], R3 ;  /* 0x0017840301007387 */ /* 0x0003e80000100800 */
[----:B------:R1:W-:Y:S02]  /*1a370*/  STL [R1+0x1788], R218 ;  /* 0x001788da01007387 */ /* 0x0003e40000100800 */
[----:B-1----:R-:W-:-:S02]  /*1a380*/  IMAD.MOV.U32 R3, RZ, RZ, R219 ;  /* 0x000000ffff037224 */ /* 0x002fc400078e00db */
[----:B------:R-:W5:Y:S04]  /*1a390*/  LDL.LU.64 R218, [R1+0x9f0] ;  /* 0x0009f00001da7983 */ /* 0x000f680000300a00 */
        /* <DEDUP_REMOVED lines=17> */
[----:B--2---:R2:W-:Y:S01]  /*1a4b0*/  STL [R1+0x1760], R236 ;  /* 0x001760ec01007387 */ /* 0x0045e20000100800 */
[----:B-1----:R-:W-:-:S03]  /*1a4c0*/  IMAD.MOV.U32 R3, RZ, RZ, R237 ;  /* 0x000000ffff037224 */ /* 0x002fc600078e00ed */
[----:B--2---:R-:W2:Y:S04]  /*1a4d0*/  LDL.LU.64 R236, [R1+0x318] ;  /* 0x0003180001ec7983 */ /* 0x004ea80000300a00 */
[----:B------:R1:W-:Y:S04]  /*1a4e0*/  STL [R1+0x1750], R3 ;  /* 0x0017500301007387 */ /* 0x0003e80000100800 */
[----:B---3--:R3:W-:Y:S01]  /*1a4f0*/  STL [R1+0x1754], R238 ;  /* 0x001754ee01007387 */ /* 0x0087e20000100800 */
[----:B-1----:R-:W-:-:S03]  /*1a500*/  IMAD.MOV.U32 R3, RZ, RZ, R239 ;  /* 0x000000ffff037224 */ /* 0x002fc600078e00ef */
[----:B---3--:R-:W3:Y:S04]  /*1a510*/  LDL.LU.64 R238, [R1+0x310] ;  /* 0x0003100001ee7983 */ /* 0x008ee80000300a00 */
[----:B------:R1:W-:Y:S04]  /*1a520*/  STL [R1+0x1748], R3 ;  /* 0x0017480301007387 */ /* 0x0003e80000100800 */
[----:B----4-:R4:W-:Y:S01]  /*1a530*/  STL [R1+0x174c], R228 ;  /* 0x00174ce401007387 */ /* 0x0109e20000100800 */
[----:B-1----:R-:W-:-:S03]  /*1a540*/  MOV R3, R229 ;  /* 0x000000e500037202 */ /* 0x002fc60000000f00 */
[----:B----4-:R-:W4:Y:S04]  /*1a550*/  LDL.LU.64 R228, [R1+0x278] ;  /* 0x0002780001e47983 */ /* 0x010f280000300a00 */
[----:B------:R1:W-:Y:S04]  /*1a560*/  STL [R1+0x1740], R3 ;  /* 0x0017400301007387 */ /* 0x0003e80000100800 */
[----:B-----5:R5:W-:Y:S01]  /*1a570*/  STL [R1+0x1744], R230 ;  /* 0x001744e601007387 */ /* 0x020be20000100800 */
[----:B-1----:R-:W-:-:S03]  /*1a580*/  IMAD.MOV.U32 R3, RZ, RZ, R231 ;  /* 0x000000ffff037224 */ /* 0x002fc600078e00e7 */
[----:B-----5:R-:W5:Y:S04]  /*1a590*/  LDL.LU.64 R230, [R1+0x270] ;  /* 0x0002700001e67983 */ /* 0x020f680000300a00 */
        /* <DEDUP_REMOVED lines=29> */
[----:B--2---:R2:W-:Y:S01]  /*1a770*/  STL [R1+0x1704], R236 ;  /* 0x001704ec01007387 */ /* 0x0045e20000100800 */
[----:B-1----:R-:W-:-:S03]  /*1a780*/  MOV R3, R237 ;  /* 0x000000ed00037202 */ /* 0x002fc60000000f00 */
[----:B--2---:R-:W2:Y:S04]  /*1a790*/  LDL.LU.64 R236, [R1+0xaa8] ;  /* 0x000aa80001ec7983 */ /* 0x004ea80000300a00 */
[----:B------:R1:W-:Y:S04]  /*1a7a0*/  STL [R1+0x16f8], R3 ;  /* 0x0016f80301007387 */ /* 0x0003e80000100800 */
[----:B---3--:R3:W-:Y:S01]  /*1a7b0*/  STL [R1+0x16fc], R238 ;  /* 0x0016fcee01007387 */ /* 0x0087e20000100800 */
[----:B-1----:R-:W-:-:S03]  /*1a7c0*/  IMAD.MOV.U32 R3, RZ, RZ, R239 ;  /* 0x000000ffff037224 */ /* 0x002fc600078e00ef */
[----:B---3--:R-:W3:Y:S04]  /*1a7d0*/  LDL.LU.64 R238, [R1+0xab0] ;  /* 0x000ab00001ee7983 */ /* 0x008ee80000300a00 */
[----:B------:R1:W-:Y:S04]  /*1a7e0*/  STL [R1+0x16f0], R3 ;  /* 0x0016f00301007387 */ /* 0x0003e80000100800 */
[----:B----4-:R4:W-:Y:S01]  /*1a7f0*/  STL [R1+0x16f4], R228 ;  /* 0x0016f4e401007387 */ /* 0x0109e20000100800 */
[----:B-1----:R-:W-:-:S03]  /*1a800*/  IMAD.MOV.U32 R3, RZ, RZ, R229 ;  /* 0x000000ffff037224 */ /* 0x002fc600078e00e5 */
[----:B----4-:R-:W4:Y:S04]  /*1a810*/  LDL.LU.64 R228, [R1+0xab8] ;  /* 0x000ab80001e47983 */ /* 0x010f280000300a00 */
[----:B------:R1:W-:Y:S04]  /*1a820*/  STL [R1+0x16e8], R3 ;  /* 0x0016e80301007387 */ /* 0x0003e80000100800 */
[----:B-----5:R5:W-:Y:S01]  /*1a830*/  STL [R1+0x16ec], R230 ;  /* 0x0016ece601007387 */ /* 0x020be20000100800 */
[----:B-1----:R-:W-:-:S03]  /*1a840*/  MOV R3, R231 ;  /* 0x000000e700037202 */ /* 0x002fc60000000f00 */
[----:B-----5:R-:W5:Y:S04]  /*1a850*/  LDL.LU.64 R230, [R1+0x308] ;  /* 0x0003080001e67983 */ /* 0x020f680000300a00 */
        /* <DEDUP_REMOVED lines=29> */
[----:B--2---:R2:W-:Y:S01]  /*1aa30*/  STL [R1+0x16a0], R236 ;  /* 0x0016a0ec01007387 */ /* 0x0045e20000100800 */
[----:B-1----:R-:W-:-:S03]  /*1aa40*/  IMAD.MOV.U32 R3, RZ, RZ, R237 ;  /* 0x000000ffff037224 */ /* 0x002fc600078e00ed */
[----:B--2---:R-:W2:Y:S04]  /*1aa50*/  LDL.LU.64 R236, [R1+0x1b8] ;  /* 0x0001b80001ec7983 */ /* 0x004ea80000300a00 */
        /* <DEDUP_REMOVED lines=113> */
[----:B------:R-:W-:Y:S04]  /*1b170*/  STL [R1+0x15c4], R214 ;  /* 0x0015c4d601007387 */ /* 0x000fe80000100800 */
[----:B------:R-:W5:Y:S01]  /*1b180*/  LDL.LU.64 R212, [R1+0x150] ;  /* 0x0001500001d47983 */ /* 0x000f620000300a00 */
[----:B-1----:R-:W-:-:S05]  /*1b190*/  IMAD.MOV.U32 R3, RZ, RZ, R215 ;  /* 0x000000ffff037224 */ /* 0x002fca00078e00d7 */
[----:B------:R1:W-:Y:S04]  /*1b1a0*/  STL [R1+0x15b8], R3 ;  /* 0x0015b80301007387 */ /* 0x0003e80000100800 */
[----:B------:R1:W-:Y:S02]  /*1b1b0*/  STL [R1+0x15bc], R140 ;  /* 0x0015bc8c01007387 */ /* 0x0003e40000100800 */
[----:B-1----:R-:W-:Y:S02]  /*1b1c0*/  IMAD.MOV.U32 R3, RZ, RZ, R141 ;  /* 0x000000ffff037224 */ /* 0x002fe400078e008d */
[----:B------:R-:W5:Y:S04]  /*1b1d0*/  LDL.LU.64 R140, [R1+0x148] ;  /* 0x00014800018c7983 */ /* 0x000f680000300a00 */
[----:B------:R1:W-:Y:S04]  /*1b1e0*/  STL [R1+0x1590], R3 ;  /* 0x0015900301007387 */ /* 0x0003e80000100800 */
[----:B------:R1:W-:Y:S02]  /*1b1f0*/  STL [R1+0x1598], R142 ;  /* 0x0015988e01007387 */ /* 0x0003e40000100800 */
[----:B-1----:R-:W-:-:S02]  /*1b200*/  MOV R3, R143 ;  /* 0x0000008f00037202 */ /* 0x002fc40000000f00 */
[----:B------:R-:W5:Y:S04]  /*1b210*/  LDL.LU.64 R142, [R1+0x140] ;  /* 0x00014000018e7983 */ /* 0x000f680000300a00 */
[----:B------:R1:W-:Y:S04]  /*1b220*/  STL [R1+0x1594], R3 ;  /* 0x0015940301007387 */ /* 0x0003e80000100800 */
[----:B------:R2:W-:Y:S04]  /*1b230*/  STL [R1+0x15a0], R90 ;  /* 0x0015a05a01007387 */ /* 0x0005e80000100800 */
[----:B------:R-:W5:Y:S01]  /*1b240*/  LDL.LU.64 R214, [R1+0x138] ;  /* 0x0001380001d67983 */ /* 0x000f620000300a00 */
[----:B-1----:R-:W-:-:S03]  /*1b250*/  IMAD.MOV.U32 R3, RZ, RZ, R91 ;  /* 0x000000ffff037224 */ /* 0x002fc600078e005b */
[----:B--2---:R-:W-:Y:S04]  /*1b260*/  STL [R1+0x15a8], R236 ;  /* 0x0015a8ec01007387 */ /* 0x004fe80000100800 */
[----:B------:R1:W-:Y:S04]  /*1b270*/  STL [R1+0x159c], R3 ;  /* 0x00159c0301007387 */ /* 0x0003e80000100800 */
[----:B------:R-:W2:Y:S01]  /*1b280*/  LDL.LU.64 R90, [R1+0x130] ;  /* 0x00013000015a7983 */ /* 0x000ea20000300a00 */
[----:B-1----:R-:W-:-:S03]  /*1b290*/  IMAD.MOV.U32 R3, RZ, RZ, R237 ;  /* 0x000000ffff037224 */ /* 0x002fc600078e00ed */
[----:B---3--:R-:W-:Y:S04]  /*1b2a0*/  STL [R1+0x15b0], R238 ;  /* 0x0015b0ee01007387 */ /* 0x008fe80000100800 */
[----:B------:R1:W-:Y:S04]  /*1b2b0*/  STL [R1+0x15a4], R3 ;  /* 0x0015a40301007387 */ /* 0x0003e80000100800 */
[----:B------:R-:W3:Y:S01]  /*1b2c0*/  LDL.LU.64 R236, [R1+0x128] ;  /* 0x0001280001ec7983 */ /* 0x000ee20000300a00 */
[----:B-1----:R-:W-:-:S03]  /*1b2d0*/  MOV R3, R239 ;  /* 0x000000ef00037202 */ /* 0x002fc60000000f00 */
[----:B----4-:R-:W-:Y:S04]  /*1b2e0*/  STL [R1+0x15b4], R228 ;  /* 0x0015b4e401007387 */ /* 0x010fe80000100800 */
[----:B------:R1:W-:Y:S04]  /*1b2f0*/  STL [R1+0x15ac], R3 ;  /* 0x0015ac0301007387 */ /* 0x0003e80000100800 */
[----:B------:R-:W4:Y:S01]  /*1b300*/  LDL.LU.64 R238, [R1+0x120] ;  /* 0x0001200001ee7983 */ /* 0x000f220000300a00 */
[----:B-1----:R-:W-:-:S03]  /*1b310*/  IMAD.MOV.U32 R3, RZ, RZ, R229 ;  /* 0x000000ffff037224 */ /* 0x002fc600078e00e5 */
[----:B-----5:R-:W-:Y:S04]  /*1b320*/  STL [R1+0x158c], R230 ;  /* 0x00158ce601007387 */ /* 0x020fe80000100800 */
[----:B------:R1:W-:Y:S04]  /*1b330*/  STL [R1+0x1588], R3 ;  /* 0x0015880301007387 */ /* 0x0003e80000100800 */
[----:B------:R-:W5:Y:S01]  /*1b340*/  LDL.LU.64 R228, [R1+0xd78] ;  /* 0x000d780001e47983 */ /* 0x000f620000300a00 */
[----:B-1----:R-:W-:-:S03]  /*1b350*/  IMAD.MOV.U32 R3, RZ, RZ, R231 ;  /* 0x000000ffff037224 */ /* 0x002fc600078e00e7 */
[----:B------:R-:W-:Y:S04]  /*1b360*/  STL [R1+0x1578], R88 ;  /* 0x0015785801007387 */ /* 0x000fe80000100800 */
[----:B------:R1:W-:Y:S04]  /*1b370*/  STL [R1+0x1570], R3 ;  /* 0x0015700301007387 */ /* 0x0003e80000100800 */
[----:B------:R-:W5:Y:S01]  /*1b380*/  LDL.LU.64 R230, [R1+0xd80] ;  /* 0x000d800001e67983 */ /* 0x000f620000300a00 */
[----:B-1----:R-:W-:-:S03]  /*1b390*/  MOV R3, R89 ;  /* 0x0000005900037202 */ /* 0x002fc60000000f00 */
[----:B------:R-:W-:Y:S04]  /*1b3a0*/  STL [R1+0x1580], R216 ;  /* 0x001580d801007387 */ /* 0x000fe80000100800 */
[----:B------:R1:W-:Y:S04]  /*1b3b0*/  STL [R1+0x1574], R3 ;  /* 0x0015740301007387 */ /* 0x0003e80000100800 */
[----:B------:R-:W5:Y:S01]  /*1b3c0*/  LDL.LU.64 R88, [R1+0xd88] ;  /* 0x000d880001587983 */ /* 0x000f620000300a00 */
[----:B-1----:R-:W-:-:S03]  /*1b3d0*/  IMAD.MOV.U32 R3, RZ, RZ, R217 ;  /* 0x000000ffff037224 */ /* 0x002fc600078e00d9 */
[----:B------:R-:W-:Y:S04]  /*1b3e0*/  STL [R1+0x1584], R218 ;  /* 0x001584da01007387 */ /* 0x000fe80000100800 */
        /* <DEDUP_REMOVED lines=8> */
[----:B------:R1:W-:Y:S02]  /*1b470*/  STL [R1+0x1560], R3 ;  /* 0x0015600301007387 */ /* 0x0003e40000100800 */
[----:B-1----:R-:W-:Y:S02]  /*1b480*/  IMAD.MOV.U32 R3, RZ, RZ, R141 ;  /* 0x000000ffff037224 */ /* 0x002fe400078e008d */
[----:B------:R-:W5:Y:S04]  /*1b490*/  LDL.LU.64 R140, [R1+0x4b8] ;  /* 0x0004b800018c7983 */ /* 0x000f680000300a00 */
[----:B------:R1:W-:Y:S04]  /*1b4a0*/  STL [R1+0x1558], R3 ;  /* 0x0015580301007387 */ /* 0x0003e80000100800 */
[----:B------:R1:W-:Y:S02]  /*1b4b0*/  STL [R1+0x155c], R142 ;  /* 0x00155c8e01007387 */ /* 0x0003e40000100800 */
[----:B-1----:R-:W-:-:S02]  /*1b4c0*/  IMAD.MOV.U32 R3, RZ, RZ, R143 ;  /* 0x000000ffff037224 */ /* 0x002fc400078e008f */
[----:B------:R-:W-:Y:S04]  /*1b4d0*/  STL [R1+0x1554], R214 ;  /* 0x001554d601007387 */ /* 0x000fe80000100800 */
[----:B------:R1:W-:Y:S04]  /*1b4e0*/  STL [R1+0x1550], R3 ;  /* 0x0015500301007387 */ /* 0x0003e80000100800 */
[----:B------:R-:W5:Y:S01]  /*1b4f0*/  LDL.LU.64 R142, [R1+0x4b0] ;  /* 0x0004b000018e7983 */ /* 0x000f620000300a00 */
[----:B-1----:R-:W-:-:S03]  /*1b500*/  MOV R3, R215 ;  /* 0x000000d700037202 */ /* 0x002fc60000000f00 */
[----:B--2---:R-:W-:Y:S04]  /*1b510*/  STL [R1+0x154c], R90 ;  /* 0x00154c5a01007387 */ /* 0x004fe80000100800 */
[----:B------:R1:W-:Y:S04]  /*1b520*/  STL [R1+0x1548], R3 ;  /* 0x0015480301007387 */ /* 0x0003e80000100800 */
[----:B------:R-:W2:Y:S01]  /*1b530*/  LDL.LU.64 R84, [R1+0x4a8] ;  /* 0x0004a80001547983 */ /* 0x000ea20000300a00 */
[----:B-1----:R-:W-:-:S05]  /*1b540*/  IMAD.MOV.U32 R3, RZ, RZ, R91 ;  /* 0x000000ffff037224 */ /* 0x002fca00078e005b */
[----:B------:R1:W-:Y:S04]  /*1b550*/  STL [R1+0x1540], R3 ;  /* 0x0015400301007387 */ /* 0x0003e80000100800 */
[----:B---3--:R3:W-:Y:S01]  /*1b560*/  STL [R1+0x1544], R236 ;  /* 0x001544ec01007387 */ /* 0x0087e20000100800 */
[----:B-1----:R-:W-:-:S03]  /*1b570*/  IMAD.MOV.U32 R3, RZ, RZ, R237 ;  /* 0x000000ffff037224 */ /* 0x002fc600078e00ed */
[----:B---3--:R-:W3:Y:S04]  /*1b580*/  LDL.LU.64 R236, [R1+0x118] ;  /* 0x0001180001ec7983 */ /* 0x008ee80000300a00 */
[----:B------:R1:W-:Y:S04]  /*1b590*/  STL [R1+0x1538], R3 ;  /* 0x0015380301007387 */ /* 0x0003e80000100800 */
[----:B----4-:R4:W-:Y:S04]  /*1b5a0*/  STL [R1+0x153c], R238 ;  /* 0x00153cee01007387 */ /* 0x0109e80000100800 */
[----:B------:R-:W3:Y:S01]  /*1b5b0*/  LDL.LU.64 R90, [R1+0x110] ;  /* 0x00011000015a7983 */ /* 0x000ee20000300a00 */
[----:B-1----:R-:W-:-:S05]  /*1b5c0*/  MOV R3, R239 ;  /* 0x000000ef00037202 */ /* 0x002fca0000000f00 */
[----:B------:R1:W-:Y:S04]  /*1b5d0*/  STL [R1+0x14f0], R3 ;  /* 0x0014f00301007387 */ /* 0x0003e80000100800 */
[----:B-----5:R5:W-:Y:S04]  /*1b5e0*/  STL [R1+0x14f8], R228 ;  /* 0x0014f8e401007387 */ /* 0x020be80000100800 */
[----:B----4-:R-:W4:Y:S01]  /*1b5f0*/  LDL.LU.64 R238, [R1+0xb8] ;  /* 0x0000b80001ee7983 */ /* 0x010f220000300a00 */
[----:B-1----:R-:W-:-:S03]  /*1b600*/  IMAD.MOV.U32 R3, RZ, RZ, R229 ;  /* 0x000000ffff037224 */ /* 0x002fc600078e00e5 */
[----:B------:R-:W-:Y:S04]  /*1b610*/  STL [R1+0x1500], R230 ;  /* 0x001500e601007387 */ /* 0x000fe80000100800 */
[----:B------:R1:W-:Y:S04]  /*1b620*/  STL [R1+0x14f4], R3 ;  /* 0x0014f40301007387 */ /* 0x0003e80000100800 */
[----:B-----5:R-:W5:Y:S01]  /*1b630*/  LDL.LU.64 R228, [R1+0xb0] ;  /* 0x0000b00001e47983 */ /* 0x020f620000300a00 */
        /* <DEDUP_REMOVED lines=8> */
[----:B-1----:R-:W-:-:S05]  /*1b6c0*/  IMAD.MOV.U32 R3, RZ, RZ, R217 ;  /* 0x000000ffff037224 */ /* 0x002fca00078e00d9 */
[----:B------:R1:W-:Y:S04]  /*1b6d0*/  STL [R1+0x150c], R3 ;  /* 0x00150c0301007387 */ /* 0x0003e80000100800 */
[----:B------:R-:W-:Y:S04]  /*1b6e0*/  STL [R1+0x1518], R218 ;  /* 0x001518da01007387 */ /* 0x000fe80000100800 */
[----:B------:R-:W5:Y:S01]  /*1b6f0*/  LDL.LU.64 R212, [R1+0x58] ;  /* 0x0000580001d47983 */ /* 0x000f620000300a00 */
[----:B-1----:R-:W-:-:S03]  /*1b700*/  IMAD.MOV.U32 R3, RZ, RZ, R219 ;  /* 0x000000ffff037224 */ /* 0x002fc600078e00db */
[----:B------:R-:W5:Y:S04]  /*1b710*/  LDL.LU.64 R214, [R1+0x50] ;  /* 0x0000500001d67983 */ /* 0x000f680000300a00 */
[----:B------:R1:W-:Y:S04]  /*1b720*/  STL [R1+0x1514], R3 ;  /* 0x0015140301007387 */ /* 0x0003e80000100800 */
[----:B------:R-:W-:Y:S04]  /*1b730*/  STL [R1+0x1520], R140 ;  /* 0x0015208c01007387 */ /* 0x000fe80000100800 */
[----:B------:R-:W5:Y:S01]  /*1b740*/  LDL.LU.64 R88, [R1+0xda0] ;  /* 0x000da00001587983 */ /* 0x000f620000300a00 */
[----:B-1----:R-:W-:-:S03]  /*1b750*/  MOV R3, R141 ;  /* 0x0000008d00037202 */ /* 0x002fc60000000f00 */
[----:B------:R-:W5:Y:S04]  /*1b760*/  LDL.LU.64 R216, [R1+0xda8] ;  /* 0x000da80001d87983 */ /* 0x000f680000300a00 */
[----:B------:R1:W-:Y:S04]  /*1b770*/  STL [R1+0x151c], R3 ;  /* 0x00151c0301007387 */ /* 0x0003e80000100800 */
[----:B------:R2:W-:Y:S04]  /*1b780*/  STL [R1+0x1528], R142 ;  /* 0x0015288e01007387 */ /* 0x0005e80000100800 */
[----:B------:R-:W5:Y:S01]  /*1b790*/  LDL.LU.64 R218, [R1+0xdb0] ;  /* 0x000db00001da7983 */ /* 0x000f620000300a00 */
[----:B-1----:R-:W-:-:S03]  /*1b7a0*/  IMAD.MOV.U32 R3, RZ, RZ, R143 ;  /* 0x000000ffff037224 */ /* 0x002fc600078e008f */
[----:B------:R-:W5:Y:S04]  /*1b7b0*/  LDL.LU.64 R140, [R1+0xdb8] ;  /* 0x000db800018c7983 */ /* 0x000f680000300a00 */
[----:B------:R1:W-:Y:S04]  /*1b7c0*/  STL [R1+0x1524], R3 ;  /* 0x0015240301007387 */ /* 0x0003e80000100800 */
[----:B--2---:R-:W-:Y:S04]  /*1b7d0*/  STL [R1+0x1530], R84 ;  /* 0x0015305401007387 */ /* 0x004fe80000100800 */
[----:B------:R-:W2:Y:S01]  /*1b7e0*/  LDL.LU.64 R142, [R1+0xa68] ;  /* 0x000a6800018e7983 */ /* 0x000ea20000300a00 */
[----:B-1----:R-:W-:-:S03]  /*1b7f0*/  IMAD.MOV.U32 R3, RZ, RZ, R85 ;  /* 0x000000ffff037224 */ /* 0x002fc600078e0055 */
[----:B---3--:R-:W-:Y:S04]  /*1b800*/  STL [R1+0x1534], R236 ;  /* 0x001534ec01007387 */ /* 0x008fe80000100800 */
[----:B------:R1:W-:Y:S02]  /*1b810*/  STL [R1+0x152c], R3 ;  /* 0x00152c0301007387 */ /* 0x0003e40000100800 */
[----:B-1----:R-:W-:Y:S02]  /*1b820*/  MOV R3, R237 ;  /* 0x000000ed00037202 */ /* 0x002fe40000000f00 */
[----:B------:R-:W3:Y:S04]  /*1b830*/  LDL.LU.64 R236, [R1+0x498] ;  /* 0x0004980001ec7983 */ /* 0x000ee80000300a00 */
[----:B------:R1:W-:Y:S04]  /*1b840*/  STL [R1+0x14e8], R3 ;  /* 0x0014e80301007387 */ /* 0x0003e80000100800 */
[----:B------:R4:W-:Y:S01]  /*1b850*/  STL [R1+0x14ec], R90 ;  /* 0x0014ec5a01007387 */ /* 0x0009e20000100800 */
[----:B-1----:R-:W-:-:S03]  /*1b860*/  IMAD.MOV.U32 R3, RZ, RZ, R91 ;  /* 0x000000ffff037224 */ /* 0x002fc600078e005b */
[----:B----4-:R-:W-:Y:S04]  /*1b870*/  STL [R1+0x14e4], R238 ;  /* 0x0014e4ee01007387 */ /* 0x010fe80000100800 */
[----:B------:R1:W-:Y:S04]  /*1b880*/  STL [R1+0x14e0], R3 ;  /* 0x0014e00301007387 */ /* 0x0003e80000100800 */
[----:B------:R-:W4:Y:S01]  /*1b890*/  LDL.LU.64 R90, [R1+0x490] ;  /* 0x00049000015a7983 */ /* 0x000f220000300a00 */
[----:B-1----:R-:W-:-:S03]  /*1b8a0*/  IMAD.MOV.U32 R3, RZ, RZ, R239 ;  /* 0x000000ffff037224 */ /* 0x002fc600078e00ef */
[----:B-----5:R-:W-:Y:S04]  /*1b8b0*/  STL [R1+0x14dc], R228 ;  /* 0x0014dce401007387 */ /* 0x020fe80000100800 */
[----:B------:R1:W-:Y:S04]  /*1b8c0*/  STL [R1+0x14d8], R3 ;  /* 0x0014d80301007387 */ /* 0x0003e80000100800 */
[----:B------:R-:W5:Y:S01]  /*1b8d0*/  LDL.LU.64 R238, [R1+0x488] ;  /* 0x0004880001ee7983 */ /* 0x000f620000300a00 */
[----:B-1----:R-:W-:-:S03]  /*1b8e0*/  MOV R3, R229 ;  /* 0x000000e500037202 */ /* 0x002fc60000000f00 */
[----:B------:R-:W-:Y:S04]  /*1b8f0*/  STL [R1+0x14d4], R230 ;  /* 0x0014d4e601007387 */ /* 0x000fe80000100800 */
[----:B------:R1:W-:Y:S04]  /*1b900*/  STL [R1+0x14d0], R3 ;  /* 0x0014d00301007387 */ /* 0x0003e80000100800 */
[----:B------:R-:W5:Y:S01]  /*1b910*/  LDL.LU.64 R228, [R1+0x28] ;  /* 0x0000280001e47983 */ /* 0x000f620000300a00 */
[----:B-1----:R-:W-:-:S03]  /*1b920*/  IMAD.MOV.U32 R3, RZ, RZ, R231 ;  /* 0x000000ffff037224 */ /* 0x002fc600078e00e7 */
[----:B------:R-:W5:Y:S04]  /*1b930*/  LDL.LU.64 R230, [R1+0x20] ;  /* 0x0000200001e67983 */ /* 0x000f680000300a00 */
[----:B------:R1:W-:Y:S04]  /*1b940*/  STL [R1+0x14c8], R3 ;  /* 0x0014c80301007387 */ /* 0x0003e80000100800 */
[----:B------:R-:W-:Y:S01]  /*1b950*/  STL [R1+0x14cc], R86 ;  /* 0x0014cc5601007387 */ /* 0x000fe20000100800 */
[----:B-1----:R-:W-:-:S03]  /*1b960*/  IMAD.MOV.U32 R3, RZ, RZ, R87 ;  /* 0x000000ffff037224 */ /* 0x002fc600078e0057 */
[----:B------:R-:W-:Y:S04]  /*1b970*/  STL [R1+0x14c4], R212 ;  /* 0x0014c4d401007387 */ /* 0x000fe80000100800 */
[----:B------:R1:W-:Y:S04]  /*1b980*/  STL [R1+0x14c0], R3 ;  /* 0x0014c00301007387 */ /* 0x0003e80000100800 */
[----:B------:R-:W-:Y:S01]  /*1b990*/  STL [R1+0x14bc], R214 ;  /* 0x0014bcd601007387 */ /* 0x000fe20000100800 */
[----:B-1----:R-:W-:-:S05]  /*1b9a0*/  MOV R3, R213 ;  /* 0x000000d500037202 */ /* 0x002fca0000000f00 */
[----:B------:R1:W-:Y:S04]  /*1b9b0*/  STL [R1+0x14b8], R3 ;  /* 0x0014b80301007387 */ /* 0x0003e80000100800 */
[----:B------:R-:W-:Y:S01]  /*1b9c0*/  STL [R1+0x1478], R88 ;  /* 0x0014785801007387 */ /* 0x000fe20000100800 */
[----:B-1----:R-:W-:-:S05]  /*1b9d0*/  IMAD.MOV.U32 R3, RZ, RZ, R215 ;  /* 0x000000ffff037224 */ /* 0x002fca00078e00d7 */
[----:B------:R1:W-:Y:S04]  /*1b9e0*/  STL [R1+0x1470], R3 ;  /* 0x0014700301007387 */ /* 0x0003e80000100800 */
[----:B------:R-:W-:Y:S01]  /*1b9f0*/  STL [R1+0x1480], R216 ;  /* 0x001480d801007387 */ /* 0x000fe20000100800 */
[----:B-1----:R-:W-:-:S05]  /*1ba00*/  IMAD.MOV.U32 R3, RZ, RZ, R89 ;  /* 0x000000ffff037224 */ /* 0x002fca00078e0059 */
[----:B------:R1:W-:Y:S04]  /*1ba10*/  STL [R1+0x1474], R3 ;  /* 0x0014740301007387 */ /* 0x0003e80000100800 */
[----:B------:R-:W-:Y:S01]  /*1ba20*/  STL [R1+0x1488], R218 ;  /* 0x001488da01007387 */ /* 0x000fe20000100800 */
[----:B-1----:R-:W-:-:S05]  /*1ba30*/  MOV R3, R217 ;  /* 0x000000d900037202 */ /* 0x002fca0000000f00 */
[----:B------:R1:W-:Y:S04]  /*1ba40*/  STL [R1+0x147c], R3 ;  /* 0x00147c0301007387 */ /* 0x0003e80000100800 */
[----:B------:R-:W-:Y:S01]  /*1ba50*/  STL [R1+0x1490], R140 ;  /* 0x0014908c01007387 */ /* 0x000fe20000100800 */
[----:B-1----:R-:W-:-:S05]  /*1ba60*/  IMAD.MOV.U32 R3, RZ, RZ, R219 ;  /* 0x000000ffff037224 */ /* 0x002fca00078e00db */
[----:B------:R1:W-:Y:S02]  /*1ba70*/  STL [R1+0x1484], R3 ;  /* 0x0014840301007387 */ /* 0x0003e40000100800 */
[----:B-1----:R-:W-:Y:S02]  /*1ba80*/  IMAD.MOV.U32 R3, RZ, RZ, R141 ;  /* 0x000000ffff037224 */ /* 0x002fe400078e008d */
[----:B--2---:R-:W-:Y:S04]  /*1ba90*/  STL [R1+0x1498], R142 ;  /* 0x0014988e01007387 */ /* 0x004fe80000100800 */
[----:B------:R1:W-:Y:S04]  /*1baa0*/  STL [R1+0x148c], R3 ;  /* 0x00148c0301007387 */ /* 0x0003e80000100800 */
[----:B------:R-:W2:Y:S04]  /*1bab0*/  LDL.LU.64 R216, [R1+0xdd8] ;  /* 0x000dd80001d87983 */ /* 0x000ea80000300a00 */
[----:B------:R-:W2:Y:S01]  /*1bac0*/  LDL.LU.64 R218, [R1+0xde0] ;  /* 0x000de00001da7983 */ /* 0x000ea20000300a00 */
[----:B-1----:R-:W-:-:S05]  /*1bad0*/  MOV R3, R143 ;  /* 0x0000008f00037202 */ /* 0x002fca0000000f00 */
[----:B------:R1:W-:Y:S04]  /*1bae0*/  STL [R1+0x1494], R3 ;  /* 0x0014940301007387 */ /* 0x0003e80000100800 */
[----:B---3--:R3:W-:Y:S04]  /*1baf0*/  STL [R1+0x14a0], R236 ;  /* 0x0014a0ec01007387 */ /* 0x0087e80000100800 */
[----:B------:R-:W2:Y:S01]  /*1bb00*/  LDL.LU.64 R140, [R1+0xde8] ;  /* 0x000de800018c7983 */ /* 0x000ea20000300a00 */
[----:B-1----:R-:W-:-:S03]  /*1bb10*/  IMAD.MOV.U32 R3, RZ, RZ, R237 ;  /* 0x000000ffff037224 */ /* 0x002fc600078e00ed */
[----:B------:R-:W2:Y:S04]  /*1bb20*/  LDL.LU.64 R142, [R1+0xdf0] ;  /* 0x000df000018e7983 */ /* 0x000ea80000300a00 */
[----:B------:R1:W-:Y:S04]  /*1bb30*/  STL [R1+0x149c], R3 ;  /* 0x00149c0301007387 */ /* 0x0003e80000100800 */
[----:B----4-:R-:W-:Y:S04]  /*1bb40*/  STL [R1+0x14a8], R90 ;  /* 0x0014a85a01007387 */ /* 0x010fe80000100800 */
[----:B---3--:R-:W3:Y:S01]  /*1bb50*/  LDL.LU.64 R236, [R1+0x480] ;  /* 0x0004800001ec7983 */ /* 0x008ee20000300a00 */
[----:B-1----:R-:W-:-:S03]  /*1bb60*/  IMAD.MOV.U32 R3, RZ, RZ, R91 ;  /* 0x000000ffff037224 */ /* 0x002fc600078e005b */
[----:B-----5:R-:W-:Y:S04]  /*1bb70*/  STL [R1+0x14b0], R238 ;  /* 0x0014b0ee01007387 */ /* 0x020fe80000100800 */
[----:B------:R1:W-:Y:S02]  /*1bb80*/  STL [R1+0x14a4], R3 ;  /* 0x0014a40301007387 */ /* 0x0003e40000100800 */
[----:B-1----:R-:W-:Y:S02]  /*1bb90*/  MOV R3, R239 ;  /* 0x000000ef00037202 */ /* 0x002fe40000000f00 */
[----:B------:R-:W4:Y:S04]  /*1bba0*/  LDL.LU.64 R238, [R1+0x478] ;  /* 0x0004780001ee7983 */ /* 0x000f280000300a00 */
[----:B------:R1:W-:Y:S04]  /*1bbb0*/  STL [R1+0x14ac], R3 ;  /* 0x0014ac0301007387 */ /* 0x0003e80000100800 */
[----:B------:R5:W-:Y:S01]  /*1bbc0*/  STL [R1+0x14b4], R228 ;  /* 0x0014b4e401007387 */ /* 0x000be20000100800 */
[----:B-1----:R-:W-:-:S03]  /*1bbd0*/  IMAD.MOV.U32 R3, RZ, RZ, R229 ;  /* 0x000000ffff037224 */ /* 0x002fc600078e00e5 */
[----:B------:R-:W-:Y:S04]  /*1bbe0*/  STL [R1+0x146c], R230 ;  /* 0x00146ce601007387 */ /* 0x000fe80000100800 */
[----:B------:R1:W-:Y:S04]  /*1bbf0*/  STL [R1+0x1468], R3 ;  /* 0x0014680301007387 */ /* 0x0003e80000100800 */
[----:B-----5:R-:W5:Y:S01]  /*1bc00*/  LDL.LU.64 R228, [R1+0x470] ;  /* 0x0004700001e47983 */ /* 0x020f620000300a00 */
[----:B-1----:R-:W-:-:S03]  /*1bc10*/  IMAD.MOV.U32 R3, RZ, RZ, R231 ;  /* 0x000000ffff037224 */ /* 0x002fc600078e00e7 */
[----:B------:R-:W-:Y:S04]  /*1bc20*/  STL [R1+0x1464], R250 ;  /* 0x001464fa01007387 */ /* 0x000fe80000100800 */
[----:B------:R2:W-:Y:S04]  /*1bc30*/  STL [R1+0x1460], R3 ;  /* 0x0014600301007387 */ /* 0x0005e80000100800 */
[----:B------:R-:W-:Y:S04]  /*1bc40*/  STL [R1+0x1458], R251 ;  /* 0x001458fb01007387 */ /* 0x000fe80000100800 */
[----:B------:R-:W5:Y:S04]  /*1bc50*/  LDL.LU.64 R230, [R1+0x468] ;  /* 0x0004680001e67983 */ /* 0x000f680000300a00 */
[----:B------:R-:W-:Y:S04]  /*1bc60*/  STL [R1+0x145c], R248 ;  /* 0x00145cf801007387 */ /* 0x000fe80000100800 */
        /* <DEDUP_REMOVED lines=8> */
[----:B------:R-:W-:Y:S01]  /*1bcf0*/  STL [R1+0x13f0], R241 ;  /* 0x0013f0f101007387 */ /* 0x000fe20000100800 */
[----:B--2---:R-:W-:-:S03]  /*1bd00*/  MOV R3, R217 ;  /* 0x000000d900037202 */ /* 0x004fc60000000f00 */
[----:B------:R-:W-:Y:S04]  /*1bd10*/  STL [R1+0x13f8], R216 ;  /* 0x0013f8d801007387 */ /* 0x000fe80000100800 */
[----:B------:R-:W-:Y:S04]  /*1bd20*/  STL [R1+0x1400], R218 ;  /* 0x001400da01007387 */ /* 0x000fe80000100800 */
[----:B------:R1:W-:Y:S02]  /*1bd30*/  STL [R1+0x13f4], R3 ;  /* 0x0013f40301007387 */ /* 0x0003e40000100800 */
[----:B-1----:R-:W-:-:S02]  /*1bd40*/  IMAD.MOV.U32 R3, RZ, RZ, R219 ;  /* 0x000000ffff037224 */ /* 0x002fc400078e00db */
[----:B------:R-:W-:Y:S04]  /*1bd50*/  STL [R1+0x1408], R140 ;  /* 0x0014088c01007387 */ /* 0x000fe80000100800 */
[----:B------:R1:W-:Y:S04]  /*1bd60*/  STL [R1+0x13fc], R3 ;  /* 0x0013fc0301007387 */ /* 0x0003e80000100800 */
[----:B------:R-:W-:Y:S01]  /*1bd70*/  STL [R1+0x1410], R142 ;  /* 0x0014108e01007387 */ /* 0x000fe20000100800 */
[----:B-1----:R-:W-:-:S05]  /*1bd80*/  IMAD.MOV.U32 R3, RZ, RZ, R141 ;  /* 0x000000ffff037224 */ /* 0x002fca00078e008d */
[----:B------:R1:W-:Y:S04]  /*1bd90*/  STL [R1+0x1404], R3 ;  /* 0x0014040301007387 */ /* 0x0003e80000100800 */
[----:B---3--:R-:W-:Y:S01]  /*1bda0*/  STL [R1+0x1418], R236 ;  /* 0x001418ec01007387 */ /* 0x008fe20000100800 */
[----:B-1----:R-:W-:-:S05]  /*1bdb0*/  MOV R3, R143 ;  /* 0x0000008f00037202 */ /* 0x002fca0000000f00 */
[----:B------:R1:W-:Y:S04]  /*1bdc0*/  STL [R1+0x140c], R3 ;  /* 0x00140c0301007387 */ /* 0x0003e80000100800 */
[----:B------:R-:W2:Y:S04]  /*1bdd0*/  LDL.LU.64 R216, [R1+0xe18] ;  /* 0x000e180001d87983 */ /* 0x000ea80000300a00 */
[----:B------:R-:W3:Y:S01]  /*1bde0*/  LDL.LU.64 R218, [R1+0xe20] ;  /* 0x000e200001da7983 */ /* 0x000ee20000300a00 */
[----:B-1----:R-:W-:-:S05]  /*1bdf0*/  IMAD.MOV.U32 R3, RZ, RZ, R237 ;  /* 0x000000ffff037224 */ /* 0x002fca00078e00ed */
[----:B------:R1:W-:Y:S04]  /*1be00*/  STL [R1+0x1414], R3 ;  /* 0x0014140301007387 */ /* 0x0003e80000100800 */
[----:B----4-:R-:W-:Y:S04]  /*1be10*/  STL [R1+0x1420], R238 ;  /* 0x001420ee01007387 */ /* 0x010fe80000100800 */
[----:B------:R-:W4:Y:S01]  /*1be20*/  LDL.LU.64 R140, [R1+0xe28] ;  /* 0x000e2800018c7983 */ /* 0x000f220000300a00 */
[----:B-1----:R-:W-:-:S03]  /*1be30*/  IMAD.MOV.U32 R3, RZ, RZ, R239 ;  /* 0x000000ffff037224 */ /* 0x002fc600078e00ef */
[----:B------:R-:W4:Y:S04]  /*1be40*/  LDL.LU.64 R142, [R1+0xe30] ;  /* 0x000e3000018e7983 */ /* 0x000f280000300a00 */
[----:B------:R1:W-:Y:S04]  /*1be50*/  STL [R1+0x141c], R3 ;  /* 0x00141c0301007387 */ /* 0x0003e80000100800 */
[----:B-----5:R5:W-:Y:S04]  /*1be60*/  STL [R1+0x1428], R228 ;  /* 0x001428e401007387 */ /* 0x020be80000100800 */
[----:B------:R-:W4:Y:S01]  /*1be70*/  LDL.LU.64 R236, [R1+0x460] ;  /* 0x0004600001ec7983 */ /* 0x000f220000300a00 */
[----:B-1----:R-:W-:-:S03]  /*1be80*/  MOV R3, R229 ;  /* 0x000000e500037202 */ /* 0x002fc60000000f00 */
[----:B------:R-:W4:Y:S04]  /*1be90*/  LDL.LU.64 R238, [R1+0x458] ;  /* 0x0004580001ee7983 */ /* 0x000f280000300a00 */
[----:B------:R1:W-:Y:S04]  /*1bea0*/  STL [R1+0x1424], R3 ;  /* 0x0014240301007387 */ /* 0x0003e80000100800 */
        /* <DEDUP_REMOVED lines=21> */
[----:B--2---:R-:W-:-:S03]  /*1c000*/  IMAD.MOV.U32 R3, RZ, RZ, R217 ;  /* 0x000000ffff037224 */ /* 0x004fc600078e00d9 */
[----:B------:R-:W-:Y:S04]  /*1c010*/  STL [R1+0x1378], R216 ;  /* 0x001378d801007387 */ /* 0x000fe80000100800 */
[----:B---3--:R-:W-:Y:S04]  /*1c020*/  STL [R1+0x1380], R218 ;  /* 0x001380da01007387 */ /* 0x008fe80000100800 */
[----:B------:R1:W-:Y:S02]  /*1c030*/  STL [R1+0x1374], R3 ;  /* 0x0013740301007387 */ /* 0x0003e40000100800 */
[----:B-1----:R-:W-:-:S02]  /*1c040*/  MOV R3, R219 ;  /* 0x000000db00037202 */ /* 0x002fc40000000f00 */
[----:B----4-:R-:W-:Y:S04]  /*1c050*/  STL [R1+0x1388], R140 ;  /* 0x0013888c01007387 */ /* 0x010fe80000100800 */
        /* <DEDUP_REMOVED lines=10> */
[----:B-----5:R-:W-:Y:S01]  /*1c100*/  STL [R1+0x13a8], R228 ;  /* 0x0013a8e401007387 */ /* 0x020fe20000100800 */
[----:B-1----:R-:W-:-:S05]  /*1c110*/  IMAD.MOV.U32 R3, RZ, RZ, R239 ;  /* 0x000000ffff037224 */ /* 0x002fca00078e00ef */
[----:B------:R1:W-:Y:S04]  /*1c120*/  STL [R1+0x139c], R3 ;  /* 0x00139c0301007387 */ /* 0x0003e80000100800 */
[----:B------:R-:W2:Y:S04]  /*1c130*/  LDL.LU.64 R212, [R1+0xe58] ;  /* 0x000e580001d47983 */ /* 0x000ea80000300a00 */
[----:B------:R-:W3:Y:S01]  /*1c140*/  LDL.LU.64 R214, [R1+0xe60] ;  /* 0x000e600001d67983 */ /* 0x000ee20000300a00 */
[----:B-1----:R-:W-:-:S05]  /*1c150*/  IMAD.MOV.U32 R3, RZ, RZ, R229 ;  /* 0x000000ffff037224 */ /* 0x002fca00078e00e5 */
[----:B------:R1:W-:Y:S04]  /*1c160*/  STL [R1+0x13a4], R3 ;  /* 0x0013a40301007387 */ /* 0x0003e80000100800 */
[----:B------:R4:W-:Y:S04]  /*1c170*/  STL [R1+0x13b0], R230 ;  /* 0x0013b0e601007387 */ /* 0x0009e80000100800 */
[----:B------:R-:W5:Y:S01]  /*1c180*/  LDL.LU.64 R88, [R1+0xe68] ;  /* 0x000e680001587983 */ /* 0x000f620000300a00 */
[----:B-1----:R-:W-:-:S03]  /*1c190*/  MOV R3, R231 ;  /* 0x000000e700037202 */ /* 0x002fc60000000f00 */
[----:B------:R-:W5:Y:S04]  /*1c1a0*/  LDL.LU.64 R90, [R1+0xe70] ;  /* 0x000e7000015a7983 */ /* 0x000f680000300a00 */
[----:B------:R2:W-:Y:S04]  /*1c1b0*/  STL [R1+0x13ac], R3 ;  /* 0x0013ac0301007387 */ /* 0x0005e80000100800 */
[----:B------:R-:W-:Y:S04]  /*1c1c0*/  STL [R1+0x13b4], R126 ;  /* 0x0013b47e01007387 */ /* 0x000fe80000100800 */
[----:B------:R-:W5:Y:S04]  /*1c1d0*/  LDL.LU.64 R216, [R1+0x440] ;  /* 0x0004400001d87983 */ /* 0x000f680000300a00 */
[----:B------:R-:W-:Y:S04]  /*1c1e0*/  STL [R1+0x1368], R127 ;  /* 0x0013687f01007387 */ /* 0x000fe80000100800 */
[----:B------:R-:W5:Y:S04]  /*1c1f0*/  LDL.LU.64 R218, [R1+0x438] ;  /* 0x0004380001da7983 */ /* 0x000f680000300a00 */
[----:B------:R-:W-:Y:S04]  /*1c200*/  STL [R1+0x136c], R124 ;  /* 0x00136c7c01007387 */ /* 0x000fe80000100800 */
[----:B------:R-:W5:Y:S04]  /*1c210*/  LDL.LU.64 R140, [R1+0x430] ;  /* 0x00043000018c7983 */ /* 0x000f680000300a00 */
[----:B------:R-:W-:Y:S04]  /*1c220*/  STL [R1+0x1360], R125 ;  /* 0x0013607d01007387 */ /* 0x000fe80000100800 */
[----:B------:R-:W-:Y:S04]  /*1c230*/  STL [R1+0x1364], R70 ;  /* 0x0013644601007387 */ /* 0x000fe80000100800 */
        /* <DEDUP_REMOVED lines=12> */
[----:B------:R-:W5:Y:S04]  /*1c300*/  LDL.LU.64 R228, [R1+0x378] ;  /* 0x0003780001e47983 */ /* 0x000f680000300a00 */
[----:B------:R-:W-:Y:S04]  /*1c310*/  STL [R1+0x133c], R60 ;  /* 0x00133c3c01007387 */ /* 0x000fe80000100800 */
[----:B------:R-:W-:Y:S04]  /*1c320*/  STL [R1+0x12d0], R61 ;  /* 0x0012d03d01007387 */ /* 0x000fe80000100800 */
[----:B----4-:R-:W4:Y:S01]  /*1c330*/  LDL.LU.64 R230, [R1+0x388] ;  /* 0x0003880001e67983 */ /* 0x010f220000300a00 */
[----:B--2---:R-:W-:-:S03]  /*1c340*/  IMAD.MOV.U32 R3, RZ, RZ, R213 ;  /* 0x000000ffff037224 */ /* 0x004fc600078e00d5 */
[----:B------:R-:W-:Y:S04]  /*1c350*/  STL [R1+0x12d8], R212 ;  /* 0x0012d8d401007387 */ /* 0x000fe80000100800 */
[----:B---3--:R-:W-:Y:S04]  /*1c360*/  STL [R1+0x12e0], R214 ;  /* 0x0012e0d601007387 */ /* 0x008fe80000100800 */
[----:B------:R1:W-:Y:S02]  /*1c370*/  STL [R1+0x12d4], R3 ;  /* 0x0012d40301007387 */ /* 0x0003e40000100800 */
[----:B-1----:R-:W-:-:S02]  /*1c380*/  IMAD.MOV.U32 R3, RZ, RZ, R215 ;  /* 0x000000ffff037224 */ /* 0x002fc400078e00d7 */
[----:B-----5:R-:W-:Y:S04]  /*1c390*/  STL [R1+0x12e8], R88 ;  /* 0x0012e85801007387 */ /* 0x020fe80000100800 */
        /* <DEDUP_REMOVED lines=13> */
[----:B------:R-:W2:Y:S04]  /*1c470*/  LDL.LU.64 R212, [R1+0xe98] ;  /* 0x000e980001d47983 */ /* 0x000ea80000300a00 */
[----:B------:R-:W3:Y:S01]  /*1c480*/  LDL.LU.64 R214, [R1+0xea0] ;  /* 0x000ea00001d67983 */ /* 0x000ee20000300a00 */
        /* <DEDUP_REMOVED lines=12> */
[----:B------:R-:W-:Y:S04]  /*1c550*/  STL [R1+0x1320], R238 ;  /* 0x001320ee01007387 */ /* 0x000fe80000100800 */
[----:B------:R-:W5:Y:S01]  /*1c560*/  LDL.LU.64 R140, [R1+0x410] ;  /* 0x00041000018c7983 */ /* 0x000f620000300a00 */
[----:B-1----:R-:W-:-:S03]  /*1c570*/  IMAD.MOV.U32 R3, RZ, RZ, R239 ;  /* 0x000000ffff037224 */ /* 0x002fc600078e00ef */
[----:B------:R-:W-:Y:S04]  /*1c580*/  STL [R1+0x1328], R228 ;  /* 0x001328e401007387 */ /* 0x000fe80000100800 */
[----:B------:R1:W-:Y:S04]  /*1c590*/  STL [R1+0x131c], R3 ;  /* 0x00131c0301007387 */ /* 0x0003e80000100800 */
[----:B------:R-:W5:Y:S01]  /*1c5a0*/  LDL.LU.64 R142, [R1+0xd98] ;  /* 0x000d9800018e7983 */ /* 0x000f620000300a00 */
[----:B-1----:R-:W-:-:S05]  /*1c5b0*/  IMAD.MOV.U32 R3, RZ, RZ, R229 ;  /* 0x000000ffff037224 */ /* 0x002fca00078e00e5 */
[----:B------:R1:W-:Y:S04]  /*1c5c0*/  STL [R1+0x1324], R3 ;  /* 0x0013240301007387 */ /* 0x0003e80000100800 */
[----:B----4-:R4:W-:Y:S01]  /*1c5d0*/  STL [R1+0x1330], R230 ;  /* 0x001330e601007387 */ /* 0x0109e20000100800 */
[----:B-1----:R-:W-:-:S03]  /*1c5e0*/  MOV R3, R231 ;  /* 0x000000e700037202 */ /* 0x002fc60000000f00 */
[----:B------:R-:W-:Y:S04]  /*1c5f0*/  STL [R1+0x1334], R58 ;  /* 0x0013343a01007387 */ /* 0x000fe80000100800 */
[----:B------:R2:W-:Y:S04]  /*1c600*/  STL [R1+0x132c], R3 ;  /* 0x00132c0301007387 */ /* 0x0005e80000100800 */
[----:B----4-:R-:W4:Y:S04]  /*1c610*/  LDL.LU.64 R230, [R1+0x3a8] ;  /* 0x0003a80001e67983 */ /* 0x010f280000300a00 */
[----:B------:R-:W-:Y:S04]  /*1c620*/  STL [R1+0x12c8], R59 ;  /* 0x0012c83b01007387 */ /* 0x000fe80000100800 */
[----:B------:R-:W-:Y:S04]  /*1c630*/  STL [R1+0x12cc], R56 ;  /* 0x0012cc3801007387 */ /* 0x000fe80000100800 */
[----:B------:R-:W-:Y:S04]  /*1c640*/  STL [R1+0x12c0], R57 ;  /* 0x0012c03901007387 */ /* 0x000fe80000100800 */
[----:B------:R-:W4:Y:S04]  /*1c650*/  LDL.LU.64 R236, [R1+0x3b0] ;  /* 0x0003b00001ec7983 */ /* 0x000f280000300a00 */
[----:B------:R-:W-:Y:S04]  /*1c660*/  STL [R1+0x12c4], R54 ;  /* 0x0012c43601007387 */ /* 0x000fe80000100800 */
[----:B------:R-:W-:Y:S04]  /*1c670*/  STL [R1+0x12b8], R55 ;  /* 0x0012b83701007387 */ /* 0x000fe80000100800 */
[----:B------:R-:W4:Y:S04]  /*1c680*/  LDL.LU.64 R238, [R1+0x3b8] ;  /* 0x0003b80001ee7983 */ /* 0x000f280000300a00 */
[----:B------:R-:W-:Y:S04]  /*1c690*/  STL [R1+0x12bc], R52 ;  /* 0x0012bc3401007387 */ /* 0x000fe80000100800 */
[----:B------:R-:W-:Y:S04]  /*1c6a0*/  STL [R1+0x1250], R53 ;  /* 0x0012503501007387 */ /* 0x000fe80000100800 */
[----:B------:R-:W4:Y:S01]  /*1c6b0*/  LDL.LU.64 R228, [R1+0x3c0] ;  /* 0x0003c00001e47983 */ /* 0x000f220000300a00 */
        /* <DEDUP_REMOVED lines=28> */
[----:B----4-:R4:W-:Y:S04]  /*1c880*/  STL [R1+0x1298], R230 ;  /* 0x001298e601007387 */ /* 0x0109e80000100800 */
[----:B------:R-:W5:Y:S01]  /*1c890*/  LDL.LU.64 R216, [R1+0xdc0] ;  /* 0x000dc00001d87983 */ /* 0x000f620000300a00 */
[----:B-1----:R-:W-:-:S03]  /*1c8a0*/  MOV R3, R231 ;  /* 0x000000e700037202 */ /* 0x002fc60000000f00 */
[----:B----4-:R-:W4:Y:S04]  /*1c8b0*/  LDL.LU.64 R230, [R1+0xdc8] ;  /* 0x000dc80001e67983 */ /* 0x010f280000300a00 */
[----:B------:R1:W-:Y:S04]  /*1c8c0*/  STL [R1+0x1294], R3 ;  /* 0x0012940301007387 */ /* 0x0003e80000100800 */
[----:B------:R1:W-:Y:S02]  /*1c8d0*/  STL [R1+0x12a0], R236 ;  /* 0x0012a0ec01007387 */ /* 0x0003e40000100800 */
[----:B-1----:R-:W-:-:S02]  /*1c8e0*/  IMAD.MOV.U32 R3, RZ, RZ, R237 ;  /* 0x000000ffff037224 */ /* 0x002fc400078e00ed */
[----:B------:R-:W4:Y:S04]  /*1c8f0*/  LDL.LU.64 R236, [R1+0xdd0] ;  /* 0x000dd00001ec7983 */ /* 0x000f280000300a00 */
[----:B------:R1:W-:Y:S04]  /*1c900*/  STL [R1+0x129c], R3 ;  /* 0x00129c0301007387 */ /* 0x0003e80000100800 */
[----:B------:R1:W-:Y:S02]  /*1c910*/  STL [R1+0x12a8], R238 ;  /* 0x0012a8ee01007387 */ /* 0x0003e40000100800 */
[----:B-1----:R-:W-:-:S02]  /*1c920*/  IMAD.MOV.U32 R3, RZ, RZ, R239 ;  /* 0x000000ffff037224 */ /* 0x002fc400078e00ef */
[----:B------:R-:W4:Y:S04]  /*1c930*/  LDL.LU.64 R238, [R1+0x3e8] ;  /* 0x0003e80001ee7983 */ /* 0x000f280000300a00 */
[----:B------:R1:W-:Y:S04]  /*1c940*/  STL [R1+0x12a4], R3 ;  /* 0x0012a40301007387 */ /* 0x0003e80000100800 */
[----:B------:R1:W-:Y:S02]  /*1c950*/  STL [R1+0x12b0], R228 ;  /* 0x0012b0e401007387 */ /* 0x0003e40000100800 */
[----:B-1----:R-:W-:-:S02]  /*1c960*/  MOV R3, R229 ;  /* 0x000000e500037202 */ /* 0x002fc40000000f00 */
[----:B------:R-:W4:Y:S04]  /*1c970*/  LDL.LU.64 R228, [R1+0x3c8] ;  /* 0x0003c80001e47983 */ /* 0x000f280000300a00 */
[----:B------:R2:W-:Y:S04]  /*1c980*/  STL [R1+0x12ac], R3 ;  /* 0x0012ac0301007387 */ /* 0x0005e80000100800 */
        /* <DEDUP_REMOVED lines=8> */
[----:B------:R-:W4:Y:S04]  /*1ca10*/  LDL.LU.64 R142, [R1+0x3e0] ;  /* 0x0003e000018e7983 */ /* 0x000f280000300a00 */
[----:B------:R-:W-:Y:S04]  /*1ca20*/  STL [R1+0x123c], R44 ;  /* 0x00123c2c01007387 */ /* 0x000fe80000100800 */
[----:B------:R-:W-:Y:S01]  /*1ca30*/  STL [R1+0x11d0], R45 ;  /* 0x0011d02d01007387 */ /* 0x000fe20000100800 */
        /* <DEDUP_REMOVED lines=13> */
[----:B----4-:R-:W-:Y:S01]  /*1cb10*/  STL [R1+0x1200], R230 ;  /* 0x001200e601007387 */ /* 0x010fe20000100800 */
[----:B-1----:R-:W-:-:S05]  /*1cb20*/  IMAD.MOV.U32 R3, RZ, RZ, R217 ;  /* 0x000000ffff037224 */ /* 0x002fca00078e00d9 */
[----:B------:R1:W-:Y:S02]  /*1cb30*/  STL [R1+0x11f4], R3 ;  /* 0x0011f40301007387 */ /* 0x0003e40000100800 */
[----:B-1----:R-:W-:Y:S02]  /*1cb40*/  MOV R3, R231 ;  /* 0x000000e700037202 */ /* 0x002fe40000000f00 */
[----:B------:R-:W2:Y:S04]  /*1cb50*/  LDL.LU.64 R230, [R1+0xf38] ;  /* 0x000f380001e67983 */ /* 0x000ea80000300a00 */
[----:B------:R1:W-:Y:S04]  /*1cb60*/  STL [R1+0x11fc], R3 ;  /* 0x0011fc0301007387 */ /* 0x0003e80000100800 */
[----:B------:R3:W-:Y:S01]  /*1cb70*/  STL [R1+0x1208], R236 ;  /* 0x001208ec01007387 */ /* 0x0007e20000100800 */
[----:B-1----:R-:W-:-:S03]  /*1cb80*/  IMAD.MOV.U32 R3, RZ, RZ, R237 ;  /* 0x000000ffff037224 */ /* 0x002fc600078e00ed */
[----:B---3--:R-:W3:Y:S04]  /*1cb90*/  LDL.LU.64 R236, [R1+0xf40] ;  /* 0x000f400001ec7983 */ /* 0x008ee80000300a00 */
[----:B------:R1:W-:Y:S04]  /*1cba0*/  STL [R1+0x1204], R3 ;  /* 0x0012040301007387 */ /* 0x0003e80000100800 */
[----:B------:R4:W-:Y:S01]  /*1cbb0*/  STL [R1+0x1210], R238 ;  /* 0x001210ee01007387 */ /* 0x0009e20000100800 */
[----:B-1----:R-:W-:-:S03]  /*1cbc0*/  IMAD.MOV.U32 R3, RZ, RZ, R239 ;  /* 0x000000ffff037224 */ /* 0x002fc600078e00ef */
[----:B----4-:R-:W4:Y:S04]  /*1cbd0*/  LDL.LU.64 R238, [R1+0xf48] ;  /* 0x000f480001ee7983 */ /* 0x010f280000300a00 */
[----:B------:R1:W-:Y:S04]  /*1cbe0*/  STL [R1+0x120c], R3 ;  /* 0x00120c0301007387 */ /* 0x0003e80000100800 */
[----:B------:R5:W-:Y:S01]  /*1cbf0*/  STL [R1+0x1218], R228 ;  /* 0x001218e401007387 */ /* 0x000be20000100800 */
[----:B-1----:R-:W-:-:S03]  /*1cc00*/  MOV R3, R229 ;  /* 0x000000e500037202 */ /* 0x002fc60000000f00 */
[----:B-----5:R-:W5:Y:S04]  /*1cc10*/  LDL.LU.64 R228, [R1+0xf50] ;  /* 0x000f500001e47983 */ /* 0x020f680000300a00 */
[----:B------:R1:W-:Y:S04]  /*1cc20*/  STL [R1+0x1214], R3 ;  /* 0x0012140301007387 */ /* 0x0003e80000100800 */
[----:B------:R-:W-:Y:S04]  /*1cc30*/  STL [R1+0x1220], R218 ;  /* 0x001220da01007387 */ /* 0x000fe80000100800 */
[----:B------:R-:W5:Y:S01]  /*1cc40*/  LDL.LU.64 R90, [R1+0xdf8] ;  /* 0x000df800015a7983 */ /* 0x000f620000300a00 */
[----:B-1----:R-:W-:-:S05]  /*1cc50*/  IMAD.MOV.U32 R3, RZ, RZ, R219 ;  /* 0x000000ffff037224 */ /* 0x002fca00078e00db */
[----:B------:R1:W-:Y:S04]  /*1cc60*/  STL [R1+0x121c], R3 ;  /* 0x00121c0301007387 */ /* 0x0003e80000100800 */
[----:B------:R-:W-:Y:S04]  /*1cc70*/  STL [R1+0x1228], R140 ;  /* 0x0012288c01007387 */ /* 0x000fe80000100800 */
[----:B------:R-:W5:Y:S01]  /*1cc80*/  LDL.LU.64 R216, [R1+0xe00] ;  /* 0x000e000001d87983 */ /* 0x000f620000300a00 */
[----:B-1----:R-:W-:-:S05]  /*1cc90*/  IMAD.MOV.U32 R3, RZ, RZ, R141 ;  /* 0x000000ffff037224 */ /* 0x002fca00078e008d */
[----:B------:R1:W-:Y:S04]  /*1cca0*/  STL [R1+0x1224], R3 ;  /* 0x0012240301007387 */ /* 0x0003e80000100800 */
[----:B------:R1:W-:Y:S04]  /*1ccb0*/  STL [R1+0x1230], R142 ;  /* 0x0012308e01007387 */ /* 0x0003e80000100800 */
[----:B------:R-:W5:Y:S01]  /*1ccc0*/  LDL.LU.64 R218, [R1+0xe08] ;  /* 0x000e080001da7983 */ /* 0x000f620000300a00 */
[----:B-1----:R-:W-:-:S05]  /*1ccd0*/  MOV R3, R143 ;  /* 0x0000008f00037202 */ /* 0x002fca0000000f00 */
[----:B------:R1:W-:Y:S04]  /*1cce0*/  STL [R1+0x122c], R3 ;  /* 0x00122c0301007387 */ /* 0x0003e80000100800 */
        /* <DEDUP_REMOVED lines=690> */
[----:B------:R-:W5:Y:S04]  /*1f810*/  LDL.64 R90, [R1+0x17b8] ;  /* 0x0017b800015a7983 */ /* 0x000f680000100a00 */
        /* <DEDUP_REMOVED lines=849> */
[----:B------:R-:W-:Y:S04]  /*22d30*/  STL [R1+0xfac], R88 ;  /* 0x000fac5801007387 */ /* 0x000fe80000100800 */
[----:B------:R-:W5:Y:S01]  /*22d40*/  LDL.LU.64 R212, [R1+0x1d00] ;  /* 0x001d000001d47983 */ /* 0x000f620000300a00 */
[----:B-1----:R-:W-:-:S05]  /*22d50*/  IMAD.MOV.U32 R3, RZ, RZ, R89 ;  /* 0x000000ffff037224 */ /* 0x002fca00078e0059 */
[----:B------:R1:W-:Y:S04]  /*22d60*/  STL [R1+0xfa8], R3 ;  /* 0x000fa80301007387 */ /* 0x0003e80000100800 */
[----:B------:R1:W-:Y:S02]  /*22d70*/  STL [R1+0xfb4], R140 ;  /* 0x000fb48c01007387 */ /* 0x0003e40000100800 */
[----:B-1----:R-:W-:Y:S02]  /*22d80*/  MOV R3, R141 ;  /* 0x0000008d00037202 */ /* 0x002fe40000000f00 */
        /* <DEDUP_REMOVED lines=14> */
[----:B----4-:R-:W-:Y:S04]  /*22e70*/  STL [R1+0xfd4], R238 ;  /* 0x000fd4ee01007387 */ /* 0x010fe80000100800 */
[----:B------:R-:W4:Y:S01]  /*22e80*/  LDL.LU.64 R88, [R1+0x1cd8] ;  /* 0x001cd80001587983 */ /* 0x000f220000300a00 */
[----:B-1----:R-:W-:-:S05]  /*22e90*/  IMAD.MOV.U32 R3, RZ, RZ, R239 ;  /* 0x000000ffff037224 */ /* 0x002fca00078e00ef */
[----:B------:R5:W-:Y:S02]  /*22ea0*/  STL [R1+0xfd0], R3 ;  /* 0x000fd00301007387 */ /* 0x000be40000100800 */
[----:B-----5:R-:W-:Y:S02]  /*22eb0*/  IMAD.MOV.U32 R3, RZ, RZ, R229 ;  /* 0x000000ffff037224 */ /* 0x020fe400078e00e5 */
[----:B------:R-:W-:Y:S04]  /*22ec0*/  STL [R1+0xfdc], R228 ;  /* 0x000fdce401007387 */ /* 0x000fe80000100800 */
[----:B------:R-:W5:Y:S04]  /*22ed0*/  LDL.LU.64 R238, [R1+0x1ce0] ;  /* 0x001ce00001ee7983 */ /* 0x000f680000300a00 */
[----:B------:R1:W-:Y:S04]  /*22ee0*/  STL [R1+0xfd8], R3 ;  /* 0x000fd80301007387 */ /* 0x0003e80000100800 */
[----:B------:R1:W-:Y:S02]  /*22ef0*/  STL [R1+0xfe4], R90 ;  /* 0x000fe45a01007387 */ /* 0x0003e40000100800 */
[----:B-1----:R-:W-:-:S02]  /*22f00*/  MOV R3, R91 ;  /* 0x0000005b00037202 */ /* 0x002fc40000000f00 */
[----:B------:R-:W5:Y:S04]  /*22f10*/  LDL.LU.64 R228, [R1+0x1ea0] ;  /* 0x001ea00001e47983 */ /* 0x000f680000300a00 */
        /* <DEDUP_REMOVED lines=57> */
[----:B------:R-:W5:Y:S04]  /*232b0*/  LDL.LU.64 R218, [R1+0x1d28] ;  /* 0x001d280001da7983 */ /* 0x000f680000300a00 */
[----:B------:R-:W5:Y:S01]  /*232c0*/  LDL.LU.64 R212, [R1+0x1d48] ;  /* 0x001d480001d47983 */ /* 0x000f620000300a00 */
[----:B-1----:R-:W-:-:S05]  /*232d0*/  MOV R3, R215 ;  /* 0x000000d700037202 */ /* 0x002fca0000000f00 */
[----:B------:R1:W-:Y:S04]  /*232e0*/  STL [R1+0x1058], R3 ;  /* 0x0010580301007387 */ /* 0x0003e80000100800 */
[----:B------:R1:W-:Y:S02]  /*232f0*/  STL [R1+0x1064], R140 ;  /* 0x0010648c01007387 */ /* 0x0003e40000100800 */
[----:B-1----:R-:W-:Y:S02]  /*23300*/  IMAD.MOV.U32 R3, RZ, RZ, R141 ;  /* 0x000000ffff037224 */ /* 0x002fe400078e008d */
        /* <DEDUP_REMOVED lines=8> */
[----:B------:R-:W5:Y:S04]  /*23390*/  LDL.LU.64 R214, [R1+0x1e90] ;  /* 0x001e900001d67983 */ /* 0x000f680000300a00 */
[----:B---3--:R-:W-:Y:S04]  /*233a0*/  STL [R1+0x107c], R236 ;  /* 0x00107cec01007387 */ /* 0x008fe80000100800 */
[----:B------:R1:W-:Y:S04]  /*233b0*/  STL [R1+0x1070], R3 ;  /* 0x0010700301007387 */ /* 0x0003e80000100800 */
[----:B--2---:R-:W2:Y:S01]  /*233c0*/  LDL.LU.64 R230, [R1+0x1e98] ;  /* 0x001e980001e67983 */ /* 0x004ea20000300a00 */
[----:B-1----:R-:W-:-:S03]  /*233d0*/  IMAD.MOV.U32 R3, RZ, RZ, R237 ;  /* 0x000000ffff037224 */ /* 0x002fc600078e00ed */
[----:B----4-:R-:W-:Y:S04]  /*233e0*/  STL [R1+0x1084], R88 ;  /* 0x0010845801007387 */ /* 0x010fe80000100800 */
[----:B------:R1:W-:Y:S04]  /*233f0*/  STL [R1+0x1078], R3 ;  /* 0x0010780301007387 */ /* 0x0003e80000100800 */
[----:B------:R-:W3:Y:S01]  /*23400*/  LDL.LU.64 R236, [R1+0x1e70] ;  /* 0x001e700001ec7983 */ /* 0x000ee20000300a00 */
[----:B-1----:R-:W-:-:S03]  /*23410*/  IMAD.MOV.U32 R3, RZ, RZ, R89 ;  /* 0x000000ffff037224 */ /* 0x002fc600078e0059 */
[----:B------:R-:W4:Y:S04]  /*23420*/  LDL.LU.64 R88, [R1+0x1e78] ;  /* 0x001e780001587983 */ /* 0x000f280000300a00 */
        /* <DEDUP_REMOVED lines=19> */
[----:B------:R-:W-:Y:S04]  /*23560*/  STL [R1+0x10b4], R212 ;  /* 0x0010b4d401007387 */ /* 0x000fe80000100800 */
[----:B------:R1:W-:Y:S04]  /*23570*/  STL [R1+0x10a8], R3 ;  /* 0x0010a80301007387 */ /* 0x0003e80000100800 */
[----:B------:R-:W5:Y:S01]  /*23580*/  LDL.LU.64 R218, [R1+0x1de0] ;  /* 0x001de00001da7983 */ /* 0x000f620000300a00 */
[----:B-1----:R-:W-:-:S03]  /*23590*/  IMAD.MOV.U32 R3, RZ, RZ, R213 ;  /* 0x000000ffff037224 */ /* 0x002fc600078e00d5 */
[----:B------:R-:W-:Y:S04]  /*235a0*/  STL [R1+0x10bc], R140 ;  /* 0x0010bc8c01007387 */ /* 0x000fe80000100800 */
[----:B------:R1:W-:Y:S02]  /*235b0*/  STL [R1+0x10b0], R3 ;  /* 0x0010b00301007387 */ /* 0x0003e40000100800 */
[----:B-1----:R-:W-:Y:S02]  /*235c0*/  MOV R3, R141 ;  /* 0x0000008d00037202 */ /* 0x002fe40000000f00 */
        /* <DEDUP_REMOVED lines=8> */
[----:B--2---:R-:W-:Y:S04]  /*23650*/  STL [R1+0x10d4], R230 ;  /* 0x0010d4e601007387 */ /* 0x004fe80000100800 */
[----:B------:R1:W-:Y:S02]  /*23660*/  STL [R1+0x10c8], R3 ;  /* 0x0010c80301007387 */ /* 0x0003e40000100800 */
[----:B-1----:R-:W-:Y:S02]  /*23670*/  MOV R3, R231 ;  /* 0x000000e700037202 */ /* 0x002fe40000000f00 */
[----:B------:R-:W2:Y:S04]  /*23680*/  LDL.LU.64 R230, [R1+0x1d98] ;  /* 0x001d980001e67983 */ /* 0x000ea80000300a00 */
[----:B------:R1:W-:Y:S04]  /*23690*/  STL [R1+0x10d0], R3 ;  /* 0x0010d00301007387 */ /* 0x0003e80000100800 */
[----:B---3--:R3:W-:Y:S01]  /*236a0*/  STL [R1+0x10dc], R236 ;  /* 0x0010dcec01007387 */ /* 0x0087e20000100800 */
[----:B-1----:R-:W-:-:S03]  /*236b0*/  IMAD.MOV.U32 R3, RZ, RZ, R237 ;  /* 0x000000ffff037224 */ /* 0x002fc600078e00ed */
[----:B----4-:R-:W-:Y:S04]  /*236c0*/  STL [R1+0x10e4], R88 ;  /* 0x0010e45801007387 */ /* 0x010fe80000100800 */
[----:B------:R1:W-:Y:S04]  /*236d0*/  STL [R1+0x10d8], R3 ;  /* 0x0010d80301007387 */ /* 0x0003e80000100800 */
[----:B---3--:R-:W3:Y:S01]  /*236e0*/  LDL.LU.64 R236, [R1+0x1da0] ;  /* 0x001da00001ec7983 */ /* 0x008ee20000300a00 */
[----:B-1----:R-:W-:-:S03]  /*236f0*/  IMAD.MOV.U32 R3, RZ, RZ, R89 ;  /* 0x000000ffff037224 */ /* 0x002fc600078e0059 */
[----:B-----5:R-:W-:Y:S04]  /*23700*/  STL [R1+0x10ec], R238 ;  /* 0x0010ecee01007387 */ /* 0x020fe80000100800 */
[----:B------:R1:W-:Y:S02]  /*23710*/  STL [R1+0x10e0], R3 ;  /* 0x0010e00301007387 */ /* 0x0003e40000100800 */
[----:B-1----:R-:W-:Y:S02]  /*23720*/  MOV R3, R239 ;  /* 0x000000ef00037202 */ /* 0x002fe40000000f00 */
[----:B------:R-:W4:Y:S04]  /*23730*/  LDL.LU.64 R238, [R1+0x1da8] ;  /* 0x001da80001ee7983 */ /* 0x000f280000300a00 */
[----:B------:R1:W-:Y:S04]  /*23740*/  STL [R1+0x10e8], R3 ;  /* 0x0010e80301007387 */ /* 0x0003e80000100800 */
[----:B------:R5:W-:Y:S04]  /*23750*/  STL [R1+0x10f4], R228 ;  /* 0x0010f4e401007387 */ /* 0x000be80000100800 */
[----:B------:R-:W4:Y:S01]  /*23760*/  LDL.LU.64 R210, [R1+0x1ef0] ;  /* 0x001ef00001d27983 */ /* 0x000f220000300a00 */
[----:B-1----:R-:W-:-:S05]  /*23770*/  IMAD.MOV.U32 R3, RZ, RZ, R229 ;  /* 0x000000ffff037224 */ /* 0x002fca00078e00e5 */
[----:B------:R1:W-:Y:S04]  /*23780*/  STL [R1+0x10f0], R3 ;  /* 0x0010f00301007387 */ /* 0x0003e80000100800 */
[----:B------:R-:W-:Y:S04]  /*23790*/  STL [R1+0x10fc], R90 ;  /* 0x0010fc5a01007387 */ /* 0x000fe80000100800 */
[----:B-----5:R-:W5:Y:S01]  /*237a0*/  LDL.LU.64 R228, [R1+0x1ef8] ;  /* 0x001ef80001e47983 */ /* 0x020f620000300a00 */
[----:B-1----:R-:W-:-:S03]  /*237b0*/  IMAD.MOV.U32 R3, RZ, RZ, R91 ;  /* 0x000000ffff037224 */ /* 0x002fc600078e005b */
[----:B------:R-:W-:Y:S04]  /*237c0*/  STL [R1+0x1104], R216 ;  /* 0x001104d801007387 */ /* 0x000fe80000100800 */
[----:B------:R1:W-:Y:S04]  /*237d0*/  STL [R1+0x10f8], R3 ;  /* 0x0010f80301007387 */ /* 0x0003e80000100800 */
[----:B------:R-:W5:Y:S04]  /*237e0*/  LDL.LU.64 R84, [R1+0x1ed0] ;  /* 0x001ed00001547983 */ /* 0x000f680000300a00 */
[----:B------:R-:W5:Y:S01]  /*237f0*/  LDL.LU.64 R86, [R1+0x1ed8] ;  /* 0x001ed80001567983 */ /* 0x000f620000300a00 */
[----:B-1----:R-:W-:-:S05]  /*23800*/  MOV R3, R217 ;  /* 0x000000d900037202 */ /* 0x002fca0000000f00 */
        /* <DEDUP_REMOVED lines=16> */
[----:B--2---:R-:W-:Y:S01]  /*23910*/  STL [R1+0x1124], R230 ;  /* 0x001124e601007387 */ /* 0x004fe20000100800 */
[----:B-1----:R-:W-:-:S03]  /*23920*/  IMAD.MOV.U32 R3, RZ, RZ, R231 ;  /* 0x000000ffff037224 */ /* 0x002fc600078e00e7 */
[----:B------:R-:W2:Y:S04]  /*23930*/  LDL.LU.64 R140, [R1+0x1e60] ;  /* 0x001e6000018c7983 */ /* 0x000ea80000300a00 */
[----:B------:R-:W2:Y:S04]  /*23940*/  LDL.LU.64 R142, [R1+0x1e68] ;  /* 0x001e6800018e7983 */ /* 0x000ea80000300a00 */
[----:B------:R3:W-:Y:S02]  /*23950*/  STL [R1+0x1120], R3 ;  /* 0x0011200301007387 */ /* 0x0007e40000100800 */
[----:B---3--:R-:W-:-:S02]  /*23960*/  IMAD.MOV.U32 R3, RZ, RZ, R237 ;  /* 0x000000ffff037224 */ /* 0x008fc400078e00ed */
[----:B------:R1:W-:Y:S04]  /*23970*/  STL [R1+0x112c], R236 ;  /* 0x00112cec01007387 */ /* 0x0003e80000100800 */
[----:B------:R-:W3:Y:S04]  /*23980*/  LDL.LU.64 R230, [R1+0x1e20] ;  /* 0x001e200001e67983 */ /* 0x000ee80000300a00 */
[----:B-1----:R-:W3:Y:S04]  /*23990*/  LDL.LU.64 R236, [R1+0x1e28] ;  /* 0x001e280001ec7983 */ /* 0x002ee80000300a00 */
[----:B------:R4:W-:Y:S02]  /*239a0*/  STL [R1+0x1128], R3 ;  /* 0x0011280301007387 */ /* 0x0009e40000100800 */
[----:B----4-:R-:W-:-:S02]  /*239b0*/  MOV R3, R239 ;  /* 0x000000ef00037202 */ /* 0x010fc40000000f00 */
[----:B------:R1:W-:Y:S04]  /*239c0*/  STL [R1+0x1134], R238 ;  /* 0x001134ee01007387 */ /* 0x0003e80000100800 */
[----:B-1----:R-:W4:Y:S04]  /*239d0*/  LDL.LU.64 R238, [R1+0x1e08] ;  /* 0x001e080001ee7983 */ /* 0x002f280000300a00 */
[----:B------:R1:W-:Y:S04]  /*239e0*/  STL [R1+0x1130], R3 ;  /* 0x0011300301007387 */ /* 0x0003e80000100800 */
[----:B------:R-:W-:Y:S01]  /*239f0*/  STL [R1+0x113c], R210 ;  /* 0x00113cd201007387 */ /* 0x000fe20000100800 */
[----:B-1----:R-:W-:-:S03]  /*23a00*/  IMAD.MOV.U32 R3, RZ, RZ, R211 ;  /* 0x000000ffff037224 */ /* 0x002fc600078e00d3 */
[----:B-----5:R-:W-:Y:S04]  /*23a10*/  STL [R1+0x1144], R228 ;  /* 0x001144e401007387 */ /* 0x020fe80000100800 */
[----:B------:R1:W-:Y:S02]  /*23a20*/  STL [R1+0x1138], R3 ;  /* 0x0011380301007387 */ /* 0x0003e40000100800 */
[----:B-1----:R-:W-:Y:S02]  /*23a30*/  IMAD.MOV.U32 R3, RZ, RZ, R229 ;  /* 0x000000ffff037224 */ /* 0x002fe400078e00e5 */
[----:B------:R-:W5:Y:S04]  /*23a40*/  LDL.LU.64 R228, [R1+0x1e18] ;  /* 0x001e180001e47983 */ /* 0x000f680000300a00 */
[----:B------:R1:W-:Y:S04]  /*23a50*/  STL [R1+0x1140], R3 ;  /* 0x0011400301007387 */ /* 0x0003e80000100800 */
[----:B------:R-:W-:Y:S01]  /*23a60*/  STL [R1+0x114c], R84 ;  /* 0x00114c5401007387 */ /* 0x000fe20000100800 */
[----:B-1----:R-:W-:-:S03]  /*23a70*/  MOV R3, R85 ;  /* 0x0000005500037202 */ /* 0x002fc60000000f00 */
[----:B------:R-:W-:Y:S04]  /*23a80*/  STL [R1+0x1154], R86 ;  /* 0x0011545601007387 */ /* 0x000fe80000100800 */
[----:B------:R1:W-:Y:S02]  /*23a90*/  STL [R1+0x1148], R3 ;  /* 0x0011480301007387 */ /* 0x0003e40000100800 */
[----:B-1----:R-:W-:Y:S02]  /*23aa0*/  IMAD.MOV.U32 R3, RZ, RZ, R87 ;  /* 0x000000ffff037224 */ /* 0x002fe400078e0057 */
[----:B------:R-:W-:Y:S04]  /*23ab0*/  STL [R1+0x115c], R212 ;  /* 0x00115cd401007387 */ /* 0x000fe80000100800 */
[----:B------:R1:W-:Y:S04]  /*23ac0*/  STL [R1+0x1150], R3 ;  /* 0x0011500301007387 */ /* 0x0003e80000100800 */
[----:B------:R-:W-:Y:S01]  /*23ad0*/  STL [R1+0x1164], R214 ;  /* 0x001164d601007387 */ /* 0x000fe20000100800 */
[----:B-1----:R-:W-:-:S05]  /*23ae0*/  IMAD.MOV.U32 R3, RZ, RZ, R213 ;  /* 0x000000ffff037224 */ /* 0x002fca00078e00d5 */
[----:B------:R1:W-:Y:S02]  /*23af0*/  STL [R1+0x1158], R3 ;  /* 0x0011580301007387 */ /* 0x0003e40000100800 */
[----:B-1----:R-:W-:Y:S02]  /*23b00*/  MOV R3, R215 ;  /* 0x000000d700037202 */ /* 0x002fe40000000f00 */
[----:B------:R-:W-:Y:S04]  /*23b10*/  STL [R1+0x116c], R88 ;  /* 0x00116c5801007387 */ /* 0x000fe80000100800 */
[----:B------:R1:W-:Y:S04]  /*23b20*/  STL [R1+0x1160], R3 ;  /* 0x0011600301007387 */ /* 0x0003e80000100800 */
[----:B------:R-:W-:Y:S01]  /*23b30*/  STL [R1+0x1174], R90 ;  /* 0x0011745a01007387 */ /* 0x000fe20000100800 */
[----:B-1----:R-:W-:-:S05]  /*23b40*/  IMAD.MOV.U32 R3, RZ, RZ, R89 ;  /* 0x000000ffff037224 */ /* 0x002fca00078e0059 */
[----:B------:R1:W-:Y:S02]  /*23b50*/  STL [R1+0x1168], R3 ;  /* 0x0011680301007387 */ /* 0x0003e40000100800 */
[----:B-1----:R-:W-:Y:S02]  /*23b60*/  IMAD.MOV.U32 R3, RZ, RZ, R91 ;  /* 0x000000ffff037224 */ /* 0x002fe400078e005b */
[----:B------:R-:W-:Y:S04]  /*23b70*/  STL [R1+0x117c], R216 ;  /* 0x00117cd801007387 */ /* 0x000fe80000100800 */
[----:B------:R1:W-:Y:S04]  /*23b80*/  STL [R1+0x1170], R3 ;  /* 0x0011700301007387 */ /* 0x0003e80000100800 */
[----:B------:R-:W-:Y:S01]  /*23b90*/  STL [R1+0x1184], R218 ;  /* 0x001184da01007387 */ /* 0x000fe20000100800 */
[----:B-1----:R-:W-:-:S05]  /*23ba0*/  MOV R3, R217 ;  /* 0x000000d900037202 */ /* 0x002fca0000000f00 */
[----:B------:R1:W-:Y:S02]  /*23bb0*/  STL [R1+0x1178], R3 ;  /* 0x0011780301007387 */ /* 0x0003e40000100800 */
[----:B-1----:R-:W-:Y:S02]  /*23bc0*/  IMAD.MOV.U32 R3, RZ, RZ, R219 ;  /* 0x000000ffff037224 */ /* 0x002fe400078e00db */
[----:B--2---:R-:W-:Y:S04]  /*23bd0*/  STL [R1+0x118c], R140 ;  /* 0x00118c8c01007387 */ /* 0x004fe80000100800 */
[----:B------:R1:W-:Y:S04]  /*23be0*/  STL [R1+0x1180], R3 ;  /* 0x0011800301007387 */ /* 0x0003e80000100800 */
[----:B------:R-:W-:Y:S01]  /*23bf0*/  STL [R1+0x1194], R142 ;  /* 0x0011948e01007387 */ /* 0x000fe20000100800 */
[----:B-1----:R-:W-:-:S05]  /*23c00*/  IMAD.MOV.U32 R3, RZ, RZ, R141 ;  /* 0x000000ffff037224 */ /* 0x002fca00078e008d */
[----:B------:R1:W-:Y:S04]  /*23c10*/  STL [R1+0x1188], R3 ;  /* 0x0011880301007387 */ /* 0x0003e80000100800 */
[----:B---3--:R-:W-:Y:S01]  /*23c20*/  STL [R1+0x119c], R230 ;  /* 0x00119ce601007387 */ /* 0x008fe20000100800 */
[----:B-1----:R-:W-:-:S05]  /*23c30*/  MOV R3, R143 ;  /* 0x0000008f00037202 */ /* 0x002fca0000000f00 */
[----:B------:R1:W-:Y:S04]  /*23c40*/  STL [R1+0x1190], R3 ;  /* 0x0011900301007387 */ /* 0x0003e80000100800 */
[----:B------:R-:W-:Y:S01]  /*23c50*/  STL [R1+0x11a4], R236 ;  /* 0x0011a4ec01007387 */ /* 0x000fe20000100800 */
[----:B-1----:R-:W-:-:S05]  /*23c60*/  IMAD.MOV.U32 R3, RZ, RZ, R231 ;  /* 0x000000ffff037224 */ /* 0x002fca00078e00e7 */
[----:B------:R1:W-:Y:S02]  /*23c70*/  STL [R1+0x1198], R3 ;  /* 0x0011980301007387 */ /* 0x0003e40000100800 */
[----:B-1----:R-:W-:Y:S02]  /*23c80*/  IMAD.MOV.U32 R3, RZ, RZ, R237 ;  /* 0x000000ffff037224 */ /* 0x002fe400078e00ed */
[----:B----4-:R-:W-:Y:S04]  /*23c90*/  STL [R1+0x11ac], R238 ;  /* 0x0011acee01007387 */ /* 0x010fe80000100800 */
[----:B------:R1:W-:Y:S02]  /*23ca0*/  STL [R1+0x11a0], R3 ;  /* 0x0011a00301007387 */ /* 0x0003e40000100800 */
[----:B-1----:R-:W-:-:S05]  /*23cb0*/  MOV R3, R239 ;  /* 0x000000ef00037202 */ /* 0x002fca0000000f00 */
[----:B------:R1:W-:Y:S01]  /*23cc0*/  STL [R1+0x11a8], R3 ;  /* 0x0011a80301007387 */ /* 0x0003e20000100800 */
[----:B-----5:R-:W-:-:S03]  /*23cd0*/  IMAD.MOV.U32 R8, RZ, RZ, R229 ;  /* 0x000000ffff087224 */ /* 0x020fc600078e00e5 */
[----:B------:R-:W-:Y:S04]  /*23ce0*/  STL [R1+0x11b4], R228 ;  /* 0x0011b4e401007387 */ /* 0x000fe80000100800 */
[----:B------:R2:W-:Y:S04]  /*23cf0*/  STL [R1+0x11b0], R8 ;  /* 0x0011b00801007387 */ /* 0x0005e80000100800 */
        /* <DEDUP_REMOVED lines=45> */
[----:B------:R3:W-:Y:S01]  /*23fd0*/  STL [R1+0xd4], RZ ;  /* 0x0000d4ff01007387 */ /* 0x0007e20000100800 */
[----:B------:R-:W4:Y:S03]  /*23fe0*/  S2R R231, SR_TID.X ;  /* 0x0000000000e77919 */ /* 0x000f260000002100 */
        /* <DEDUP_REMOVED lines=29> */
[----:B----4-:R-:W-:-:S03]  /*241c0*/  LOP3.LUT R4, R231, 0x7, RZ, 0xc0, !PT ;  /* 0x00000007e7047812 */ /* 0x010fc600078ec0ff */
[----:B------:R3:W-:Y:S01]  /*241d0*/  STL [R1+0x1c], RZ ;  /* 0x00001cff01007387 */ /* 0x0007e20000100800 */
[C---:B------:R-:W-:Y:S01]  /*241e0*/  IMAD.SHL.U32 R6, R231.reuse, 0x2, RZ ;  /* 0x00000002e7067824 */ /* 0x040fe200078e00ff */
[----:B------:R-:W-:Y:S01]  /*241f0*/  LOP3.LUT R5, R231, 0x3, RZ, 0xc0, !PT ;  /* 0x00000003e7057812 */ /* 0x000fe200078ec0ff */
[----:B------:R-:W-:-:S03]  /*24200*/  IMAD R4, R4, 0x210, RZ ;  /* 0x0000021004047824 */ /* 0x000fc600078e02ff */
[----:B-1----:R-:W-:Y:S01]  /*24210*/  LOP3.LUT R3, R6, 0x40, RZ, 0xc0, !PT ;  /* 0x0000004006037812 */ /* 0x002fe200078ec0ff */
[----:B------:R-:W-:Y:S01]  /*24220*/  IMAD R5, R5, 0x420, RZ ;  /* 0x0000042005057824 */ /* 0x000fe200078e02ff */
[----:B------:R-:W-:Y:S02]  /*24230*/  SHF.R.S32.HI R7, RZ, 0x1f, R252 ;  /* 0x0000001fff077819 */ /* 0x000fe400000114fc */
[----:B------:R-:W-:Y:S02]  /*24240*/  LOP3.LUT R3, R3, 0x1c, R231, 0xf8, !PT ;  /* 0x0000001c03037812 */ /* 0x000fe400078ef8e7 */
[----:B------:R-:W-:Y:S02]  /*24250*/  LOP3.LUT R6, R4, 0x30, R6, 0x78, !PT ;  /* 0x0000003004067812 */ /* 0x000fe400078e7806 */
[----:B------:R-:W-:Y:S02]  /*24260*/  SHF.R.S32.HI R4, RZ, 0x1f, R2 ;  /* 0x0000001fff047819 */ /* 0x000fe40000011402 */
[----:B--2---:R-:W-:-:S02]  /*24270*/  SHF.R.S32.HI R8, RZ, 0x1f, R0 ;  /* 0x0000001fff087819 */ /* 0x004fc40000011400 */
[----:B------:R-:W-:Y:S02]  /*24280*/  LEA.HI R7, R7, R252, RZ, 0x7 ;  /* 0x000000fc07077211 */ /* 0x000fe400078f38ff */
[----:B------:R-:W-:Y:S02]  /*24290*/  LOP3.LUT R3, R5, R3, RZ, 0x3c, !PT ;  /* 0x0000000305037212 */ /* 0x000fe400078e3cff */
[C---:B------:R-:W-:Y:S02]  /*242a0*/  SHF.L.U64.HI R4, R2.reuse, 0x2, R4 ;  /* 0x0000000202047819 */ /* 0x040fe40000010204 */
[----:B------:R-:W-:Y:S01]  /*242b0*/  SHF.L.U32 R5, R2, 0x2, RZ ;  /* 0x0000000202057819 */ /* 0x000fe200000006ff */
[----:B------:R-:W-:Y:S01]  /*242c0*/  IMAD.MOV.U32 R252, RZ, RZ, RZ ;  /* 0x000000fffffc7224 */ /* 0x000fe200078e00ff */
[C---:B------:R-:W-:Y:S01]  /*242d0*/  SHF.L.U64.HI R2, R0.reuse, 0x2, R8 ;  /* 0x0000000200027819 */ /* 0x040fe20000010208 */
[----:B------:R-:W-:Y:S01]  /*242e0*/  IMAD.SHL.U32 R0, R0, 0x4, RZ ;  /* 0x0000000400007824 */ /* 0x000fe200078e00ff */
        /* <DEDUP_REMOVED lines=71> */
[----:B------:R-:W-:Y:S02]  /*24760*/  SHF.R.S32.HI R7, RZ, 0x7, R7 ;  /* 0x00000007ff077819 */ /* 0x000fe40000011407 */
        /* <DEDUP_REMOVED lines=18> */
[----:B------:R-:W-:Y:S01]  /*24890*/  CS2R R230, SRZ ;  /* 0x0000000000e67805 */ /* 0x000fe2000001ff00 */
[----:B------:R-:W-:Y:S01]  /*248a0*/  UMOV UR5, 0x1 ;  /* 0x0000000100057882 */ /* 0x000fe20000000000 */
[----:B---3--:R-:W-:-:S05]  /*248b0*/  UMOV UR6, 0xffffffff ;  /* 0xffffffff00067882 */ /* 0x008fca0000000000 */
.L_x_1:
[----:B------:R-:W-:Y:S01]  /*248c0*/  STL.64 [R1+0x2c08], R238 ;  /* 0x002c08ee01007387 */ /* 0x000fe20000100a00 */
[----:B------:R-:W-:-:S04]  /*248d0*/  DEPBAR.LE SB0, 0x2 ;  /* 0x000080800000791a */ /* 0x000fc80000000000 */
[----:B------:R1:W-:Y:S04]  /*248e0*/  STL.64 [R1+0x2c00], R236 ;  /* 0x002c00ec01007387 */ /* 0x0003e80000100a00 */
[----:B-1----:R-:W2:Y:S04]  /*248f0*/  LDL.LU.64 R236, [R1+0x210] ;  /* 0x0002100001ec7983 */ /* 0x002ea80000300a00 */
[----:B------:R-:W2:Y:S04]  /*24900*/  LDL.LU.64 R238, [R1+0x218] ;  /* 0x0002180001ee7983 */ /* 0x000ea80000300a00 */
[----:B------:R-:W3:Y:S04]  /*24910*/  LDL.LU.64 R248, [R1+0x200] ;  /* 0x0002000001f87983 */ /* 0x000ee80000300a00 */
[----:B------:R-:W3:Y:S04]  /*24920*/  LDL.LU.64 R250, [R1+0x208] ;  /* 0x0002080001fa7983 */ /* 0x000ee80000300a00 */
[----:B------:R-:W4:Y:S04]  /*24930*/  LDL.LU.64 R240, [R1+0x1f0] ;  /* 0x0001f00001f07983 */ /* 0x000f280000300a00 */
[----:B------:R-:W4:Y:S04]  /*24940*/  LDL.LU.64 R242, [R1+0x1f8] ;  /* 0x0001f80001f27983 */ /* 0x000f280000300a00 */
[----:B------:R-:W4:Y:S04]  /*24950*/  LDL.LU.64 R232, [R1+0x1e0] ;  /* 0x0001e00001e87983 */ /* 0x000f280000300a00 */
[----:B------:R-:W4:Y:S04]  /*24960*/  LDL.LU.64 R234, [R1+0x1e8] ;  /* 0x0001e80001ea7983 */ /* 0x000f280000300a00 */
[----:B------:R-:W4:Y:S04]  /*24970*/  LDL.LU.64 R136, [R1+0x1d0] ;  /* 0x0001d00001887983 */ /* 0x000f280000300a00 */
[----:B------:R-:W4:Y:S04]  /*24980*/  LDL.LU.64 R138, [R1+0x1d8] ;  /* 0x0001d800018a7983 */ /* 0x000f280000300a00 */
[----:B------:R-:W-:Y:S04]  /*24990*/  STL [R1+0x2bfc], R228 ;  /* 0x002bfce401007387 */ /* 0x000fe80000100800 */
[----:B------:R1:W-:Y:S04]  /*249a0*/  STL [R1+0x2bf8], R229 ;  /* 0x002bf8e501007387 */ /* 0x0003e80000100800 */
[----:B------:R-:W-:Y:S04]  /*249b0*/  STL [R1+0x2bf4], R230 ;  /* 0x002bf4e601007387 */ /* 0x000fe80000100800 */
[----:B------:R1:W-:Y:S04]  /*249c0*/  STL [R1+0x2bf0], R231 ;  /* 0x002bf0e701007387 */ /* 0x0003e80000100800 */
[----:B-1----:R-:W4:Y:S04]  /*249d0*/  LDL.LU.64 R228, [R1+0x220] ;  /* 0x0002200001e47983 */ /* 0x002f280000300a00 */
[----:B------:R-:W4:Y:S01]  /*249e0*/  LDL.LU.64 R230, [R1+0x228] ;  /* 0x0002280001e67983 */ /* 0x000f220000300a00 */
[----:B------:R-:W-:Y:S01]  /*249f0*/  UIADD3 UR6, UR6, 0x1, URZ ;  /* 0x0000000106067890 */ /* 0x000fe2000fffe03f */
[----:B------:R-:W-:-:S02]  /*24a00*/  LOP3.LUT R7, R3, 0x20, RZ, 0x3c, !PT ;  /* 0x0000002003077812 */ /* 0x000fc400078e3cff */
[----:B------:R-:W-:Y:S01]  /*24a10*/  STL [R1+0x1fa0], R252 ;  /* 0x001fa0fc01007387 */ /* 0x000fe20000100800 */
[----:B------:R-:W-:-:S03]  /*24a20*/  UISETP.GT.AND UP0, UPT, UR6, 0x1, UPT ;  /* 0x000000010600788c */ /* 0x000fc6000bf04270 */
[----:B------:R-:W-:Y:S01]  /*24a30*/  STL [R1+0x1f9c], R5 ;  /* 0x001f9c0501007387 */ /* 0x000fe20000100800 */
[----:B------:R-:W-:-:S03]  /*24a40*/  USEL UR6, UR6, URZ, !UP0 ;  /* 0x0000003f06067287 */ /* 0x000fc6000c000000 */
[----:B------:R-:W-:Y:S01]  /*24a50*/  STL [R1+0x1f98], R4 ;  /* 0x001f980401007387 */ /* 0x000fe20000100800 */
[----:B------:R-:W-:Y:S02]  /*24a60*/  ULEA UR7, UR6, UR4, 0x11 ;  /* 0x0000000406077291 */ /* 0x000fe4000f8e883f */
[----:B------:R-:W-:Y:S01]  /*24a70*/  ULEA UR10, UR6, UR4, 0xf ;  /* 0x00000004060a7291 */ /* 0x000fe2000f8e783f */
[----:B------:R-:W-:Y:S06]  /*24a80*/  BAR.SYNC.DEFER_BLOCKING 0x0 ;  /* 0x0000000000007b1d */ /* 0x000fec0000010000 */
[----:B------:R-:W-:Y:S04]  /*24a90*/  STL [R1+0x1f94], R0 ;  /* 0x001f940001007387 */ /* 0x000fe80000100800 */
[----:B------:R-:W-:Y:S04]  /*24aa0*/  STL [R1+0x1f90], R2 ;  /* 0x001f900201007387 */ /* 0x000fe80000100800 */
[----:B------:R-:W-:Y:S04]  /*24ab0*/  LDS R128, [R3+UR7] ;  /* 0x0000000703807984 */ /* 0x000fe80008000800 */
[----:B------:R-:W-:Y:S04]  /*24ac0*/  LDS R130, [R3+UR7+0x1000] ;  /* 0x0010000703827984 */ /* 0x000fe80008000800 */
[----:B------:R-:W-:Y:S04]  /*24ad0*/  LDS R129, [R7+UR7] ;  /* 0x0000000707817984 */ /* 0x000fe80008000800 */
[----:B------:R-:W-:Y:S04]  /*24ae0*/  LDS R131, [R7+UR7+0x1000] ;  /* 0x0010000707837984 */ /* 0x000fe80008000800 */
[----:B-----5:R-:W-:Y:S04]  /*24af0*/  LDSM.16.M88.4 R64, [R6+UR10+0x42000] ;  /* 0x0420000a0640783b */ /* 0x020fe80008000200 */
[----:B------:R-:W1:Y:S04]  /*24b00*/  LDSM.16.M88.4 R60, [R6+UR10+0x40000] ;  /* 0x0400000a063c783b */ /* 0x000e680008000200 */
[----:B------:R-:W1:Y:S04]  /*24b10*/  LDSM.16.M88.4 R56, [R6+UR10+0x41000] ;  /* 0x0410000a0638783b */ /* 0x000e680008000200 */
[----:B------:R-:W1:Y:S04]  /*24b20*/  LDSM.16.M88.4 R52, [R6+UR10+0x43000] ;  /* 0x0430000a0634783b */ /* 0x000e680008000200 */
[----:B------:R-:W1:Y:S04]  /*24b30*/  LDSM.16.M88.4 R48, [R6+UR10+0x44000] ;  /* 0x0440000a0630783b */ /* 0x000e680008000200 */
[----:B------:R-:W1:Y:S04]  /*24b40*/  LDSM.16.M88.4 R44, [R6+UR10+0x45000] ;  /* 0x0450000a062c783b */ /* 0x000e680008000200 */
[----:B------:R-:W1:Y:S04]  /*24b50*/  LDSM.16.M88.4 R40, [R6+UR10+0x46000] ;  /* 0x0460000a0628783b */ /* 0x000e680008000200 */
[----:B------:R-:W1:Y:S04]  /*24b60*/  LDSM.16.M88.4 R244, [R6+UR10+0x47000] ;  /* 0x0470000a06f4783b */ /* 0x000e680008000200 */
[----:B------:R-:W-:Y:S04]  /*24b70*/  LDS R132, [R3+UR7+0x80] ;  /* 0x0000800703847984 */ /* 0x000fe80008000800 */
[----:B------:R-:W-:Y:S04]  /*24b80*/  LDS R134, [R3+UR7+0x1080] ;  /* 0x0010800703867984 */ /* 0x000fe80008000800 */
[----:B------:R-:W-:Y:S04]  /*24b90*/  LDS R133, [R7+UR7+0x80] ;  /* 0x0000800707857984 */ /* 0x000fe80008000800 */
[----:B-1----:R-:W-:Y:S04]  /*24ba0*/  STL [R1+0x2be8], R62 ;  /* 0x002be83e01007387 */ /* 0x002fe80000100800 */
[----:B------:R-:W-:Y:S04]  /*24bb0*/  STL [R1+0x2be4], R63 ;  /* 0x002be43f01007387 */ /* 0x000fe80000100800 */
[----:B------:R-:W-:Y:S04]  /*24bc0*/  STL [R1+0x2bec], R59 ;  /* 0x002bec3b01007387 */ /* 0x000fe80000100800 */
[----:B------:R-:W-:Y:S04]  /*24bd0*/  STL [R1+0x2bc0], R54 ;  /* 0x002bc03601007387 */ /* 0x000fe80000100800 */
[----:B------:R-:W-:Y:S04]  /*24be0*/  STL [R1+0x2bbc], R55 ;  /* 0x002bbc3701007387 */ /* 0x000fe80000100800 */
[----:B------:R-:W1:Y:S04]  /*24bf0*/  LDS R135, [R7+UR7+0x1080] ;  /* 0x0010800707877984 */ /* 0x000e680008000800 */
        /* <DEDUP_REMOVED lines=8> */
[----:B------:R3:W-:Y:S01]  /*24c80*/  STL [R1+0x2af0], R6 ;  /* 0x002af00601007387 */ /* 0x0007e20000100800 */
[----:B-1----:R-:W-:Y:S03]  /*24c90*/  HMMA.1688.F32.TF32 R104, R132, R60, R104 ;  /* 0x0000003c8468723c */ /* 0x002fe60000081068 */
[----:B------:R-:W-:Y:S04]  /*24ca0*/  LDS R124, [R3+UR7+0x100] ;  /* 0x00010007037c7984 */ /* 0x000fe80008000800 */
[----:B------:R-:W-:Y:S04]  /*24cb0*/  LDS R126, [R3+UR7+0x1100] ;  /* 0x00110007037e7984 */ /* 0x000fe80008000800 */
[----:B------:R-:W-:Y:S04]  /*24cc0*/  LDS R125, [R7+UR7+0x100] ;  /* 0x00010007077d7984 */ /* 0x000fe80008000800 */
[----:B------:R-:W1:Y:S04]  /*24cd0*/  LDS R127, [R7+UR7+0x1100] ;  /* 0x00110007077f7984 */ /* 0x000e680008000800 */
[----:B------:R-:W-:Y:S04]  /*24ce0*/  LDS R68, [R3+UR7+0x180] ;  /* 0x0001800703447984 */ /* 0x000fe80008000800 */
[----:B------:R-:W-:Y:S04]  /*24cf0*/  LDS R70, [R3+UR7+0x1180] ;  /* 0x0011800703467984 */ /* 0x000fe80008000800 */
[----:B------:R-:W-:Y:S04]  /*24d00*/  LDS R69, [R7+UR7+0x180] ;  /* 0x0001800707457984 */ /* 0x000fe80008000800 */
[----:B------:R-:W1:Y:S01]  /*24d10*/  LDS R71, [R7+UR7+0x1180] ;  /* 0x0011800707477984 */ /* 0x000e620008000800 */
[C---:B--2---:R-:W-:Y:S06]  /*24d20*/  HMMA.1688.F32.TF32 R236, R128.reuse, R56, R236 ;  /* 0x0000003880ec723c */ /* 0x044fec00000810ec */
[----:B---3--:R-:W-:-:S15]  /*24d30*/  HMMA.1688.F32.TF32 R248, R128, R64, R248 ;  /* 0x0000004080f8723c */ /* 0x008fde00000810f8 */
[----:B------:R-:W-:-:S09]  /*24d40*/  NOP ;  /* 0x0000000000007918 */ /* 0x000fd20000000000 */
[----:B------:R-:W-:Y:S01]  /*24d50*/  IMAD.MOV.U32 R59, RZ, RZ, R248 ;  /* 0x000000ffff3b7224 */ /* 0x000fe200078e00f8 */
[----:B------:R-:W-:Y:S01]  /*24d60*/  MOV R63, R250 ;  /* 0x000000fa003f7202 */ /* 0x000fe20000000f00 */
[----:B------:R-:W-:Y:S02]  /*24d70*/  IMAD.MOV.U32 R62, RZ, RZ, R249 ;  /* 0x000000ffff3e7224 */ /* 0x000fe400078e00f9 */
[----:B------:R-:W-:Y:S02]  /*24d80*/  IMAD.MOV.U32 R6, RZ, RZ, R251 ;  /* 0x000000ffff067224 */ /* 0x000fe400078e00fb */
[C---:B----4-:R-:W-:Y:S06]  /*24d90*/  HMMA.1688.F32.TF32 R248, R128.reuse, R52, R240 ;  /* 0x0000003480f8723c */ /* 0x050fec00000810f0 */
[C---:B------:R-:W-:Y:S06]  /*24da0*/  HMMA.1688.F32.TF32 R240, R128.reuse, R48, R232 ;  /* 0x0000003080f0723c */ /* 0x040fec00000810e8 */
[C---:B------:R-:W-:Y:S06]  /*24db0*/  HMMA.1688.F32.TF32 R228, R128.reuse, R60, R228 ;  /* 0x0000003c80e4723c */ /* 0x040fec00000810e4 */
[C---:B------:R-:W-:Y:S06]  /*24dc0*/  HMMA.1688.F32.TF32 R232, R128.reuse, R44, R136 ;  /* 0x0000002c80e8723c */ /* 0x040fec0000081088 */
[C---:B------:R-:W-:Y:S06]  /*24dd0*/  HMMA.1688.F32.TF32 R136, R128.reuse, R40, R96 ;  /* 0x000000288088723c */ /* 0x040fec0000081060 */
[----:B------:R-:W-:Y:S05]  /*24de0*/  HMMA.1688.F32.TF32 R96, R128, R244, R100 ;  /* 0x000000f48060723c */ /* 0x000fea0000081064 */
[----:B------:R2:W-:Y:S04]  /*24df0*/  STL.64 [R1+0x1c0], R228 ;  /* 0x0001c0e401007387 */ /* 0x0005e80000100a00 */
[----:B------:R3:W-:Y:S01]  /*24e00*/  STL.64 [R1+0x1c8], R230 ;  /* 0x0001c8e601007387 */ /* 0x0007e20000100a00 */
[----:B--2---:R-:W-:Y:S01]  /*24e10*/  MOV R228, R236 ;  /* 0x000000ec00e47202 */ /* 0x004fe20000000f00 */
[----:B------:R-:W-:-:S02]  /*24e20*/  IMAD.MOV.U32 R229, RZ, RZ, R237 ;  /* 0x000000ffffe57224 */ /* 0x000fc400078e00ed */
[----:B---3--:R-:W-:Y:S01]  /*24e30*/  IMAD.MOV.U32 R230, RZ, RZ, R238 ;  /* 0x000000ffffe67224 */ /* 0x008fe200078e00ee */
[----:B------:R-:W-:Y:S02]  /*24e40*/  MOV R231, R239 ;  /* 0x000000ef00e77202 */ /* 0x000fe40000000f00 */
[----:B------:R-:W2:Y:S04]  /*24e50*/  LDL.LU.64 R238, [R1+0x2c08] ;  /* 0x002c080001ee7983 */ /* 0x000ea80000300a00 */
[----:B------:R-:W2:Y:S01]  /*24e60*/  LDL.LU.64 R236, [R1+0x2c00] ;  /* 0x002c000001ec7983 */ /* 0x000ea20000300a00 */
[C---:B------:R-:W-:Y:S03]  /*24e70*/  HMMA.1688.F32.TF32 R100, R132.reuse, R56, R108 ;  /* 0x000000388464723c */ /* 0x040fe6000008106c */
[----:B------:R-:W-:Y:S04]  /*24e80*/  STL.64 [R1+0x190], R248 ;  /* 0x000190f801007387 */ /* 0x000fe80000100a00 */
        /* <DEDUP_REMOVED lines=8> */
[----:B------:R3:W-:Y:S04]  /*24f10*/  STL.64 [R1+0x158], R98 ;  /* 0x0001586201007387 */ /* 0x0007e80000100a00 */
[----:B------:R-:W-:Y:S04]  /*24f20*/  STL.64 [R1+0x140], R104 ;  /* 0x0001406801007387 */ /* 0x000fe80000100a00 */
[----:B------:R-:W-:Y:S01]  /*24f30*/  STL.64 [R1+0x148], R106 ;  /* 0x0001486a01007387 */ /* 0x000fe20000100a00 */
[----:B---3--:R-:W-:Y:S03]  /*24f40*/  HMMA.1688.F32.TF32 R96, R132, R64, R112 ;  /* 0x000000408460723c */ /* 0x008fe60000081070 */
[----:B------:R-:W-:Y:S04]  /*24f50*/  STL.64 [R1+0x130], R100 ;  /* 0x0001306401007387 */ /* 0x000fe80000100a00 */
[----:B------:R3:W-:Y:S01]  /*24f60*/  STL.64 [R1+0x138], R102 ;  /* 0x0001386601007387 */ /* 0x0007e20000100a00 */
[C---:B-1----:R-:W-:Y:S03]  /*24f70*/  HMMA.1688.F32.TF32 R248, R124.reuse, R60, R168 ;  /* 0x0000003c7cf8723c */ /* 0x042fe600000810a8 */
[----:B------:R-:W-:Y:S03]  /*24f80*/  LDS R104, [R3+UR7+0x200] ;  /* 0x0002000703687984 */ /* 0x000fe60008000800 */
[----:B------:R-:W-:Y:S01]  /*24f90*/  HMMA.1688.F32.TF32 R240, R124, R56, R172 ;  /* 0x000000387cf0723c */ /* 0x000fe200000810ac */
[----:B------:R-:W-:Y:S04]  /*24fa0*/  LDS R106, [R3+UR7+0x1200] ;  /* 0x00120007036a7984 */ /* 0x000fe80008000800 */
[----:B------:R-:W-:Y:S01]  /*24fb0*/  LDS R105, [R7+UR7+0x200] ;  /* 0x0002000707697984 */ /* 0x000fe20008000800 */
[----:B---3--:R-:W-:Y:S03]  /*24fc0*/  HMMA.1688.F32.TF32 R100, R132, R52, R116 ;  /* 0x000000348464723c */ /* 0x008fe60000081074 */
[----:B------:R-:W1:Y:S01]  /*24fd0*/  LDS R107, [R7+UR7+0x1200] ;  /* 0x00120007076b7984 */ /* 0x000e620008000800 */
[----:B------:R-:W-:Y:S01]  /*24fe0*/  IMAD.MOV.U32 R246, RZ, RZ, R97 ;  /* 0x000000fffff67224 */ /* 0x000fe200078e0061 */
[----:B------:R-:W-:-:S02]  /*24ff0*/  MOV R247, R98 ;  /* 0x0000006200f77202 */ /* 0x000fc40000000f00 */
[----:B------:R3:W-:Y:S01]  /*25000*/  STL [R1+0x120], R96 ;  /* 0x0001206001007387 */ /* 0x0007e20000100800 */
[----:B------:R-:W-:Y:S01]  /*25010*/  IMAD.MOV.U32 R42, RZ, RZ, R99 ;  /* 0x000000ffff2a7224 */ /* 0x000fe200078e0063 */
[----:B------:R-:W-:Y:S02]  /*25020*/  HMMA.1688.F32.TF32 R200, R68, R60, R200 ;  /* 0x0000003c44c8723c */ /* 0x000fe400000810c8 */
[----:B------:R-:W-:Y:S04]  /*25030*/  LDS R112, [R3+UR7+0x280] ;  /* 0x0002800703707984 */ /* 0x000fe80008000800 */
[----:B------:R4:W-:Y:S01]  /*25040*/  STL [R1+0x2be0], R42 ;  /* 0x002be02a01007387 */ /* 0x0009e20000100800 */
[----:B---3--:R-:W-:Y:S03]  /*25050*/  HMMA.1688.F32.TF32 R96, R132, R48, R120 ;  /* 0x000000308460723c */ /* 0x008fe60000081078 */
[----:B------:R3:W-:Y:S04]  /*25060*/  STL [R1+0x2bdc], R247 ;  /* 0x002bdcf701007387 */ /* 0x0007e80000100800 */
[----:B------:R3:W-:Y:S04]  /*25070*/  STL [R1+0x2bd8], R246 ;  /* 0x002bd8f601007387 */ /* 0x0007e80000100800 */
[----:B------:R-:W-:Y:S04]  /*25080*/  STL.64 [R1+0x110], R100 ;  /* 0x0001106401007387 */ /* 0x000fe80000100a00 */
[----:B------:R-:W-:Y:S01]  /*25090*/  STL.64 [R1+0x118], R102 ;  /* 0x0001186601007387 */ /* 0x000fe20000100a00 */
[C---:B------:R-:W-:Y:S03]  /*250a0*/  HMMA.1688.F32.TF32 R204, R68.reuse, R56, R204 ;  /* 0x0000003844cc723c */ /* 0x040fe600000810cc */
[----:B------:R-:W-:Y:S03]  /*250b0*/  LDS R114, [R3+UR7+0x1280] ;  /* 0x0012800703727984 */ /* 0x000fe60008000800 */
[----:B------:R-:W-:Y:S01]  /*250c0*/  HMMA.1688.F32.TF32 R12, R68, R64, R12 ;  /* 0x00000040440c723c */ /* 0x000fe2000008100c */
[----:B------:R-:W-:Y:S01]  /*250d0*/  LDS R113, [R7+UR7+0x280] ;  /* 0x0002800707717984 */ /* 0x000fe20008000800 */
[----:B------:R-:W-:Y:S01]  /*250e0*/  IMAD.MOV.U32 R43, RZ, RZ, R96 ;  /* 0x000000ffff2b7224 */ /* 0x000fe200078e0060 */
[----:B------:R-:W-:Y:S01]  /*250f0*/  MOV R50, R97 ;  /* 0x0000006100327202 */ /* 0x000fe20000000f00 */
[----:B------:R-:W-:-:S02]  /*25100*/  IMAD.MOV.U32 R54, RZ, RZ, R98 ;  /* 0x000000ffff367224 */ /* 0x000fc400078e0062 */
[----:B------:R-:W-:Y:S01]  /*25110*/  HMMA.1688.F32.TF32 R16, R68, R52, R16 ;  /* 0x000000344410723c */ /* 0x000fe20000081010 */
[----:B------:R-:W-:Y:S01]  /*25120*/  IMAD.MOV.U32 R55, RZ, RZ, R99 ;  /* 0x000000ffff377224 */ /* 0x000fe200078e0063 */
[----:B------:R-:W1:Y:S04]  /*25130*/  LDS R115, [R7+UR7+0x1280] ;  /* 0x0012800707737984 */ /* 0x000e680008000800 */
[----:B------:R-:W-:-:S15]  /*25140*/  HMMA.1688.F32.TF32 R96, R132, R44, R156 ;  /* 0x0000002c8460723c */ /* 0x000fde000008109c */
[----:B------:R-:W-:-:S08]  /*25150*/  NOP ;  /* 0x0000000000007918 */ /* 0x000fd00000000000 */
[----:B------:R1:W-:Y:S01]  /*25160*/  STL [R1+0x80], R96 ;  /* 0x0000806001007387 */ /* 0x0003e20000100800 */
[----:B----4-:R-:W-:Y:S01]  /*25170*/  MOV R42, R97 ;  /* 0x00000061002a7202 */ /* 0x010fe20000000f00 */
[----:B---3--:R-:W-:Y:S02]  /*25180*/  IMAD.MOV.U32 R247, RZ, RZ, R98 ;  /* 0x000000fffff77224 */ /* 0x008fe400078e0062 */
[----:B------:R-:W-:Y:S01]  /*25190*/  IMAD.MOV.U32 R246, RZ, RZ, R99 ;  /* 0x000000fffff67224 */ /* 0x000fe200078e0063 */
[----:B------:R-:W3:Y:S04]  /*251a0*/  LDL.LU.64 R120, [R1] ;  /* 0x0000000001787983 */ /* 0x000ee80000300a00 */
[----:B------:R-:W3:Y:S01]  /*251b0*/  LDL.LU.64 R122, [R1+0x8] ;  /* 0x00000800017a7983 */ /* 0x000ee20000300a00 */
[----:B-1----:R-:W-:Y:S03]  /*251c0*/  HMMA.1688.F32.TF32 R96, R132, R40, R160 ;  /* 0x000000288460723c */ /* 0x002fe600000810a0 */
[----:B------:R-:W4:Y:S04]  /*251d0*/  LDL.LU.64 R128, [R1+0x100] ;  /* 0x0001000001807983 */ /* 0x000f280000300a00 */
[----:B------:R-:W4:-:S15]  /*251e0*/  LDL.LU.64 R130, [R1+0x108] ;  /* 0x0001080001827983 */ /* 0x000f1e0000300a00 */
[----:B------:R-:W-:-:S02]  /*251f0*/  NOP ;  /* 0x0000000000007918 */ /* 0x000fc40000000000 */
[----:B------:R-:W-:Y:S01]  /*25200*/  MOV R5, R96 ;  /* 0x0000006000057202 */ /* 0x000fe20000000f00 */
[----:B------:R-:W-:Y:S01]  /*25210*/  IMAD.MOV.U32 R4, RZ, RZ, R97 ;  /* 0x000000ffff047224 */ /* 0x000fe200078e0061 */
[----:B------:R-:W-:Y:S01]  /*25220*/  MOV R0, R99 ;  /* 0x0000006300007202 */ /* 0x000fe20000000f00 */
[----:B------:R-:W-:Y:S02]  /*25230*/  IMAD.MOV.U32 R2, RZ, RZ, R98 ;  /* 0x000000ffff027224 */ /* 0x000fe400078e0062 */
[----:B------:R-:W-:Y:S01]  /*25240*/  HMMA.1688.F32.TF32 R96, R132, R244, R164 ;  /* 0x000000f48460723c */ /* 0x000fe200000810a4 */
[----:B------:R-:W4:Y:S04]  /*25250*/  LDL.LU.64 R132, [R1+0xf0] ;  /* 0x0000f00001847983 */ /* 0x000f280000300a00 */
[----:B------:R-:W4:Y:S04]  /*25260*/  LDL.LU.64 R134, [R1+0xf8] ;  /* 0x0000f80001867983 */ /* 0x000f280000300a00 */
[----:B------:R-:W4:Y:S04]  /*25270*/  LDL.LU.64 R136, [R1+0xe0] ;  /* 0x0000e00001887983 */ /* 0x000f280000300a00 */
[----:B------:R-:W4:Y:S04]  /*25280*/  LDL.LU.64 R138, [R1+0xe8] ;  /* 0x0000e800018a7983 */ /* 0x000f280000300a00 */
[----:B------:R-:W4:Y:S04]  /*25290*/  LDL.LU.64 R156, [R1+0xd0] ;  /* 0x0000d000019c7983 */ /* 0x000f280000300a00 */
[----:B------:R-:W4:Y:S01]  /*252a0*/  LDL.LU.64 R158, [R1+0xd8] ;  /* 0x0000d800019e7983 */ /* 0x000f220000300a00 */
[C---:B------:R-:W-:Y:S02]  /*252b0*/  HMMA.1688.F32.TF32 R20, R68.reuse, R48, R20 ;  /* 0x000000304414723c */ /* 0x040fe40000081014 */
[----:B------:R-:W-:Y:S01]  /*252c0*/  IMAD.MOV.U32 R51, RZ, RZ, R96 ;  /* 0x000000ffff337224 */ /* 0x000fe200078e0060 */
[----:B------:R-:W4:Y:S01]  /*252d0*/  LDL.LU.64 R164, [R1+0xc0] ;  /* 0x0000c00001a47983 */ /* 0x000f220000300a00 */
[----:B------:R-:W-:Y:S01]  /*252e0*/  IMAD.MOV.U32 R46, RZ, RZ, R97 ;  /* 0x000000ffff2e7224 */ /* 0x000fe200078e0061 */
[----:B------:R-:W-:Y:S01]  /*252f0*/  MOV R47, R98 ;  /* 0x00000062002f7202 */ /* 0x000fe20000000f00 */
[----:B------:R-:W-:Y:S01]  /*25300*/  HMMA.1688.F32.TF32 R24, R68, R44, R24 ;  /* 0x0000002c4418723c */ /* 0x000fe20000081018 */
[----:B------:R-:W4:Y:S01]  /*25310*/  LDL.LU.64 R166, [R1+0xc8] ;  /* 0x0000c80001a67983 */ /* 0x000f220000300a00 */
[----:B------:R-:W-:-:S03]  /*25320*/  IMAD.MOV.U32 R252, RZ, RZ, R99 ;  /* 0x000000fffffc7224 */ /* 0x000fc600078e0063 */
[----:B------:R-:W2:Y:S04]  /*25330*/  LDL.LU.64 R160, [R1+0x40] ;  /* 0x0000400001a07983 */ /* 0x000ea80000300a00 */
[----:B------:R-:W2:Y:S04]  /*25340*/  LDL.LU.64 R162, [R1+0x48] ;  /* 0x0000480001a27983 */ /* 0x000ea80000300a00 */
[----:B------:R-:W4:Y:S04]  /*25350*/  LDL.LU.64 R116, [R1+0x30] ;  /* 0x0000300001747983 */ /* 0x000f280000300a00 */
[----:B------:R-:W4:Y:S04]  /*25360*/  LDL.LU.64 R118, [R1+0x38] ;  /* 0x0000380001767983 */ /* 0x000f280000300a00 */
[----:B------:R-:W4:Y:S04]  /*25370*/  LDL.LU.64 R168, [R1+0xa0] ;  /* 0x0000a00001a87983 */ /* 0x000f280000300a00 */
[----:B------:R-:W4:Y:S04]  /*25380*/  LDL.LU.64 R170, [R1+0xa8] ;  /* 0x0000a80001aa7983 */ /* 0x000f280000300a00 */
[----:B------:R-:W-:Y:S04]  /*25390*/  STL.64 [R1+0x2b08], R250 ;  /* 0x002b08fa01007387 */ /* 0x000fe80000100a00 */
[----:B------:R1:W-:Y:S01]  /*253a0*/  STL.64 [R1+0x2b00], R248 ;  /* 0x002b00f801007387 */ /* 0x0003e20000100a00 */
[C---:B------:R-:W-:Y:S03]  /*253b0*/  HMMA.1688.F32.TF32 R28, R68.reuse, R40, R28 ;  /* 0x00000028441c723c */ /* 0x040fe6000008101c */
[----:B------:R-:W-:Y:S03]  /*253c0*/  LDS R96, [R3+UR7+0x300] ;  /* 0x0003000703607984 */ /* 0x000fe60008000800 */
[----:B------:R-:W-:Y:S01]  /*253d0*/  HMMA.1688.F32.TF32 R8, R68, R244, R8 ;  /* 0x000000f44408723c */ /* 0x000fe20000081008 */
[----:B------:R-:W-:Y:S04]  /*253e0*/  LDS R68, [R3+UR7+0x380] ;  /* 0x0003800703447984 */ /* 0x000fe80008000800 */
[----:B-1----:R-:W3:Y:S04]  /*253f0*/  LDL.LU.64 R248, [R1+0x60] ;  /* 0x0000600001f87983 */ /* 0x002ee80000300a00 */
[----:B------:R-:W3:Y:S04]  /*25400*/  LDL.LU.64 R250, [R1+0x68] ;  /* 0x0000680001fa7983 */ /* 0x000ee80000300a00 */
[----:B------:R-:W2:Y:S04]  /*25410*/  LDL.LU.64 R172, [R1+0x70] ;  /* 0x0000700001ac7983 */ /* 0x000ea80000300a00 */
[----:B------:R-:W2:Y:S04]  /*25420*/  LDL.LU.64 R174, [R1+0x78] ;  /* 0x0000780001ae7983 */ /* 0x000ea80000300a00 */
[----:B------:R-:W-:Y:S04]  /*25430*/  STL.64 [R1+0x2b18], R242 ;  /* 0x002b18f201007387 */ /* 0x000fe80000100a00 */
[----:B------:R1:W-:Y:S04]  /*25440*/  STL.64 [R1+0x2b10], R240 ;  /* 0x002b10f001007387 */ /* 0x0003e80000100a00 */
[----:B------:R-:W-:Y:S04]  /*25450*/  LDS R70, [R3+UR7+0x1380] ;  /* 0x0013800703467984 */ /* 0x000fe80008000800 */
[----:B------:R-:W-:Y:S04]  /*25460*/  LDS R69, [R7+UR7+0x380] ;  /* 0x0003800707457984 */ /* 0x000fe80008000800 */
[----:B-1----:R-:W4:Y:S04]  /*25470*/  LDL.LU.64 R240, [R1+0x90] ;  /* 0x0000900001f07983 */ /* 0x002f280000300a00 */
[----:B------:R-:W4:Y:S04]  /*25480*/  LDL.LU.64 R242, [R1+0x98] ;  /* 0x0000980001f27983 */ /* 0x000f280000300a00 */
[----:B------:R-:W3:Y:S01]  /*25490*/  LDS R71, [R7+UR7+0x1380] ;  /* 0x0013800707477984 */ /* 0x000ee20008000800 */
[C---:B------:R-:W-:Y:S03]  /*254a0*/  HMMA.1688.F32.TF32 R232, R124.reuse, R64, R176 ;  /* 0x000000407ce8723c */ /* 0x040fe600000810b0 */
[----:B------:R-:W-:Y:S03]  /*254b0*/  LDS R98, [R3+UR7+0x1300] ;  /* 0x0013000703627984 */ /* 0x000fe60008000800 */
[C---:B------:R-:W-:Y:S01]  /*254c0*/  HMMA.1688.F32.TF32 R180, R124.reuse, R52, R180 ;  /* 0x000000347cb4723c */ /* 0x040fe200000810b4 */
[----:B------:R-:W-:Y:S04]  /*254d0*/  LDS R97, [R7+UR7+0x300] ;  /* 0x0003000707617984 */ /* 0x000fe80008000800 */
[----:B------:R-:W4:Y:S01]  /*254e0*/  LDS R99, [R7+UR7+0x1300] ;  /* 0x0013000707637984 */ /* 0x000f220008000800 */
[C---:B------:R-:W-:Y:S06]  /*254f0*/  HMMA.1688.F32.TF32 R184, R124.reuse, R48, R184 ;  /* 0x000000307cb8723c */ /* 0x040fec00000810b8 */
[C---:B------:R-:W-:Y:S06]  /*25500*/  HMMA.1688.F32.TF32 R188, R124.reuse, R44, R188 ;  /* 0x0000002c7cbc723c */ /* 0x040fec00000810bc */
[C---:B------:R-:W-:Y:S06]  /*25510*/  HMMA.1688.F32.TF32 R192, R124.reuse, R40, R192 ;  /* 0x000000287cc0723c */ /* 0x040fec00000810c0 */
[----:B------:R-:W-:Y:S01]  /*25520*/  HMMA.1688.F32.TF32 R196, R124, R244, R196 ;  /* 0x000000f47cc4723c */ /* 0x000fe200000810c4 */
        /* <DEDUP_REMOVED lines=18> */
[----:B-1----:R-:W4:Y:S04]  /*25650*/  LDL.LU.64 R12, [R1+0x10] ;  /* 0x00001000010c7983 */ /* 0x002f280000300a00 */
[----:B------:R-:W4:Y:S01]  /*25660*/  LDL.LU.64 R14, [R1+0x18] ;  /* 0x00001800010e7983 */ /* 0x000f220000300a00 */
[----:B------:R-:W-:Y:S03]  /*25670*/  HMMA.1688.F32.TF32 R100, R104, R44, R144 ;  /* 0x0000002c6864723c */ /* 0x000fe60000081090 */
[----:B------:R-:W-:Y:S04]  /*25680*/  LDS R144, [R3+UR7+0x2000] ;  /* 0x0020000703907984 */ /* 0x000fe80008000800 */
[----:B------:R-:W-:Y:S04]  /*25690*/  LDS R146, [R3+UR7+0x3000] ;  /* 0x0030000703927984 */ /* 0x000fe80008000800 */
[----:B------:R-:W-:Y:S04]  /*256a0*/  LDS R145, [R7+UR7+0x2000] ;  /* 0x0020000707917984 */ /* 0x000fe80008000800 */
[----:B------:R-:W1:Y:S01]  /*256b0*/  LDS R147, [R7+UR7+0x3000] ;  /* 0x0030000707937984 */ /* 0x000e620008000800 */
[C---:B------:R-:W-:Y:S06]  /*256c0*/  HMMA.1688.F32.TF32 R76, R112.reuse, R60, R76 ;  /* 0x0000003c704c723c */ /* 0x040fec000008104c */
[C---:B------:R-:W-:Y:S01]  /*256d0*/  HMMA.1688.F32.TF32 R108, R112.reuse, R56, R152 ;  /* 0x00000038706c723c */ /* 0x040fe20000081098 */
[----:B------:R-:W-:Y:S04]  /*256e0*/  LDS R152, [R3+UR7+0x2180] ;  /* 0x0021800703987984 */ /* 0x000fe80008000800 */
[----:B------:R-:W-:Y:S01]  /*256f0*/  LDS R154, [R3+UR7+0x3180] ;  /* 0x00318007039a7984 */ /* 0x000fe20008000800 */
[C---:B------:R-:W-:Y:S03]  /*25700*/  HMMA.1688.F32.TF32 R80, R112.reuse, R64, R80 ;  /* 0x000000407050723c */ /* 0x040fe60000081050 */
[----:B------:R-:W-:Y:S03]  /*25710*/  LDS R153, [R7+UR7+0x2180] ;  /* 0x0021800707997984 */ /* 0x000fe60008000800 */
[C---:B------:R-:W-:Y:S01]  /*25720*/  HMMA.1688.F32.TF32 R208, R112.reuse, R52, R208 ;  /* 0x0000003470d0723c */ /* 0x040fe200000810d0 */
[----:B------:R-:W-:Y:S05]  /*25730*/  LDS R155, [R7+UR7+0x3180] ;  /* 0x00318007079b7984 */ /* 0x000fea0008000800 */
[C---:B------:R-:W-:Y:S06]  /*25740*/  HMMA.1688.F32.TF32 R84, R112.reuse, R48, R84 ;  /* 0x000000307054723c */ /* 0x040fec0000081054 */
[C---:B------:R-:W-:Y:S06]  /*25750*/  HMMA.1688.F32.TF32 R212, R112.reuse, R44, R212 ;  /* 0x0000002c70d4723c */ /* 0x040fec00000810d4 */
[----:B------:R-:W-:Y:S06]  /*25760*/  HMMA.1688.F32.TF32 R88, R112, R40, R88 ;  /* 0x000000287058723c */ /* 0x000fec0000081058 */
[C---:B---3--:R-:W-:Y:S06]  /*25770*/  HMMA.1688.F32.TF32 R176, R68.reuse, R64, R248 ;  /* 0x0000004044b0723c */ /* 0x048fec00000810f8 */
[----:B--2---:R-:W-:Y:S01]  /*25780*/  HMMA.1688.F32.TF32 R172, R68, R56, R172 ;  /* 0x0000003844ac723c */ /* 0x004fe200000810ac */
[----:B------:R-:W-:Y:S01]  /*25790*/  MOV R248, R59 ;  /* 0x0000003b00f87202 */ /* 0x000fe20000000f00 */
[----:B------:R-:W-:-:S02]  /*257a0*/  IMAD.MOV.U32 R249, RZ, RZ, R62 ;  /* 0x000000fffff97224 */ /* 0x000fc400078e003e */
[----:B------:R-:W-:-:S15]  /*257b0*/  IMAD.MOV.U32 R250, RZ, RZ, R63 ;  /* 0x000000fffffa7224 */ /* 0x000fde00078e003f */
[----:B------:R-:W-:-:S04]  /*257c0*/  NOP ;  /* 0x0000000000007918 */ /* 0x000fc80000000000 */
[----:B------:R2:W-:Y:S01]  /*257d0*/  STL [R1+0x2afc], R175 ;  /* 0x002afcaf01007387 */ /* 0x0005e20000100800 */
[----:B----4-:R-:W-:Y:S03]  /*257e0*/  HMMA.1688.F32.TF32 R124, R96, R64, R240 ;  /* 0x00000040607c723c */ /* 0x010fe600000810f0 */
[----:B------:R-:W3:Y:S04]  /*257f0*/  LDL.LU R232, [R1+0x1c0] ;  /* 0x0001c00001e87983 */ /* 0x000ee80000300800 */
[----:B------:R-:W3:Y:S01]  /*25800*/  LDL.LU R233, [R1+0x1c4] ;  /* 0x0001c40001e97983 */ /* 0x000ee20000300800 */
[----:B------:R-:W-:-:S03]  /*25810*/  IMAD.MOV.U32 R240, RZ, RZ, R228 ;  /* 0x000000fffff07224 */ /* 0x000fc600078e00e4 */
[----:B------:R-:W3:Y:S01]  /*25820*/  LDL.LU R234, [R1+0x1c8] ;  /* 0x0001c80001ea7983 */ /* 0x000ee20000300800 */
[----:B------:R-:W-:-:S03]  /*25830*/  MOV R241, R229 ;  /* 0x000000e500f17202 */ /* 0x000fc60000000f00 */
[----:B------:R-:W3:Y:S01]  /*25840*/  LDL.LU R235, [R1+0x1cc] ;  /* 0x0001cc0001eb7983 */ /* 0x000ee20000300800 */
[----:B------:R-:W-:-:S03]  /*25850*/  IMAD.MOV.U32 R242, RZ, RZ, R230 ;  /* 0x000000fffff27224 */ /* 0x000fc600078e00e6 */
[----:B------:R4:W-:Y:S01]  /*25860*/  STL [R1+0x2af8], R179 ;  /* 0x002af8b301007387 */ /* 0x0009e20000100800 */
[----:B------:R-:W-:-:S03]  /*25870*/  IMAD.MOV.U32 R243, RZ, RZ, R231 ;  /* 0x000000fffff37224 */ /* 0x000fc600078e00e7 */
[----:B------:R-:W2:Y:S04]  /*25880*/  LDL.LU R228, [R1+0x2bfc] ;  /* 0x002bfc0001e47983 */ /* 0x000ea80000300800 */
[----:B------:R-:W2:Y:S04]  /*25890*/  LDL.LU R229, [R1+0x2bf8] ;  /* 0x002bf80001e57983 */ /* 0x000ea80000300800 */
[----:B------:R-:W2:Y:S04]  /*258a0*/  LDL.LU R230, [R1+0x2bf4] ;  /* 0x002bf40001e67983 */ /* 0x000ea80000300800 */
[----:B------:R-:W2:Y:S04]  /*258b0*/  LDL.LU R231, [R1+0x2bf0] ;  /* 0x002bf00001e77983 */ /* 0x000ea80000300800 */
[----:B------:R-:W4:Y:S04]  /*258c0*/  LDL.LU R59, [R1+0x2bec] ;  /* 0x002bec00013b7983 */ /* 0x000f280000300800 */
[----:B------:R-:W3:Y:S04]  /*258d0*/  LDL.LU R62, [R1+0x2be8] ;  /* 0x002be800013e7983 */ /* 0x000ee80000300800 */
[----:B------:R-:W3:Y:S01]  /*258e0*/  LDL.LU R63, [R1+0x2be4] ;  /* 0x002be400013f7983 */ /* 0x000ee20000300800 */
[----:B------:R-:W-:Y:S01]  /*258f0*/  HMMA.1688.F32.TF32 R160, R68, R52, R160 ;  /* 0x0000003444a0723c */ /* 0x000fe200000810a0 */
[----:B------:R-:W-:-:S05]  /*25900*/  MOV R251, R6 ;  /* 0x0000000600fb7202 */ /* 0x000fca0000000f00 */
[----:B------:R-:W-:Y:S06]  /*25910*/  HMMA.1688.F32.TF32 R112, R112, R244, R216 ;  /* 0x000000f47070723c */ /* 0x000fec00000810d8 */
[----:B------:R-:W-:Y:S06]  /*25920*/  HMMA.1688.F32.TF32 R216, R68, R40, R236 ;  /* 0x0000002844d8723c */ /* 0x000fec00000810ec */
[----:B-1----:R-:W-:Y:S05]  /*25930*/  HMMA.1688.F32.TF32 R236, R144, R66, R248 ;  /* 0x0000004290ec723c */ /* 0x002fea00000810f8 */
[----:B------:R1:W-:Y:S02]  /*25940*/  STL [R1+0x2af4], R163 ;  /* 0x002af4a301007387 */ /* 0x0003e40000100800 */
[----:B------:R-:W-:Y:S01]  /*25950*/  MOV R249, R42 ;  /* 0x0000002a00f97202 */ /* 0x000fe20000000f00 */
[----:B------:R-:W-:Y:S01]  /*25960*/  IMAD.MOV.U32 R250, RZ, RZ, R247 ;  /* 0x000000fffffa7224 */ /* 0x000fe200078e00f7 */
[----:B------:R-:W4:Y:S01]  /*25970*/  LDL.LU R248, [R1+0x80] ;  /* 0x0000800001f87983 */ /* 0x000f220000300800 */
[----:B------:R-:W-:-:S03]  /*25980*/  IMAD.MOV.U32 R251, RZ, RZ, R246 ;  /* 0x000000fffffb7224 */ /* 0x000fc600078e00f6 */
[----:B------:R-:W4:Y:S04]  /*25990*/  LDL.LU R42, [R1+0x2be0] ;  /* 0x002be000012a7983 */ /* 0x000f280000300800 */
[----:B------:R-:W4:Y:S04]  /*259a0*/  LDL.LU R247, [R1+0x2bdc] ;  /* 0x002bdc0001f77983 */ /* 0x000f280000300800 */
[----:B------:R-:W4:Y:S01]  /*259b0*/  LDL.LU R246, [R1+0x2bd8] ;  /* 0x002bd80001f67983 */ /* 0x000f220000300800 */
[C---:B------:R-:W-:Y:S06]  /*259c0*/  HMMA.1688.F32.TF32 R140, R96.reuse, R60, R140 ;  /* 0x0000003c608c723c */ /* 0x040fec000008108c */
[C---:B------:R-:W-:Y:S06]  /*259d0*/  HMMA.1688.F32.TF32 R120, R96.reuse, R56, R120 ;  /* 0x000000386078723c */ /* 0x040fec0000081078 */
[C---:B------:R-:W-:Y:S06]  /*259e0*/  HMMA.1688.F32.TF32 R128, R96.reuse, R52, R128 ;  /* 0x000000346080723c */ /* 0x040fec0000081080 */
[C---:B------:R-:W-:Y:S06]  /*259f0*/  HMMA.1688.F32.TF32 R132, R96.reuse, R48, R132 ;  /* 0x000000306084723c */ /* 0x040fec0000081084 */
[C---:B------:R-:W-:Y:S06]  /*25a00*/  HMMA.1688.F32.TF32 R136, R96.reuse, R44, R136 ;  /* 0x0000002c6088723c */ /* 0x040fec0000081088 */
[C---:B------:R-:W-:Y:S06]  /*25a10*/  HMMA.1688.F32.TF32 R156, R96.reuse, R40, R156 ;  /* 0x00000028609c723c */ /* 0x040fec000008109c */
[----:B------:R-:W-:Y:S06]  /*25a20*/  HMMA.1688.F32.TF32 R164, R96, R244, R164 ;  /* 0x000000f460a4723c */ /* 0x000fec00000810a4 */
[----:B------:R-:W-:Y:S06]  /*25a30*/  HMMA.1688.F32.TF32 R96, R68, R44, R12 ;  /* 0x0000002c4460723c */ /* 0x000fec000008100c */
[C---:B------:R-:W-:Y:S06]  /*25a40*/  HMMA.1688.F32.TF32 R224, R104.reuse, R60, R224 ;  /* 0x0000003c68e0723c */ /* 0x040fec00000810e0 */
[C---:B------:R-:W-:Y:S06]  /*25a50*/  HMMA.1688.F32.TF32 R220, R104.reuse, R56, R220 ;  /* 0x0000003868dc723c */ /* 0x040fec00000810dc */
[C---:B------:R-:W-:Y:S06]  /*25a60*/  HMMA.1688.F32.TF32 R32, R104.reuse, R64, R32 ;  /* 0x000000406820723c */ /* 0x040fec0000081020 */
[C---:B------:R-:W-:Y:S06]  /*25a70*/  HMMA.1688.F32.TF32 R92, R104.reuse, R52, R92 ;  /* 0x00000034685c723c */ /* 0x040fec000008105c */
[C---:B------:R-:W-:Y:S06]  /*25a80*/  HMMA.1688.F32.TF32 R36, R104.reuse, R48, R36 ;  /* 0x000000306824723c */ /* 0x040fec0000081024 */
[----:B------:R-:W-:Y:S06]  /*25a90*/  HMMA.1688.F32.TF32 R72, R104, R40, R72 ;  /* 0x000000286848723c */ /* 0x000fec0000081048 */
[C---:B------:R-:W-:Y:S06]  /*25aa0*/  HMMA.1688.F32.TF32 R168, R68.reuse, R60, R168 ;  /* 0x0000003c44a8723c */ /* 0x040fec00000810a8 */
[----:B------:R-:W-:Y:S06]  /*25ab0*/  HMMA.1688.F32.TF32 R116, R68, R48, R116 ;  /* 0x000000304474723c */ /* 0x000fec0000081074 */
[----:B------:R-:W-:Y:S01]  /*25ac0*/  HMMA.1688.F32.TF32 R104, R104, R244, R148 ;  /* 0x000000f46868723c */ /* 0x000fe20000081094 */
[----:B------:R-:W-:Y:S04]  /*25ad0*/  LDS R148, [R3+UR7+0x2080] ;  /* 0x0020800703947984 */ /* 0x000fe80008000800 */
[----:B------:R-:W-:Y:S04]  /*25ae0*/  LDS R150, [R3+UR7+0x3080] ;  /* 0x0030800703967984 */ /* 0x000fe80008000800 */
[----:B------:R-:W-:Y:S04]  /*25af0*/  LDS R149, [R7+UR7+0x2080] ;  /* 0x0020800707957984 */ /* 0x000fe80008000800 */
[----:B------:R-:W1:Y:S01]  /*25b00*/  LDS R151, [R7+UR7+0x3080] ;  /* 0x0030800707977984 */ /* 0x000e620008000800 */
[----:B---3--:R-:W-:Y:S03]  /*25b10*/  HMMA.1688.F32.TF32 R12, R144, R62, R232 ;  /* 0x0000003e900c723c */ /* 0x008fe600000810e8 */
[----:B------:R-:W3:Y:S04]  /*25b20*/  LDL.LU R232, [R1+0x110] ;  /* 0x0001100001e87983 */ /* 0x000ee80000300800 */
[----:B------:R-:W3:Y:S01]  /*25b30*/  LDL.LU R233, [R1+0x114] ;  /* 0x0001140001e97983 */ /* 0x000ee20000300800 */
[----:B--2---:R-:W-:Y:S03]  /*25b40*/  HMMA.1688.F32.TF32 R68, R68, R244, R228 ;  /* 0x000000f44444723c */ /* 0x004fe600000810e4 */
[----:B------:R-:W3:Y:S04]  /*25b50*/  LDL.LU R234, [R1+0x118] ;  /* 0x0001180001ea7983 */ /* 0x000ee80000300800 */
[----:B------:R-:W3:Y:S04]  /*25b60*/  LDL.LU R235, [R1+0x11c] ;  /* 0x00011c0001eb7983 */ /* 0x000ee80000300800 */
[----:B------:R-:W2:Y:S04]  /*25b70*/  LDL.LU R196, [R1+0x160] ;  /* 0x0001600001c47983 */ /* 0x000ea80000300800 */
[----:B------:R-:W2:Y:S01]  /*25b80*/  LDL.LU R197, [R1+0x164] ;  /* 0x0001640001c57983 */ /* 0x000ea20000300800 */
[----:B------:R-:W-:Y:S01]  /*25b90*/  IMAD.MOV.U32 R245, RZ, RZ, R12 ;  /* 0x000000fffff57224 */ /* 0x000fe200078e000c */
[----:B------:R-:W-:Y:S01]  /*25ba0*/  MOV R57, R14 ;  /* 0x0000000e00397202 */ /* 0x000fe20000000f00 */
[----:B------:R-:W-:Y:S01]  /*25bb0*/  IMAD.MOV.U32 R244, RZ, RZ, R13 ;  /* 0x000000fffff47224 */ /* 0x000fe200078e000d */
[----:B------:R-:W2:Y:S01]  /*25bc0*/  LDL.LU R198, [R1+0x168] ;  /* 0x0001680001c67983 */ /* 0x000ea20000300800 */
[----:B------:R-:W-:-:S02]  /*25bd0*/  IMAD.MOV.U32 R56, RZ, RZ, R15 ;  /* 0x000000ffff387224 */ /* 0x000fc400078e000f */
[----:B----4-:R-:W-:Y:S01]  /*25be0*/  HMMA.1688.F32.TF32 R12, R144, R58, R240 ;  /* 0x0000003a900c723c */ /* 0x010fe200000810f0 */
[----:B------:R-:W2:Y:S04]  /*25bf0*/  LDL.LU R199, [R1+0x16c] ;  /* 0x00016c0001c77983 */ /* 0x000ea80000300800 */
[----:B------:R-:W4:Y:S04]  /*25c00*/  LDL.LU R204, [R1+0x180] ;  /* 0x0001800001cc7983 */ /* 0x000f280000300800 */
[----:B------:R-:W4:Y:S04]  /*25c10*/  LDL.LU R205, [R1+0x184] ;  /* 0x0001840001cd7983 */ /* 0x000f280000300800 */
[----:B------:R-:W4:Y:S04]  /*25c20*/  LDL.LU R206, [R1+0x188] ;  /* 0x0001880001ce7983 */ /* 0x000f280000300800 */
[----:B------:R-:W4:Y:S01]  /*25c30*/  LDL.LU R207, [R1+0x18c] ;  /* 0x00018c0001cf7983 */ /* 0x000f220000300800 */
[----:B------:R-:W-:Y:S01]  /*25c40*/  MOV R181, R246 ;  /* 0x000000f600b57202 */ /* 0x000fe20000000f00 */
[----:B------:R-:W-:-:S02]  /*25c50*/  IMAD.MOV.U32 R182, RZ, RZ, R247 ;  /* 0x000000ffffb67224 */ /* 0x000fc400078e00f7 */
[----:B------:R-:W-:Y:S01]  /*25c60*/  IMAD.MOV.U32 R183, RZ, RZ, R42 ;  /* 0x000000ffffb77224 */ /* 0x000fe200078e002a */
[----:B------:R-:W-:Y:S02]  /*25c70*/  LDS R228, [R3+UR7+0x2100] ;  /* 0x0021000703e47984 */ /* 0x000fe40008000800 */
[----:B------:R-:W-:Y:S01]  /*25c80*/  IMAD.MOV.U32 R175, RZ, RZ, R12 ;  /* 0x000000ffffaf7224 */ /* 0x000fe200078e000c */
[----:B------:R-:W-:Y:S01]  /*25c90*/  MOV R179, R13 ;  /* 0x0000000d00b37202 */ /* 0x000fe20000000f00 */
[----:B------:R-:W3:Y:S01]  /*25ca0*/  LDL.LU R12, [R1+0x190] ;  /* 0x00019000010c7983 */ /* 0x000ee20000300800 */
[----:B-1----:R-:W-:Y:S02]  /*25cb0*/  IMAD.MOV.U32 R163, RZ, RZ, R14 ;  /* 0x000000ffffa37224 */ /* 0x002fe400078e000e */
[----:B------:R-:W-:Y:S01]  /*25cc0*/  IMAD.MOV.U32 R6, RZ, RZ, R15 ;  /* 0x000000ffff067224 */ /* 0x000fe200078e000f */
[----:B------:R-:W3:Y:S04]  /*25cd0*/  LDL.LU R13, [R1+0x194] ;  /* 0x00019400010d7983 */ /* 0x000ee80000300800 */
[----:B------:R-:W3:Y:S04]  /*25ce0*/  LDL.LU R14, [R1+0x198] ;  /* 0x00019800010e7983 */ /* 0x000ee80000300800 */
[----:B------:R-:W3:Y:S04]  /*25cf0*/  LDL.LU R15, [R1+0x19c] ;  /* 0x00019c00010f7983 */ /* 0x000ee80000300800 */
[----:B------:R-:W4:Y:S04]  /*25d00*/  LDL.LU R200, [R1+0x170] ;  /* 0x0001700001c87983 */ /* 0x000f280000300800 */
[----:B------:R-:W4:Y:S04]  /*25d10*/  LDL.LU R201, [R1+0x174] ;  /* 0x0001740001c97983 */ /* 0x000f280000300800 */
[----:B------:R-:W4:Y:S04]  /*25d20*/  LDL.LU R202, [R1+0x178] ;  /* 0x0001780001ca7983 */ /* 0x000f280000300800 */
[----:B------:R-:W4:Y:S04]  /*25d30*/  LDL.LU R203, [R1+0x17c] ;  /* 0x00017c0001cb7983 */ /* 0x000f280000300800 */
[----:B------:R-:W4:Y:S04]  /*25d40*/  LDL.LU R192, [R1+0x150] ;  /* 0x0001500001c07983 */ /* 0x000f280000300800 */
[----:B------:R-:W4:Y:S04]  /*25d50*/  LDL.LU R193, [R1+0x154] ;  /* 0x0001540001c17983 */ /* 0x000f280000300800 */
[----:B------:R-:W4:Y:S04]  /*25d60*/  LDL.LU R194, [R1+0x158] ;  /* 0x0001580001c27983 */ /* 0x000f280000300800 */
[----:B------:R-:W4:Y:S04]  /*25d70*/  LDL.LU R195, [R1+0x15c] ;  /* 0x00015c0001c37983 */ /* 0x000f280000300800 */
[----:B------:R-:W2:Y:S04]  /*25d80*/  LDL.LU R188, [R1+0x140] ;  /* 0x0001400001bc7983 */ /* 0x000ea80000300800 */
[----:B------:R-:W2:Y:S04]  /*25d90*/  LDL.LU R189, [R1+0x144] ;  /* 0x0001440001bd7983 */ /* 0x000ea80000300800 */
[----:B------:R-:W2:Y:S04]  /*25da0*/  LDL.LU R190, [R1+0x148] ;  /* 0x0001480001be7983 */ /* 0x000ea80000300800 */
[----:B------:R-:W2:Y:S04]  /*25db0*/  LDL.LU R191, [R1+0x14c] ;  /* 0x00014c0001bf7983 */ /* 0x000ea80000300800 */
[----:B------:R-:W3:Y:S04]  /*25dc0*/  LDL.LU R184, [R1+0x130] ;  /* 0x0001300001b87983 */ /* 0x000ee80000300800 */
[----:B------:R-:W3:Y:S04]  /*25dd0*/  LDL.LU R185, [R1+0x134] ;  /* 0x0001340001b97983 */ /* 0x000ee80000300800 */
[----:B------:R-:W3:Y:S04]  /*25de0*/  LDL.LU R186, [R1+0x138] ;  /* 0x0001380001ba7983 */ /* 0x000ee80000300800 */
[----:B------:R-:W3:Y:S01]  /*25df0*/  LDL.LU R187, [R1+0x13c] ;  /* 0x00013c0001bb7983 */ /* 0x000ee20000300800 */
[----:B------:R-:W-:-:S03]  /*25e00*/  MOV R240, R43 ;  /* 0x0000002b00f07202 */ /* 0x000fc60000000f00 */
[----:B------:R-:W4:Y:S01]  /*25e10*/  LDL.LU R180, [R1+0x120] ;  /* 0x0001200001b47983 */ /* 0x000f220000300800 */
[----:B------:R-:W-:-:S03]  /*25e20*/  IMAD.MOV.U32 R241, RZ, RZ, R50 ;  /* 0x000000fffff17224 */ /* 0x000fc600078e0032 */
[----:B------:R-:W4:Y:S01]  /*25e30*/  LDL.LU R246, [R1+0x2bd4] ;  /* 0x002bd40001f67983 */ /* 0x000f220000300800 */
[----:B------:R-:W-:-:S03]  /*25e40*/  IMAD.MOV.U32 R242, RZ, RZ, R54 ;  /* 0x000000fffff27224 */ /* 0x000fc600078e0036 */
[----:B------:R-:W4:Y:S01]  /*25e50*/  LDL.LU R247, [R1+0x2bd0] ;  /* 0x002bd00001f77983 */ /* 0x000f220000300800 */
[----:B------:R-:W-:-:S03]  /*25e60*/  MOV R243, R55 ;  /* 0x0000003700f37202 */ /* 0x000fc60000000f00 */
[----:B------:R-:W4:Y:S04]  /*25e70*/  LDL.LU R42, [R1+0x2bcc] ;  /* 0x002bcc00012a7983 */ /* 0x000f280000300800 */
[----:B------:R-:W4:Y:S04]  /*25e80*/  LDL.LU R43, [R1+0x2bc8] ;  /* 0x002bc800012b7983 */ /* 0x000f280000300800 */
[----:B------:R-:W4:Y:S04]  /*25e90*/  LDL.LU R50, [R1+0x2bc4] ;  /* 0x002bc40001327983 */ /* 0x000f280000300800 */
[----:B------:R-:W4:Y:S04]  /*25ea0*/  LDL.LU R54, [R1+0x2bc0] ;  /* 0x002bc00001367983 */ /* 0x000f280000300800 */
[----:B------:R-:W4:Y:S04]  /*25eb0*/  LDL.LU R55, [R1+0x2bbc] ;  /* 0x002bbc0001377983 */ /* 0x000f280000300800 */
[----:B------:R1:W-:Y:S04]  /*25ec0*/  STL [R1+0x2ac8], R236 ;  /* 0x002ac8ec01007387 */ /* 0x0003e80000100800 */
[----:B------:R1:W-:Y:S04]  /*25ed0*/  STL [R1+0x2ac4], R237 ;  /* 0x002ac4ed01007387 */ /* 0x0003e80000100800 */
[----:B------:R1:W-:Y:S02]  /*25ee0*/  STL [R1+0x2ac0], R238 ;  /* 0x002ac0ee01007387 */ /* 0x0003e40000100800 */
[----:B-1----:R-:W-:-:S02]  /*25ef0*/  IMAD.MOV.U32 R236, RZ, RZ, R51 ;  /* 0x000000ffffec7224 */ /* 0x002fc400078e0033 */
[----:B------:R-:W-:Y:S01]  /*25f00*/  STL [R1+0x2abc], R239 ;  /* 0x002abcef01007387 */ /* 0x000fe20000100800 */
[----:B------:R-:W-:-:S03]  /*25f10*/  IMAD.MOV.U32 R237, RZ, RZ, R46 ;  /* 0x000000ffffed7224 */ /* 0x000fc600078e002e */
[----:B------:R-:W4:Y:S01]  /*25f20*/  LDL.LU R51, [R1+0x2bb8] ;  /* 0x002bb80001337983 */ /* 0x000f220000300800 */
[----:B------:R-:W-:-:S03]  /*25f30*/  MOV R238, R47 ;  /* 0x0000002f00ee7202 */ /* 0x000fc60000000f00 */
[----:B------:R-:W4:Y:S04]  /*25f40*/  LDL.LU R46, [R1+0x2bb4] ;  /* 0x002bb400012e7983 */ /* 0x000f280000300800 */
[----:B------:R-:W4:Y:S04]  /*25f50*/  LDL.LU R47, [R1+0x2bb0] ;  /* 0x002bb000012f7983 */ /* 0x000f280000300800 */
[----:B------:R-:W-:Y:S04]  /*25f60*/  LDS R230, [R3+UR7+0x3100] ;  /* 0x0031000703e67984 */ /* 0x000fe80008000800 */
[----:B------:R-:W-:Y:S04]  /*25f70*/  LDS R229, [R7+UR7+0x2100] ;  /* 0x0021000707e57984 */ /* 0x000fe80008000800 */
[----:B------:R-:W1:Y:S01]  /*25f80*/  LDS R231, [R7+UR7+0x3100] ;  /* 0x0031000707e77984 */ /* 0x000e620008000800 */
[C---:B--2---:R-:W-:Y:S06]  /*25f90*/  HMMA.1688.F32.TF32 R188, R148.reuse, R62, R188 ;  /* 0x0000003e94bc723c */ /* 0x044fec00000810bc */
[----:B---3--:R-:W-:Y:S06]  /*25fa0*/  HMMA.1688.F32.TF32 R184, R148, R58, R184 ;  /* 0x0000003a94b8723c */ /* 0x008fec00000810b8 */
[C---:B----4-:R-:W-:Y:S06]  /*25fb0*/  HMMA.1688.F32.TF32 R196, R144.reuse, R42, R196 ;  /* 0x0000002a90c4723c */ /* 0x050fec00000810c4 */
[C---:B------:R-:W-:Y:S06]  /*25fc0*/  HMMA.1688.F32.TF32 R12, R144.reuse, R54, R12 ;  /* 0x00000036900c723c */ /* 0x040fec000008100c */
[C---:B------:R-:W-:Y:S06]  /*25fd0*/  HMMA.1688.F32.TF32 R204, R144.reuse, R50, R204 ;  /* 0x0000003290cc723c */ /* 0x040fec00000810cc */
[C---:B------:R-:W-:Y:S11]  /*25fe0*/  HMMA.1688.F32.TF32 R200, R144.reuse, R46, R200 ;  /* 0x0000002e90c8723c */ /* 0x040ff600000810c8 */
[----:B------:R-:W-:Y:S01]  /*25ff0*/  STL.64 [R1+0x2b0], R12 ;  /* 0x0002b00c01007387 */ /* 0x000fe20000100a00 */
[----:B------:R-:W-:Y:S03]  /*26000*/  HMMA.1688.F32.TF32 R144, R144, R246, R192 ;  /* 0x000000f69090723c */ /* 0x000fe600000810c0 */
[----:B------:R2:W-:Y:S01]  /*26010*/  STL.64 [R1+0x2b8], R14 ;  /* 0x0002b80e01007387 */ /* 0x0005e20000100a00 */
[----:B------:R-:W-:Y:S01]  /*26020*/  MOV R61, R197 ;  /* 0x000000c5003d7202 */ /* 0x000fe20000000f00 */
[----:B------:R-:W-:Y:S01]  /*26030*/  IMAD.MOV.U32 R60, RZ, RZ, R196 ;  /* 0x000000ffff3c7224 */ /* 0x000fe200078e00c4 */
[C---:B------:R-:W-:Y:S01]  /*26040*/  HMMA.1688.F32.TF32 R180, R148.reuse, R66, R180 ;  /* 0x0000004294b4723c */ /* 0x040fe200000810b4 */
[----:B--2---:R-:W2:Y:S04]  /*26050*/  LDL.LU.64 R14, [R1+0x2ba8] ;  /* 0x002ba800010e7983 */ /* 0x004ea80000300a00 */
[----:B------:R-:W2:Y:S04]  /*26060*/  LDL.LU.64 R12, [R1+0x2ba0] ;  /* 0x002ba000010c7983 */ /* 0x000ea80000300a00 */
[----:B------:R-:W-:Y:S04]  /*26070*/  STL.64 [R1+0x2a0], R204 ;  /* 0x0002a0cc01007387 */ /* 0x000fe80000100a00 */
[----:B------:R3:W-:Y:S01]  /*26080*/  STL.64 [R1+0x2a8], R206 ;  /* 0x0002a8ce01007387 */ /* 0x0007e20000100a00 */
[C---:B------:R-:W-:Y:S03]  /*26090*/  HMMA.1688.F32.TF32 R232, R148.reuse, R54, R232 ;  /* 0x0000003694e8723c */ /* 0x040fe600000810e8 */
[----:B---3--:R-:W3:Y:S04]  /*260a0*/  LDL.LU.64 R206, [R1+0x2b98] ;  /* 0x002b980001ce7983 */ /* 0x008ee80000300a00 */
[----:B------:R-:W3:Y:S04]  /*260b0*/  LDL.LU.64 R204, [R1+0x2b90] ;  /* 0x002b900001cc7983 */ /* 0x000ee80000300a00 */
[----:B------:R-:W-:Y:S04]  /*260c0*/  STL.64 [R1+0x290], R200 ;  /* 0x000290c801007387 */ /* 0x000fe80000100a00 */
[----:B------:R4:W-:Y:S01]  /*260d0*/  STL.64 [R1+0x298], R202 ;  /* 0x000298ca01007387 */ /* 0x0009e20000100a00 */
[C---:B------:R-:W-:Y:S03]  /*260e0*/  HMMA.1688.F32.TF32 R240, R148.reuse, R50, R240 ;  /* 0x0000003294f0723c */ /* 0x040fe600000810f0 */
[----:B----4-:R-:W4:Y:S04]  /*260f0*/  LDL.LU.64 R202, [R1+0x2b88] ;  /* 0x002b880001ca7983 */ /* 0x010f280000300a00 */
[----:B------:R-:W4:Y:S04]  /*26100*/  LDL.LU.64 R200, [R1+0x2b80] ;  /* 0x002b800001c87983 */ /* 0x000f280000300a00 */
[----:B------:R1:W-:Y:S01]  /*26110*/  STL.64 [R1+0x288], R198 ;  /* 0x000288c601007387 */ /* 0x0003e20000100a00 */
[----:B------:R-:W-:Y:S03]  /*26120*/  HMMA.1688.F32.TF32 R248, R148, R46, R248 ;  /* 0x0000002e94f8723c */ /* 0x000fe600000810f8 */
[----:B-1----:R-:W2:Y:S04]  /*26130*/  LDL.LU.64 R198, [R1+0x2b78] ;  /* 0x002b780001c67983 */ /* 0x002ea80000300a00 */
[----:B------:R-:W2:Y:S04]  /*26140*/  LDL.LU.64 R196, [R1+0x2b70] ;  /* 0x002b700001c47983 */ /* 0x000ea80000300a00 */
[----:B------:R-:W-:Y:S04]  /*26150*/  STL [R1+0x2ad0], R61 ;  /* 0x002ad03d01007387 */ /* 0x000fe80000100800 */
[----:B------:R1:W-:Y:S04]  /*26160*/  STL [R1+0x2acc], R60 ;  /* 0x002acc3c01007387 */ /* 0x0003e80000100800 */
[----:B------:R-:W3:Y:S04]  /*26170*/  LDL.LU.64 R194, [R1+0x2b68] ;  /* 0x002b680001c27983 */ /* 0x000ee80000300a00 */
[----:B------:R-:W3:Y:S04]  /*26180*/  LDL.LU.64 R192, [R1+0x2b60] ;  /* 0x002b600001c07983 */ /* 0x000ee80000300a00 */
[----:B------:R-:W-:Y:S04]  /*26190*/  STL.64 [R1+0x210], R144 ;  /* 0x0002109001007387 */ /* 0x000fe80000100a00 */
[----:B------:R-:W-:Y:S01]  /*261a0*/  STL.64 [R1+0x218], R146 ;  /* 0x0002189201007387 */ /* 0x000fe20000100a00 */
[----:B-1----:R-:W-:-:S03]  /*261b0*/  MOV R60, R186 ;  /* 0x000000ba003c7202 */ /* 0x002fc60000000f00 */
[----:B------:R-:W-:Y:S01]  /*261c0*/  STL.64 [R1+0x200], R188 ;  /* 0x000200bc01007387 */ /* 0x000fe20000100a00 */
[----:B------:R-:W-:-:S03]  /*261d0*/  IMAD.MOV.U32 R61, RZ, RZ, R185 ;  /* 0x000000ffff3d7224 */ /* 0x000fc600078e00b9 */
[----:B------:R1:W-:Y:S04]  /*261e0*/  STL.64 [R1+0x208], R190 ;  /* 0x000208be01007387 */ /* 0x0003e80000100a00 */
[----:B-1----:R-:W4:Y:S04]  /*261f0*/  LDL.LU.64 R190, [R1+0x2b58] ;  /* 0x002b580001be7983 */ /* 0x002f280000300a00 */
[----:B------:R-:W4:Y:S04]  /*26200*/  LDL.LU.64 R188, [R1+0x2b50] ;  /* 0x002b500001bc7983 */ /* 0x000f280000300a00 */
[----:B------:R-:W-:Y:S04]  /*26210*/  STL [R1+0xe0], R184 ;  /* 0x0000e0b801007387 */ /* 0x000fe80000100800 */
[----:B------:R1:W-:Y:S04]  /*26220*/  STL [R1+0xec], R187 ;  /* 0x0000ecbb01007387 */ /* 0x0003e80000100800 */
[----:B-1----:R-:W2:Y:S04]  /*26230*/  LDL.LU.64 R186, [R1+0x2b48] ;  /* 0x002b480001ba7983 */ /* 0x002ea80000300a00 */
[----:B------:R-:W2:Y:S04]  /*26240*/  LDL.LU.64 R184, [R1+0x2b40] ;  /* 0x002b400001b87983 */ /* 0x000ea80000300a00 */
[----:B------:R1:W-:Y:S04]  /*26250*/  STL [R1+0x2ad8], R60 ;  /* 0x002ad83c01007387 */ /* 0x0003e80000100800 */
[----:B------:R1:W-:Y:S04]  /*26260*/  STL [R1+0x2ad4], R61 ;  /* 0x002ad43d01007387 */ /* 0x0003e80000100800 */
[----:B------:R-:W-:Y:S01]  /*26270*/  STL.64 [R1+0xd0], R180 ;  /* 0x0000d0b401007387 */ /* 0x000fe20000100a00 */
[----:B-1----:R-:W-:-:S03]  /*26280*/  IMAD.MOV.U32 R60, RZ, RZ, R234 ;  /* 0x000000ffff3c7224 */ /* 0x002fc600078e00ea */
[----:B------:R1:W-:Y:S01]  /*26290*/  STL.64 [R1+0xd8], R182 ;  /* 0x0000d8b601007387 */ /* 0x0003e20000100a00 */
[----:B------:R-:W-:-:S03]  /*262a0*/  IMAD.MOV.U32 R61, RZ, RZ, R235 ;  /* 0x000000ffff3d7224 */ /* 0x000fc600078e00eb */
[----:B-1----:R-:W3:Y:S04]  /*262b0*/  LDL.LU.64 R182, [R1+0x2b38] ;  /* 0x002b380001b67983 */ /* 0x002ee80000300a00 */
[----:B------:R-:W3:Y:S04]  /*262c0*/  LDL.LU.64 R180, [R1+0x2b30] ;  /* 0x002b300001b47983 */ /* 0x000ee80000300a00 */
[----:B------:R1:W-:Y:S04]  /*262d0*/  STL.64 [R1+0xc0], R232 ;  /* 0x0000c0e801007387 */ /* 0x0003e80000100a00 */
[----:B------:R-:W4:Y:S04]  /*262e0*/  LDL.LU.64 R234, [R1+0x2b28] ;  /* 0x002b280001ea7983 */ /* 0x000f280000300a00 */
[----:B-1----:R-:W4:Y:S04]  /*262f0*/  LDL.LU.64 R232, [R1+0x2b20] ;  /* 0x002b200001e87983 */ /* 0x002f280000300a00 */
[----:B------:R1:W-:Y:S04]  /*26300*/  STL [R1+0x2ae0], R60 ;  /* 0x002ae03c01007387 */ /* 0x0003e80000100800 */
[----:B------:R1:W-:Y:S04]  /*26310*/  STL [R1+0x2adc], R61 ;  /* 0x002adc3d01007387 */ /* 0x0003e80000100800 */
[----:B------:R-:W-:Y:S04]  /*26320*/  STL.64 [R1+0xa0], R240 ;  /* 0x0000a0f001007387 */ /* 0x000fe80000100a00 */
[----:B------:R1:W-:Y:S02]  /*26330*/  STL.64 [R1+0xa8], R242 ;  /* 0x0000a8f201007387 */ /* 0x0003e40000100a00 */
[----:B-1----:R-:W-:Y:S01]  /*26340*/  MOV R60, R248 ;  /* 0x000000f8003c7202 */ /* 0x002fe20000000f00 */
[----:B------:R-:W-:Y:S01]  /*26350*/  IMAD.MOV.U32 R61, RZ, RZ, R249 ;  /* 0x000000ffff3d7224 */ /* 0x000fe200078e00f9 */
[----:B------:R-:W2:Y:S04]  /*26360*/  LDL.LU.64 R242, [R1+0x2b18] ;  /* 0x002b180001f27983 */ /* 0x000ea80000300a00 */
[----:B------:R-:W2:Y:S04]  /*26370*/  LDL.LU.64 R240, [R1+0x2b10] ;  /* 0x002b100001f07983 */ /* 0x000ea80000300a00 */
[----:B------:R1:W-:Y:S04]  /*26380*/  STL.64 [R1+0x98], R250 ;  /* 0x000098fa01007387 */ /* 0x0003e80000100a00 */
[----:B-1----:R-:W3:Y:S04]  /*26390*/  LDL.LU.64 R250, [R1+0x2b08] ;  /* 0x002b080001fa7983 */ /* 0x002ee80000300a00 */
[----:B------:R-:W3:Y:S01]  /*263a0*/  LDL.LU.64 R248, [R1+0x2b00] ;  /* 0x002b000001f87983 */ /* 0x000ee20000300a00 */
[----:B------:R-:W-:Y:S01]  /*263b0*/  IMAD.MOV.U32 R144, RZ, RZ, R5 ;  /* 0x000000ffff907224 */ /* 0x000fe200078e0005 */
[----:B------:R-:W-:Y:S01]  /*263c0*/  MOV R146, R2 ;  /* 0x0000000200927202 */ /* 0x000fe20000000f00 */
[----:B------:R-:W-:-:S02]  /*263d0*/  IMAD.MOV.U32 R145, RZ, RZ, R4 ;  /* 0x000000ffff917224 */ /* 0x000fc400078e0004 */
[----:B------:R-:W-:-:S07]  /*263e0*/  IMAD.MOV.U32 R147, RZ, RZ, R0 ;  /* 0x000000ffff937224 */ /* 0x000fce00078e0000 */
[----:B------:R-:W-:Y:S01]  /*263f0*/  HMMA.1688.F32.TF32 R144, R148, R42, R144 ;  /* 0x0000002a9490723c */ /* 0x000fe20000081090 */
[----:B------:R-:W-:Y:S01]  /*26400*/  IMAD.MOV.U32 R239, RZ, RZ, R252 ;  /* 0x000000ffffef7224 */ /* 0x000fe200078e00fc */
[----:B------:R-:W-:Y:S04]  /*26410*/  STL [R1+0x2ae8], R60 ;  /* 0x002ae83c01007387 */ /* 0x000fe80000100800 */
[----:B------:R-:W-:-:S15]  /*26420*/  STL [R1+0x2ae4], R61 ;  /* 0x002ae43d01007387 */ /* 0x000fde0000100800 */
[----:B------:R-:W-:-:S02]  /*26430*/  NOP ;  /* 0x0000000000007918 */ /* 0x000fc40000000000 */
[----:B------:R-:W-:Y:S04]  /*26440*/  STL.64 [R1+0x80], R144 ;  /* 0x0000809001007387 */ /* 0x000fe80000100a00 */
[----:B------:R1:W-:Y:S02]  /*26450*/  STL.64 [R1+0x88], R146 ;  /* 0x0000889201007387 */ /* 0x0003e40000100a00 */
[----:B-1----:R-:W-:-:S15]  /*26460*/  HMMA.1688.F32.TF32 R144, R148, R246, R236 ;  /* 0x000000f69490723c */ /* 0x002fde00000810ec */
[----:B------:R-:W-:-:S08]  /*26470*/  NOP ;  /* 0x0000000000007918 */ /* 0x000fd00000000000 */
[----:B------:R3:W-:Y:S01]  /*26480*/  STL.64 [R1+0x60], R144 ;  /* 0x0000609001007387 */ /* 0x0007e20000100a00 */
[----:B------:R-:W-:Y:S01]  /*26490*/  IMAD.MOV.U32 R60, RZ, RZ, R146 ;  /* 0x000000ffff3c7224 */ /* 0x000fe200078e0092 */
[----:B------:R-:W-:-:S05]  /*264a0*/  MOV R61, R147 ;  /* 0x00000093003d7202 */ /* 0x000fca0000000f00 */
[----:B------:R-:W-:Y:S01]  /*264b0*/  STL [R1+0x2aec], R61 ;  /* 0x002aec3d01007387 */ /* 0x000fe20000100800 */
[----:B---3--:R-:W-:-:S15]  /*264c0*/  HMMA.1688.F32.TF32 R144, R228, R62, R248 ;  /* 0x0000003ee490723c */ /* 0x008fde00000810f8 */
[----:B------:R-:W-:-:S08]  /*264d0*/  NOP ;  /* 0x0000000000007918 */ /* 0x000fd00000000000 */
[----:B------:R2:W-:Y:S01]  /*264e0*/  STL.64 [R1+0x50], R144 ;  /* 0x0000509001007387 */ /* 0x0005e20000100a00 */
[----:B------:R-:W-:Y:S02]  /*264f0*/  IMAD.MOV.U32 R236, RZ, RZ, R146 ;  /* 0x000000ffffec7224 */ /* 0x000fe400078e0092 */
[----:B------:R-:W-:Y:S02]  /*26500*/  IMAD.MOV.U32 R237, RZ, RZ, R147 ;  /* 0x000000ffffed7224 */ /* 0x000fe400078e0093 */
[----:B--2---:R-:W-:-:S15]  /*26510*/  HMMA.1688.F32.TF32 R144, R228, R58, R240 ;  /* 0x0000003ae490723c */ /* 0x004fde00000810f0 */
[----:B------:R-:W-:-:S08]  /*26520*/  NOP ;  /* 0x0000000000007918 */ /* 0x000fd00000000000 */
[----:B------:R4:W-:Y:S01]  /*26530*/  STL.64 [R1+0x48], R146 ;  /* 0x0000489201007387 */ /* 0x0009e20000100a00 */
[----:B------:R-:W-:Y:S01]  /*26540*/  MOV R248, R144 ;  /* 0x0000009000f87202 */ /* 0x000fe20000000f00 */
[----:B------:R-:W-:Y:S02]  /*26550*/  IMAD.MOV.U32 R61, RZ, RZ, R145 ;  /* 0x000000ffff3d7224 */ /* 0x000fe400078e0091 */
[----:B----4-:R-:W-:-:S15]  /*26560*/  HMMA.1688.F32.TF32 R144, R228, R66, R232 ;  /* 0x00000042e490723c */ /* 0x010fde00000810e8 */
[----:B------:R-:W-:-:S09]  /*26570*/  NOP ;  /* 0x0000000000007918 */ /* 0x000fd20000000000 */
[----:B------:R-:W-:Y:S01]  /*26580*/  IMAD.MOV.U32 R243, RZ, RZ, R145 ;  /* 0x000000fffff37224 */ /* 0x000fe200078e0091 */
[----:B------:R-:W-:Y:S01]  /*26590*/  MOV R242, R146 ;  /* 0x0000009200f27202 */ /* 0x000fe20000000f00 */
[----:B------:R-:W-:Y:S02]  /*265a0*/  IMAD.MOV.U32 R241, RZ, RZ, R147 ;  /* 0x000000fffff17224 */ /* 0x000fe400078e0093 */
[----:B------:R-:W-:Y:S02]  /*265b0*/  IMAD.MOV.U32 R240, RZ, RZ, R144 ;  /* 0x000000fffff07224 */ /* 0x000fe400078e0090 */
[----:B------:R-:W-:-:S15]  /*265c0*/  HMMA.1688.F32.TF32 R144, R228, R54, R180 ;  /* 0x00000036e490723c */ /* 0x000fde00000810b4 */
[----:B------:R-:W-:-:S09]  /*265d0*/  NOP ;  /* 0x0000000000007918 */ /* 0x000fd20000000000 */
[----:B------:R-:W-:Y:S01]  /*265e0*/  MOV R238, R144 ;  /* 0x0000009000ee7202 */ /* 0x000fe20000000f00 */
[----:B------:R-:W-:Y:S01]  /*265f0*/  IMAD.MOV.U32 R239, RZ, RZ, R145 ;  /* 0x000000ffffef7224 */ /* 0x000fe200078e0091 */
[----:B------:R-:W-:Y:S01]  /*26600*/  MOV R64, R147 ;  /* 0x0000009300407202 */ /* 0x000fe20000000f00 */
[----:B------:R-:W-:Y:S02]  /*26610*/  IMAD.MOV.U32 R65, RZ, RZ, R146 ;  /* 0x000000ffff417224 */ /* 0x000fe400078e0092 */
[----:B------:R-:W-:Y:S06]  /*26620*/  HMMA.1688.F32.TF32 R144, R228, R50, R184 ;  /* 0x00000032e490723c */ /* 0x000fec00000810b8 */
[----:B------:R-:W-:Y:S01]  /*26630*/  HMMA.1688.F32.TF32 R184, R152, R54, R16 ;  /* 0x0000003698b8723c */ /* 0x000fe20000081010 */
[----:B------:R-:W-:Y:S04]  /*26640*/  LDS R16, [R3+UR7+0x2200] ;  /* 0x0022000703107984 */ /* 0x000fe80008000800 */
[----:B------:R-:W-:Y:S04]  /*26650*/  LDS R18, [R3+UR7+0x3200] ;  /* 0x0032000703127984 */ /* 0x000fe80008000800 */
[----:B------:R-:W-:Y:S04]  /*26660*/  LDS R17, [R7+UR7+0x2200] ;  /* 0x0022000707117984 */ /* 0x000fe80008000800 */
[----:B------:R-:W1:Y:S05]  /*26670*/  LDS R19, [R7+UR7+0x3200] ;  /* 0x0032000707137984 */ /* 0x000e6a0008000800 */
[----:B------:R-:W-:Y:S01]  /*26680*/  IMAD.MOV.U32 R53, RZ, RZ, R144 ;  /* 0x000000ffff357224 */ /* 0x000fe200078e0090 */
[----:B------:R-:W-:Y:S01]  /*26690*/  MOV R49, R146 ;  /* 0x0000009200317202 */ /* 0x000fe20000000f00 */
[----:B------:R-:W-:-:S02]  /*266a0*/  IMAD.MOV.U32 R52, RZ, RZ, R145 ;  /* 0x000000ffff347224 */ /* 0x000fc400078e0091 */
[----:B------:R-:W-:Y:S02]  /*266b0*/  IMAD.MOV.U32 R48, RZ, RZ, R147 ;  /* 0x000000ffff307224 */ /* 0x000fe400078e0093 */
[----:B------:R-:W-:-:S15]  /*266c0*/  HMMA.1688.F32.TF32 R144, R228, R46, R188 ;  /* 0x0000002ee490723c */ /* 0x000fde00000810bc */
[----:B------:R-:W-:-:S09]  /*266d0*/  NOP ;  /* 0x0000000000007918 */ /* 0x000fd20000000000 */
[----:B------:R-:W-:Y:S01]  /*266e0*/  IMAD.MOV.U32 R45, RZ, RZ, R144 ;  /* 0x000000ffff2d7224 */ /* 0x000fe200078e0090 */
[----:B------:R-:W-:Y:S01]  /*266f0*/  MOV R44, R145 ;  /* 0x00000091002c7202 */ /* 0x000fe20000000f00 */
[----:B------:R-:W-:Y:S02]  /*26700*/  IMAD.MOV.U32 R41, RZ, RZ, R146 ;  /* 0x000000ffff297224 */ /* 0x000fe400078e0092 */
[----:B------:R-:W-:Y:S02]  /*26710*/  IMAD.MOV.U32 R40, RZ, RZ, R147 ;  /* 0x000000ffff287224 */ /* 0x000fe400078e0093 */
[----:B------:R-:W-:Y:S06]  /*26720*/  HMMA.1688.F32.TF32 R144, R152, R46, R24 ;  /* 0x0000002e9890723c */ /* 0x000fec0000081018 */
[----:B-1----:R-:W-:Y:S06]  /*26730*/  HMMA.1688.F32.TF32 R24, R16, R58, R220 ;  /* 0x0000003a1018723c */ /* 0x002fec00000810dc */
[----:B------:R-:W-:-:S15]  /*26740*/  HMMA.1688.F32.TF32 R232, R228, R42, R192 ;  /* 0x0000002ae4e8723c */ /* 0x000fde00000810c0 */
[----:B------:R-:W-:-:S03]  /*26750*/  NOP ;  /* 0x0000000000007918 */ /* 0x000fc60000000000 */
[----:B------:R-:W-:Y:S01]  /*26760*/  MOV R223, R24 ;  /* 0x0000001800df7202 */ /* 0x000fe20000000f00 */
[----:B------:R-:W-:Y:S01]  /*26770*/  IMAD.MOV.U32 R222, RZ, RZ, R25 ;  /* 0x000000ffffde7224 */ /* 0x000fe200078e0019 */
[----:B------:R-:W-:Y:S01]  /*26780*/  MOV R220, R27 ;  /* 0x0000001b00dc7202 */ /* 0x000fe20000000f00 */
[----:B------:R-:W-:Y:S02]  /*26790*/  IMAD.MOV.U32 R221, RZ, RZ, R26 ;  /* 0x000000ffffdd7224 */ /* 0x000fe400078e001a */
[----:B------:R-:W-:Y:S01]  /*267a0*/  HMMA.1688.F32.TF32 R24, R16, R66, R32 ;  /* 0x000000421018723c */ /* 0x000fe20000081020 */
[----:B------:R1:W-:Y:S04]  /*267b0*/  STL [R1+0x2aa8], R232 ;  /* 0x002aa8e801007387 */ /* 0x0003e80000100800 */
[----:B------:R-:W-:Y:S01]  /*267c0*/  STL [R1+0x2aa4], R233 ;  /* 0x002aa4e901007387 */ /* 0x000fe20000100800 */
[----:B------:R-:W-:Y:S03]  /*267d0*/  HMMA.1688.F32.TF32 R228, R228, R246, R196 ;  /* 0x000000f6e4e4723c */ /* 0x000fe600000810c4 */
[----:B------:R2:W-:Y:S04]  /*267e0*/  STL [R1+0x2aa0], R234 ;  /* 0x002aa0ea01007387 */ /* 0x0005e80000100800 */
[----:B------:R3:W-:Y:S11]  /*267f0*/  STL [R1+0x2a9c], R235 ;  /* 0x002a9ceb01007387 */ /* 0x0007f60000100800 */
[----:B-1----:R-:W-:Y:S01]  /*26800*/  IMAD.MOV.U32 R232, RZ, RZ, R24 ;  /* 0x000000ffffe87224 */ /* 0x002fe200078e0018 */
[----:B--2---:R-:W-:Y:S01]  /*26810*/  MOV R234, R26 ;  /* 0x0000001a00ea7202 */ /* 0x004fe20000000f00 */
[----:B------:R-:W-:-:S02]  /*26820*/  IMAD.MOV.U32 R233, RZ, RZ, R25 ;  /* 0x000000ffffe97224 */ /* 0x000fc400078e0019 */
[----:B---3--:R-:W-:Y:S02]  /*26830*/  IMAD.MOV.U32 R235, RZ, RZ, R27 ;  /* 0x000000ffffeb7224 */ /* 0x008fe400078e001b */
[----:B------:R-:W-:Y:S06]  /*26840*/  HMMA.1688.F32.TF32 R24, R16, R54, R92 ;  /* 0x000000361018723c */ /* 0x000fec000008105c */
[C---:B------:R-:W-:Y:S01]  /*26850*/  HMMA.1688.F32.TF32 R180, R152.reuse, R50, R20 ;  /* 0x0000003298b4723c */ /* 0x040fe20000081014 */
[----:B------:R-:W-:Y:S04]  /*26860*/  LDS R20, [R3+UR7+0x2280] ;  /* 0x0022800703147984 */ /* 0x000fe80008000800 */
[----:B------:R-:W-:Y:S04]  /*26870*/  LDS R22, [R3+UR7+0x3280] ;  /* 0x0032800703167984 */ /* 0x000fe80008000800 */
[----:B------:R-:W-:Y:S04]  /*26880*/  LDS R21, [R7+UR7+0x2280] ;  /* 0x0022800707157984 */ /* 0x000fe80008000800 */
[----:B------:R-:W1:Y:S01]  /*26890*/  LDS R23, [R7+UR7+0x3280] ;  /* 0x0032800707177984 */ /* 0x000e620008000800 */
[----:B------:R-:W-:Y:S03]  /*268a0*/  HMMA.1688.F32.TF32 R148, R152, R42, R28 ;  /* 0x0000002a9894723c */ /* 0x000fe6000008101c */
[----:B------:R2:W-:Y:S04]  /*268b0*/  STL [R1+0x2ab8], R228 ;  /* 0x002ab8e401007387 */ /* 0x0005e80000100800 */
[----:B------:R3:W-:Y:S01]  /*268c0*/  STL [R1+0x2ab4], R229 ;  /* 0x002ab4e501007387 */ /* 0x0007e20000100800 */
[----:B------:R-:W-:Y:S03]  /*268d0*/  HMMA.1688.F32.TF32 R28, R16, R62, R224 ;  /* 0x0000003e101c723c */ /* 0x000fe600000810e0 */
[----:B------:R4:W-:Y:S01]  /*268e0*/  STL [R1+0x2ab0], R230 ;  /* 0x002ab0e601007387 */ /* 0x0009e20000100800 */
[----:B--2---:R-:W-:-:S03]  /*268f0*/  IMAD.MOV.U32 R228, RZ, RZ, R24 ;  /* 0x000000ffffe47224 */ /* 0x004fc600078e0018 */
[----:B------:R2:W-:Y:S01]  /*26900*/  STL [R1+0x2aac], R231 ;  /* 0x002aace701007387 */ /* 0x0005e20000100800 */
[----:B---3--:R-:W-:Y:S01]  /*26910*/  MOV R229, R25 ;  /* 0x0000001900e57202 */ /* 0x008fe20000000f00 */
[----:B----4-:R-:W-:Y:S02]  /*26920*/  IMAD.MOV.U32 R230, RZ, RZ, R26 ;  /* 0x000000ffffe67224 */ /* 0x010fe400078e001a */
[----:B--2---:R-:W-:Y:S02]  /*26930*/  IMAD.MOV.U32 R231, RZ, RZ, R27 ;  /* 0x000000ffffe77224 */ /* 0x004fe400078e001b */
[C---:B------:R-:W-:Y:S10]  /*26940*/  HMMA.1688.F32.TF32 R24, R16.reuse, R50, R36 ;  /* 0x000000321018723c */ /* 0x040ff40000081024 */
[----:B------:R-:W-:Y:S01]  /*26950*/  STL.64 [R1+0x270], R28 ;  /* 0x0002701c01007387 */ /* 0x000fe20000100a00 */
[C---:B------:R-:W-:Y:S03]  /*26960*/  HMMA.1688.F32.TF32 R32, R16.reuse, R46, R100 ;  /* 0x0000002e1020723c */ /* 0x040fe60000081064 */
[----:B------:R2:W-:Y:S03]  /*26970*/  STL.64 [R1+0x278], R30 ;  /* 0x0002781e01007387 */ /* 0x0005e60000100a00 */
[C---:B--2---:R-:W-:Y:S06]  /*26980*/  HMMA.1688.F32.TF32 R28, R16.reuse, R42, R72 ;  /* 0x0000002a101c723c */ /* 0x044fec0000081048 */
[----:B------:R-:W-:Y:S04]  /*26990*/  STL.64 [R1+0x240], R24 ;  /* 0x0002401801007387 */ /* 0x000fe80000100a00 */
[----:B------:R2:W-:Y:S02]  /*269a0*/  STL.64 [R1+0x248], R26 ;  /* 0x0002481a01007387 */ /* 0x0005e40000100a00 */
[----:B--2---:R-:W-:Y:S06]  /*269b0*/  HMMA.1688.F32.TF32 R24, R16, R246, R104 ;  /* 0x000000f61018723c */ /* 0x004fec0000081068 */
[C---:B-1----:R-:W-:Y:S01]  /*269c0*/  HMMA.1688.F32.TF32 R16, R20.reuse, R62, R76 ;  /* 0x0000003e1410723c */ /* 0x042fe2000008104c */
[----:B------:R-:W-:Y:S04]  /*269d0*/  STL.64 [R1+0x230], R32 ;  /* 0x0002302001007387 */ /* 0x000fe80000100a00 */
[----:B------:R-:W-:Y:S04]  /*269e0*/  STL.64 [R1+0x238], R34 ;  /* 0x0002382201007387 */ /* 0x000fe80000100a00 */
[----:B------:R-:W-:Y:S04]  /*269f0*/  STL.64 [R1+0x220], R28 ;  /* 0x0002201c01007387 */ /* 0x000fe80000100a00 */
[----:B------:R1:W-:Y:S04]  /*26a00*/  STL.64 [R1+0x228], R30 ;  /* 0x0002281e01007387 */ /* 0x0003e80000100a00 */
[----:B------:R-:W-:Y:S04]  /*26a10*/  STL.64 [R1+0x70], R24 ;  /* 0x0000701801007387 */ /* 0x000fe80000100a00 */
[----:B------:R2:W-:Y:S01]  /*26a20*/  STL.64 [R1+0x78], R26 ;  /* 0x0000781a01007387 */ /* 0x0005e20000100a00 */
[C---:B-1----:R-:W-:Y:S03]  /*26a30*/  HMMA.1688.F32.TF32 R28, R20.reuse, R58, R108 ;  /* 0x0000003a141c723c */ /* 0x042fe6000008106c */
[----:B------:R-:W-:Y:S04]  /*26a40*/  STL.64 [R1+0x1f0], R16 ;  /* 0x0001f01001007387 */ /* 0x000fe80000100a00 */
[----:B------:R1:W-:Y:S01]  /*26a50*/  STL.64 [R1+0x1f8], R18 ;  /* 0x0001f81201007387 */ /* 0x0003e20000100a00 */
[C---:B--2---:R-:W-:Y:S06]  /*26a60*/  HMMA.1688.F32.TF32 R24, R20.reuse, R66, R80 ;  /* 0x000000421418723c */ /* 0x044fec0000081050 */
[----:B-1----:R-:W-:Y:S06]  /*26a70*/  HMMA.1688.F32.TF32 R16, R20, R54, R208 ;  /* 0x000000361410723c */ /* 0x002fec00000810d0 */
[----:B------:R-:W-:Y:S01]  /*26a80*/  HMMA.1688.F32.TF32 R188, R152, R66, R12 ;  /* 0x0000004298bc723c */ /* 0x000fe2000008100c */
[----:B------:R-:W-:Y:S04]  /*26a90*/  LDS R12, [R3+UR7+0x2300] ;  /* 0x00230007030c7984 */ /* 0x000fe80008000800 */
[----:B------:R-:W-:Y:S04]  /*26aa0*/  LDS R14, [R3+UR7+0x3300] ;  /* 0x00330007030e7984 */ /* 0x000fe80008000800 */
[----:B------:R-:W-:Y:S04]  /*26ab0*/  LDS R13, [R7+UR7+0x2300] ;  /* 0x00230007070d7984 */ /* 0x000fe80008000800 */
[----:B------:R-:W1:Y:S04]  /*26ac0*/  LDS R15, [R7+UR7+0x3300] ;  /* 0x00330007070f7984 */ /* 0x000e680008000800 */
[----:B------:R-:W-:Y:S04]  /*26ad0*/  STL.64 [R1+0x1e0], R28 ;  /* 0x0001e01c01007387 */ /* 0x000fe80000100a00 */
[----:B------:R2:W-:Y:S04]  /*26ae0*/  STL.64 [R1+0x1e8], R30 ;  /* 0x0001e81e01007387 */ /* 0x0005e80000100a00 */
[----:B------:R-:W-:Y:S04]  /*26af0*/  STL.64 [R1+0x1d0], R24 ;  /* 0x0001d01801007387 */ /* 0x000fe80000100a00 */
[----:B------:R3:W-:Y:S01]  /*26b00*/  STL.64 [R1+0x1d8], R26 ;  /* 0x0001d81a01007387 */ /* 0x0007e20000100a00 */
[C---:B--2---:R-:W-:Y:S03]  /*26b10*/  HMMA.1688.F32.TF32 R28, R20.reuse, R50, R84 ;  /* 0x00000032141c723c */ /* 0x044fe60000081054 */
[----:B------:R-:W-:Y:S04]  /*26b20*/  STL.64 [R1+0x1c0], R16 ;  /* 0x0001c01001007387 */ /* 0x000fe80000100a00 */
[----:B------:R2:W-:Y:S01]  /*26b30*/  STL.64 [R1+0x1c8], R18 ;  /* 0x0001c81201007387 */ /* 0x0005e20000100a00 */
[C---:B---3--:R-:W-:Y:S06]  /*26b40*/  HMMA.1688.F32.TF32 R24, R20.reuse, R46, R212 ;  /* 0x0000002e1418723c */ /* 0x048fec00000810d4 */
[----:B--2---:R-:W-:Y:S01]  /*26b50*/  HMMA.1688.F32.TF32 R16, R20, R42, R88 ;  /* 0x0000002a1410723c */ /* 0x004fe20000081058 */
[----:B------:R-:W-:Y:S01]  /*26b60*/  MOV R103, R240 ;  /* 0x000000f000677202 */ /* 0x000fe20000000f00 */
[----:B------:R-:W-:Y:S01]  /*26b70*/  IMAD.MOV.U32 R94, RZ, RZ, R241 ;  /* 0x000000ffff5e7224 */ /* 0x000fe200078e00f1 */
[----:B------:R-:W-:Y:S01]  /*26b80*/  MOV R92, R243 ;  /* 0x000000f3005c7202 */ /* 0x000fe20000000f00 */
[----:B------:R-:W-:-:S02]  /*26b90*/  IMAD.MOV.U32 R93, RZ, RZ, R242 ;  /* 0x000000ffff5d7224 */ /* 0x000fc400078e00f2 */
[C---:B------:R-:W-:Y:S03]  /*26ba0*/  HMMA.1688.F32.TF32 R196, R152.reuse, R62, R200 ;  /* 0x0000003e98c4723c */ /* 0x040fe600000810c8 */
[----:B------:R-:W-:Y:S04]  /*26bb0*/  STL.64 [R1+0x1b0], R28 ;  /* 0x0001b01c01007387 */ /* 0x000fe80000100a00 */
[----:B------:R-:W-:Y:S04]  /*26bc0*/  STL.64 [R1+0x1b8], R30 ;  /* 0x0001b81e01007387 */ /* 0x000fe80000100a00 */
[----:B------:R-:W-:Y:S04]  /*26bd0*/  STL.64 [R1+0x1a0], R24 ;  /* 0x0001a01801007387 */ /* 0x000fe80000100a00 */
[----:B------:R2:W-:Y:S01]  /*26be0*/  STL.64 [R1+0x1a8], R26 ;  /* 0x0001a81a01007387 */ /* 0x0005e20000100a00 */
[----:B------:R-:W-:Y:S01]  /*26bf0*/  HMMA.1688.F32.TF32 R192, R152, R58, R204 ;  /* 0x0000003a98c0723c */ /* 0x000fe200000810cc */
[----:B------:R-:W-:Y:S01]  /*26c00*/  IMAD.MOV.U32 R250, RZ, RZ, R57 ;  /* 0x000000fffffa7224 */ /* 0x000fe200078e0039 */
[----:B------:R-:W-:Y:S01]  /*26c10*/  MOV R251, R56 ;  /* 0x0000003800fb7202 */ /* 0x000fe20000000f00 */
        /* <DEDUP_REMOVED lines=8> */
[----:B--2---:R-:W-:Y:S01]  /*26ca0*/  HMMA.1688.F32.TF32 R24, R20, R246, R112 ;  /* 0x000000f61418723c */ /* 0x004fe20000081070 */
[----:B------:R-:W-:Y:S01]  /*26cb0*/  IMAD.MOV.U32 R240, RZ, RZ, R175 ;  /* 0x000000fffff07224 */ /* 0x000fe200078e00af */
[----:B------:R-:W-:Y:S01]  /*26cc0*/  MOV R242, R163 ;  /* 0x000000a300f27202 */ /* 0x000fe20000000f00 */
[----:B------:R-:W-:Y:S01]  /*26cd0*/  IMAD.MOV.U32 R241, RZ, RZ, R179 ;  /* 0x000000fffff17224 */ /* 0x000fe200078e00b3 */
[----:B------:R-:W-:Y:S02]  /*26ce0*/  LDS R56, [R3+UR7+0x4000] ;  /* 0x0040000703387984 */ /* 0x000fe40008000800 */
[C---:B-1----:R-:W-:Y:S01]  /*26cf0*/  HMMA.1688.F32.TF32 R20, R12.reuse, R62, R140 ;  /* 0x0000003e0c14723c */ /* 0x042fe2000008108c */
[----:B------:R-:W-:Y:S01]  /*26d00*/  IMAD.MOV.U32 R243, RZ, RZ, R6 ;  /* 0x000000fffff37224 */ /* 0x000fe200078e0006 */
[----:B------:R-:W-:Y:S04]  /*26d10*/  LDS R57, [R7+UR7+0x4000] ;  /* 0x0040000707397984 */ /* 0x000fe80008000800 */
[C---:B------:R-:W-:Y:S01]  /*26d20*/  HMMA.1688.F32.TF32 R16, R12.reuse, R58, R120 ;  /* 0x0000003a0c10723c */ /* 0x040fe20000081078 */
[----:B------:R-:W-:Y:S04]  /*26d30*/  STL [R1+0x2a94], R0 ;  /* 0x002a940001007387 */ /* 0x000fe80000100800 */
[----:B------:R-:W-:Y:S04]  /*26d40*/  STL [R1+0x2a90], R2 ;  /* 0x002a900201007387 */ /* 0x000fe80000100800 */
[----:B------:R-:W-:Y:S04]  /*26d50*/  STL [R1+0x2a8c], R4 ;  /* 0x002a8c0401007387 */ /* 0x000fe80000100800 */
[----:B------:R-:W-:Y:S04]  /*26d60*/  STL [R1+0x2a88], R5 ;  /* 0x002a880501007387 */ /* 0x000fe80000100800 */
[----:B------:R-:W-:Y:S04]  /*26d70*/  STL.64 [R1+0x180], R24 ;  /* 0x0001801801007387 */ /* 0x000fe80000100a00 */
[----:B------:R1:W-:Y:S04]  /*26d80*/  STL.64 [R1+0x188], R26 ;  /* 0x0001881a01007387 */ /* 0x0003e80000100a00 */
[----:B------:R-:W-:Y:S04]  /*26d90*/  STL.64 [R1+0x170], R20 ;  /* 0x0001701401007387 */ /* 0x000fe80000100a00 */
[----:B------:R2:W-:Y:S01]  /*26da0*/  STL.64 [R1+0x178], R22 ;  /* 0x0001781601007387 */ /* 0x0005e20000100a00 */
[C---:B-1----:R-:W-:Y:S03]  /*26db0*/  HMMA.1688.F32.TF32 R24, R12.reuse, R66, R124 ;  /* 0x000000420c18723c */ /* 0x042fe6000008107c */
[----:B------:R-:W-:Y:S04]  /*26dc0*/  STL.64 [R1+0x160], R16 ;  /* 0x0001601001007387 */ /* 0x000fe80000100a00 */
[----:B------:R1:W-:Y:S01]  /*26dd0*/  STL.64 [R1+0x168], R18 ;  /* 0x0001681201007387 */ /* 0x0003e20000100a00 */
[----:B--2---:R-:W-:Y:S01]  /*26de0*/  HMMA.1688.F32.TF32 R20, R12, R54, R128 ;  /* 0x000000360c14723c */ /* 0x004fe20000081080 */
[----:B------:R-:W-:Y:S01]  /*26df0*/  IMAD.MOV.U32 R106, RZ, RZ, R65 ;  /* 0x000000ffff6a7224 */ /* 0x000fe200078e0041 */
[----:B------:R-:W-:Y:S01]  /*26e00*/  MOV R107, R64 ;  /* 0x00000040006b7202 */ /* 0x000fe20000000f00 */
[----:B------:R-:W-:Y:S01]  /*26e10*/  IMAD.MOV.U32 R108, RZ, RZ, R53 ;  /* 0x000000ffff6c7224 */ /* 0x000fe200078e0035 */
[----:B------:R-:W-:Y:S01]  /*26e20*/  MOV R109, R52 ;  /* 0x00000034006d7202 */ /* 0x000fe20000000f00 */
[----:B------:R-:W-:Y:S01]  /*26e30*/  IMAD.MOV.U32 R110, RZ, RZ, R49 ;  /* 0x000000ffff6e7224 */ /* 0x000fe200078e0031 */
[----:B------:R-:W-:Y:S01]  /*26e40*/  HMMA.1688.F32.TF32 R152, R152, R246, R8 ;  /* 0x000000f69898723c */ /* 0x000fe20000081008 */
[----:B------:R-:W-:Y:S04]  /*26e50*/  LDS R8, [R3+UR7+0x2380] ;  /* 0x0023800703087984 */ /* 0x000fe80008000800 */
[----:B------:R-:W-:Y:S01]  /*26e60*/  LDS R10, [R3+UR7+0x3380] ;  /* 0x00338007030a7984 */ /* 0x000fe20008000800 */
[----:B-1----:R-:W-:Y:S03]  /*26e70*/  HMMA.1688.F32.TF32 R16, R12, R50, R132 ;  /* 0x000000320c10723c */ /* 0x002fe60000081084 */
[----:B------:R-:W-:Y:S04]  /*26e80*/  STL.64 [R1+0x150], R24 ;  /* 0x0001501801007387 */ /* 0x000fe80000100a00 */
[----:B------:R-:W-:Y:S04]  /*26e90*/  STL.64 [R1+0x158], R26 ;  /* 0x0001581a01007387 */ /* 0x000fe80000100a00 */
[----:B------:R-:W-:Y:S04]  /*26ea0*/  LDS R9, [R7+UR7+0x2380] ;  /* 0x0023800707097984 */ /* 0x000fe80008000800 */
[----:B------:R-:W1:Y:S01]  /*26eb0*/  LDS R11, [R7+UR7+0x3380] ;  /* 0x00338007070b7984 */ /* 0x000e620008000800 */
[----:B------:R-:W-:Y:S01]  /*26ec0*/  IMAD.MOV.U32 R248, RZ, RZ, R245 ;  /* 0x000000fffff87224 */ /* 0x000fe200078e00f5 */
[----:B------:R-:W-:Y:S01]  /*26ed0*/  MOV R141, R61 ;  /* 0x0000003d008d7202 */ /* 0x000fe20000000f00 */
[----:B------:R-:W-:Y:S01]  /*26ee0*/  IMAD.MOV.U32 R100, RZ, RZ, R103 ;  /* 0x000000ffff647224 */ /* 0x000fe200078e0067 */
[----:B------:R-:W-:Y:S01]  /*26ef0*/  MOV R101, R92 ;  /* 0x0000005c00657202 */ /* 0x000fe20000000f00 */
[----:B------:R-:W-:Y:S01]  /*26f00*/  IMAD.MOV.U32 R102, RZ, RZ, R93 ;  /* 0x000000ffff667224 */ /* 0x000fe200078e005d */
[----:B------:R-:W-:Y:S04]  /*26f10*/  LDS R120, [R3+UR7+0x4100] ;  /* 0x0041000703787984 */ /* 0x000fe80008000800 */
[----:B------:R-:W-:Y:S01]  /*26f20*/  STL.64 [R1+0x130], R16 ;  /* 0x0001301001007387 */ /* 0x000fe20000100a00 */
[----:B------:R-:W-:-:S03]  /*26f30*/  IMAD.MOV.U32 R0, RZ, RZ, R19 ;  /* 0x000000ffff007224 */ /* 0x000fc600078e0013 */
[----:B------:R-:W-:Y:S04]  /*26f40*/  STL.64 [R1+0x140], R20 ;  /* 0x0001401401007387 */ /* 0x000fe80000100a00 */
[----:B------:R2:W-:Y:S04]  /*26f50*/  STL.64 [R1+0x148], R22 ;  /* 0x0001481601007387 */ /* 0x0005e80000100a00 */
[----:B------:R3:W-:Y:S01]  /*26f60*/  STL [R1+0x138], R18 ;  /* 0x0001381201007387 */ /* 0x0007e20000100800 */
[----:B------:R-:W-:-:S03]  /*26f70*/  IMAD.MOV.U32 R140, RZ, RZ, R95 ;  /* 0x000000ffff8c7224 */ /* 0x000fc600078e005f */
[----:B------:R-:W-:Y:S01]  /*26f80*/  LDS R122, [R3+UR7+0x5100] ;  /* 0x00510007037a7984 */ /* 0x000fe20008000800 */
[C---:B--2---:R-:W-:Y:S03]  /*26f90*/  HMMA.1688.F32.TF32 R20, R12.reuse, R46, R136 ;  /* 0x0000002e0c14723c */ /* 0x044fe60000081088 */
[----:B------:R-:W-:Y:S04]  /*26fa0*/  LDS R121, [R7+UR7+0x4100] ;  /* 0x0041000707797984 */ /* 0x000fe80008000800 */
[----:B------:R-:W-:Y:S01]  /*26fb0*/  LDS R123, [R7+UR7+0x5100] ;  /* 0x00510007077b7984 */ /* 0x000fe20008000800 */
[C---:B---3--:R-:W-:Y:S03]  /*26fc0*/  HMMA.1688.F32.TF32 R16, R12.reuse, R42, R156 ;  /* 0x0000002a0c10723c */ /* 0x048fe6000008109c */
[----:B------:R-:W-:Y:S03]  /*26fd0*/  STL [R1+0x2a98], R0 ;  /* 0x002a980001007387 */ /* 0x000fe60000100800 */
[----:B------:R-:W-:Y:S01]  /*26fe0*/  HMMA.1688.F32.TF32 R12, R12, R246, R164 ;  /* 0x000000f60c0c723c */ /* 0x000fe200000810a4 */
[----:B------:R-:W-:Y:S01]  /*26ff0*/  MOV R111, R48 ;  /* 0x00000030006f7202 */ /* 0x000fe20000000f00 */
[----:B------:R-:W-:Y:S01]  /*27000*/  IMAD.MOV.U32 R126, RZ, RZ, R60 ;  /* 0x000000ffff7e7224 */ /* 0x000fe200078e003c */
[----:B------:R-:W-:Y:S03]  /*27010*/  LDS R88, [R3+UR7+0x4080] ;  /* 0x0040800703587984 */ /* 0x000fe60008000800 */
[C---:B-1----:R-:W-:Y:S01]  /*27020*/  HMMA.1688.F32.TF32 R208, R8.reuse, R50, R116 ;  /* 0x0000003208d0723c */ /* 0x042fe20000081074 */
[----:B------:R-:W-:Y:S04]  /*27030*/  LDS R90, [R3+UR7+0x5080] ;  /* 0x00508007035a7984 */ /* 0x000fe80008000800 */
[----:B------:R-:W-:Y:S01]  /*27040*/  LDS R89, [R7+UR7+0x4080] ;  /* 0x0040800707597984 */ /* 0x000fe20008000800 */
[C---:B------:R-:W-:Y:S03]  /*27050*/  HMMA.1688.F32.TF32 R212, R8.reuse, R46, R96 ;  /* 0x0000002e08d4723c */ /* 0x040fe60000081060 */
[----:B------:R-:W-:Y:S04]  /*27060*/  LDS R91, [R7+UR7+0x5080] ;  /* 0x00508007075b7984 */ /* 0x000fe80008000800 */
[----:B------:R1:W-:Y:S04]  /*27070*/  STL.64 [R1+0x110], R16 ;  /* 0x0001101001007387 */ /* 0x0003e80000100a00 */
[----:B------:R-:W-:Y:S04]  /*27080*/  STL.64 [R1+0x120], R20 ;  /* 0x0001201401007387 */ /* 0x000fe80000100a00 */
[----:B------:R-:W-:Y:S04]  /*27090*/  STL.64 [R1+0x128], R22 ;  /* 0x0001281601007387 */ /* 0x000fe80000100a00 */
[----:B------:R-:W-:Y:S04]  /*270a0*/  STL [R1+0x118], R18 ;  /* 0x0001181201007387 */ /* 0x000fe80000100800 */
[----:B------:R-:W2:Y:S04]  /*270b0*/  LDL.LU R175, [R1+0x2afc] ;  /* 0x002afc0001af7983 */ /* 0x000ea80000300800 */
[----:B------:R-:W3:Y:S04]  /*270c0*/  LDL.LU R179, [R1+0x2af8] ;  /* 0x002af80001b37983 */ /* 0x000ee80000300800 */
[----:B------:R-:W4:Y:S04]  /*270d0*/  LDL.LU R163, [R1+0x2af4] ;  /* 0x002af40001a37983 */ /* 0x000f280000300800 */
[----:B------:R-:W1:Y:S01]  /*270e0*/  LDL.LU R6, [R1+0x2af0] ;  /* 0x002af00001067983 */ /* 0x000e620000300800 */
[----:B------:R-:W-:Y:S01]  /*270f0*/  MOV R167, R12 ;  /* 0x0000000c00a77202 */ /* 0x000fe20000000f00 */
[----:B------:R-:W-:Y:S01]  /*27100*/  IMAD.MOV.U32 R166, RZ, RZ, R13 ;  /* 0x000000ffffa67224 */ /* 0x000fe200078e000d */
[----:B------:R-:W-:Y:S01]  /*27110*/  MOV R164, R15 ;  /* 0x0000000f00a47202 */ /* 0x000fe20000000f00 */
[----:B------:R-:W-:Y:S01]  /*27120*/  IMAD.MOV.U32 R165, RZ, RZ, R14 ;  /* 0x000000ffffa57224 */ /* 0x000fe200078e000e */
[C---:B------:R-:W-:Y:S01]  /*27130*/  HMMA.1688.F32.TF32 R216, R8.reuse, R42, R216 ;  /* 0x0000002a08d8723c */ /* 0x040fe200000810d8 */
[----:B------:R-:W-:Y:S01]  /*27140*/  MOV R103, R94 ;  /* 0x0000005e00677202 */ /* 0x000fe20000000f00 */
[----:B------:R-:W-:Y:S01]  /*27150*/  IMAD.MOV.U32 R112, RZ, RZ, R45 ;  /* 0x000000ffff707224 */ /* 0x000fe200078e002d */
[----:B------:R-:W-:Y:S01]  /*27160*/  MOV R95, R237 ;  /* 0x000000ed005f7202 */ /* 0x000fe20000000f00 */
[----:B------:R-:W-:Y:S01]  /*27170*/  IMAD.MOV.U32 R114, RZ, RZ, R41 ;  /* 0x000000ffff727224 */ /* 0x000fe200078e0029 */
[----:B------:R-:W-:Y:S01]  /*27180*/  MOV R113, R44 ;  /* 0x0000002c00717202 */ /* 0x000fe20000000f00 */
[----:B------:R-:W-:Y:S01]  /*27190*/  HMMA.1688.F32.TF32 R12, R8, R62, R168 ;  /* 0x0000003e080c723c */ /* 0x000fe200000810a8 */
[----:B------:R-:W-:Y:S01]  /*271a0*/  MOV R115, R40 ;  /* 0x0000002800737202 */ /* 0x000fe20000000f00 */
[----:B------:R-:W-:Y:S04]  /*271b0*/  LDS R156, [R3+UR7+0x4180] ;  /* 0x00418007039c7984 */ /* 0x000fe80008000800 */
[----:B------:R-:W-:Y:S04]  /*271c0*/  LDS R158, [R3+UR7+0x5180] ;  /* 0x00518007039e7984 */ /* 0x000fe80008000800 */
[----:B------:R-:W-:Y:S04]  /*271d0*/  LDS R157, [R7+UR7+0x4180] ;  /* 0x00418007079d7984 */ /* 0x000fe80008000800 */
[----:B------:R-:W-:Y:S10]  /*271e0*/  LDS R159, [R7+UR7+0x5180] ;  /* 0x00518007079f7984 */ /* 0x000ff40008000800 */
[----:B------:R-:W-:Y:S01]  /*271f0*/  IMAD.MOV.U32 R2, RZ, RZ, R12 ;  /* 0x000000ffff027224 */ /* 0x000fe200078e000c */
[----:B------:R-:W-:Y:S01]  /*27200*/  MOV R5, R14 ;  /* 0x0000000e00057202 */ /* 0x000fe20000000f00 */
[----:B------:R-:W-:-:S02]  /*27210*/  IMAD.MOV.U32 R4, RZ, RZ, R13 ;  /* 0x000000ffff047224 */ /* 0x000fc400078e000d */
[----:B------:R-:W-:Y:S01]  /*27220*/  IMAD.MOV.U32 R252, RZ, RZ, R15 ;  /* 0x000000fffffc7224 */ /* 0x000fe200078e000f */
[C---:B------:R-:W-:Y:S06]  /*27230*/  HMMA.1688.F32.TF32 R244, R8.reuse, R246, R68 ;  /* 0x000000f608f4723c */ /* 0x040fec0000081044 */
[----:B--2---:R-:W-:Y:S01]  /*27240*/  HMMA.1688.F32.TF32 R224, R8, R58, R172 ;  /* 0x0000003a08e0723c */ /* 0x004fe200000810ac */
[----:B------:R-:W-:Y:S04]  /*27250*/  LDS R58, [R3+UR7+0x5000] ;  /* 0x00500007033a7984 */ /* 0x000fe80008000800 */
[----:B------:R-:W-:Y:S01]  /*27260*/  LDS R59, [R7+UR7+0x5000] ;  /* 0x00500007073b7984 */ /* 0x000fe20008000800 */
[----:B-1----:R-:W-:-:S05]  /*27270*/  LOP3.LUT R16, R6, 0x40, RZ, 0x3c, !PT ;  /* 0x0000004006107812 */ /* 0x002fca00078e3cff */
[----:B------:R-:W1:Y:S01]  /*27280*/  LDSM.16.M88.4 R12, [R16+UR10+0x40000] ;  /* 0x0400000a100c783b */ /* 0x000e620008000200 */
[C---:B---3--:R-:W-:Y:S06]  /*27290*/  HMMA.1688.F32.TF32 R200, R8.reuse, R66, R176 ;  /* 0x0000004208c8723c */ /* 0x048fec00000810b0 */
[----:B----4-:R-:W-:Y:S05]  /*272a0*/  HMMA.1688.F32.TF32 R204, R8, R54, R160 ;  /* 0x0000003608cc723c */ /* 0x010fea00000810a0 */
[----:B------:R-:W-:Y:S04]  /*272b0*/  STL.64 [R1+0x29f0], R226 ;  /* 0x0029f0e201007387 */ /* 0x000fe80000100a00 */
[----:B------:R2:W-:Y:S01]  /*272c0*/  STL.64 [R1+0x29e8], R224 ;  /* 0x0029e8e001007387 */ /* 0x0005e20000100a00 */
[----:B------:R-:W-:-:S03]  /*272d0*/  IMAD.MOV.U32 R94, RZ, RZ, R236 ;  /* 0x000000ffff5e7224 */ /* 0x000fc600078e00ec */
[----:B------:R-:W3:Y:S04]  /*272e0*/  LDSM.16.M88.4 R8, [R16+UR10+0x41000] ;  /* 0x0410000a1008783b */ /* 0x000ee80008000200 */
[----:B------:R-:W4:Y:S04]  /*272f0*/  LDSM.16.M88.4 R36, [R16+UR10+0x42000] ;  /* 0x0420000a1024783b */ /* 0x000f280008000200 */
[----:B------:R-:W-:Y:S04]  /*27300*/  STL.64 [R1+0x2a00], R202 ;  /* 0x002a00ca01007387 */ /* 0x000fe80000100a00 */
[----:B------:R-:W-:Y:S04]  /*27310*/  STL.64 [R1+0x29f8], R200 ;  /* 0x0029f8c801007387 */ /* 0x000fe80000100a00 */
[----:B------:R-:W4:Y:S04]  /*27320*/  LDSM.16.M88.4 R32, [R16+UR10+0x43000] ;  /* 0x0430000a1020783b */ /* 0x000f280008000200 */
[----:B------:R-:W4:Y:S01]  /*27330*/  LDSM.16.M88.4 R28, [R16+UR10+0x44000] ;  /* 0x0440000a101c783b */ /* 0x000f220008000200 */
[----:B-1----:R-:W-:Y:S03]  /*27340*/  HMMA.1688.F32.TF32 R248, R56, R12, R248 ;  /* 0x0000000c38f8723c */ /* 0x002fe600000810f8 */
        /* <DEDUP_REMOVED lines=10> */
[----:B------:R-:W-:Y:S04]  /*273f0*/  STL [R1+0x2988], R6 ;  /* 0x0029880601007387 */ /* 0x000fe80000100800 */
[----:B------:R-:W-:Y:S04]  /*27400*/  STL [R1+0x1758], R16 ;  /* 0x0017581001007387 */ /* 0x000fe80000100800 */
[----:B------:R-:W-:Y:S04]  /*27410*/  STL.64 [R1+0x2a60], R250 ;  /* 0x002a60fa01007387 */ /* 0x000fe80000100a00 */
[----:B------:R-:W-:Y:S04]  /*27420*/  STL.64 [R1+0x2a58], R248 ;  /* 0x002a58f801007387 */ /* 0x000fe80000100a00 */
[----:B------:R-:W2:Y:S04]  /*27430*/  LDL.LU R61, [R1+0x2aec] ;  /* 0x002aec00013d7983 */ /* 0x000ea80000300800 */
[----:B------:R-:W4:Y:S04]  /*27440*/  LDL.LU R142, [R1+0x48] ;  /* 0x00004800018e7983 */ /* 0x000f280000300800 */
[----:B------:R-:W4:Y:S04]  /*27450*/  LDL.LU R143, [R1+0x4c] ;  /* 0x00004c00018f7983 */ /* 0x000f280000300800 */
[----:B------:R-:W4:Y:S04]  /*27460*/  LDL.LU R124, [R1+0x60] ;  /* 0x00006000017c7983 */ /* 0x000f280000300800 */
[----:B------:R-:W4:Y:S04]  /*27470*/  LDL.LU R125, [R1+0x64] ;  /* 0x00006400017d7983 */ /* 0x000f280000300800 */
[----:B------:R-:W3:Y:S01]  /*27480*/  LDL.LU R60, [R1+0x2ae8] ;  /* 0x002ae800013c7983 */ /* 0x000ee20000300800 */
[----:B------:R-:W-:-:S03]  /*27490*/  IMAD.MOV.U32 R0, RZ, RZ, R19 ;  /* 0x000000ffff007224 */ /* 0x000fc600078e0013 */
[----:B------:R-:W-:Y:S04]  /*274a0*/  LDSM.16.M88.4 R24, [R16+UR10+0x45000] ;  /* 0x0450000a1018783b */ /* 0x000fe80008000200 */
[----:B------:R-:W1:Y:S04]  /*274b0*/  LDSM.16.M88.4 R20, [R16+UR10+0x46000] ;  /* 0x0460000a1014783b */ /* 0x000e680008000200 */
[----:B------:R-:W1:Y:S04]  /*274c0*/  LDSM.16.M88.4 R16, [R16+UR10+0x47000] ;  /* 0x0470000a1010783b */ /* 0x000e680008000200 */
[----:B------:R-:W-:Y:S04]  /*274d0*/  LDS R160, [R3+UR7+0x4200] ;  /* 0x0042000703a07984 */ /* 0x000fe80008000800 */
[----:B------:R-:W-:Y:S04]  /*274e0*/  LDS R162, [R3+UR7+0x5200] ;  /* 0x0052000703a27984 */ /* 0x000fe80008000800 */
[----:B------:R-:W-:Y:S04]  /*274f0*/  LDS R161, [R7+UR7+0x4200] ;  /* 0x0042000707a17984 */ /* 0x000fe80008000800 */
[----:B------:R-:W1:Y:S01]  /*27500*/  LDS R163, [R7+UR7+0x5200] ;  /* 0x0052000707a37984 */ /* 0x000e620008000800 */
[----:B--2---:R-:W-:-:S03]  /*27510*/  MOV R127, R61 ;  /* 0x0000003d007f7202 */ /* 0x004fc60000000f00 */
[----:B------:R-:W2:Y:S04]  /*27520*/  LDL.LU R61, [R1+0x2ae4] ;  /* 0x002ae400013d7983 */ /* 0x000ea80000300800 */
[----:B------:R-:W4:Y:S04]  /*27530*/  LDL.LU R84, [R1+0x80] ;  /* 0x0000800001547983 */ /* 0x000f280000300800 */
[----:B------:R-:W4:Y:S04]  /*27540*/  LDL.LU R85, [R1+0x84] ;  /* 0x0000840001557983 */ /* 0x000f280000300800 */
[----:B------:R-:W4:Y:S04]  /*27550*/  LDL.LU R86, [R1+0x88] ;  /* 0x0000880001567983 */ /* 0x000f280000300800 */
[----:B------:R-:W4:Y:S01]  /*27560*/  LDL.LU R87, [R1+0x8c] ;  /* 0x00008c0001577983 */ /* 0x000f220000300800 */
[----:B---3--:R-:W-:-:S03]  /*27570*/  IMAD.MOV.U32 R80, RZ, RZ, R60 ;  /* 0x000000ffff507224 */ /* 0x008fc600078e003c */
[----:B------:R-:W3:Y:S01]  /*27580*/  LDL.LU R60, [R1+0x2ae0] ;  /* 0x002ae000013c7983 */ /* 0x000ee20000300800 */
        /* <DEDUP_REMOVED lines=14> */
[----:B---3--:R-:W-:-:S03]  /*27670*/  MOV R134, R60 ;  /* 0x0000003c00867202 */ /* 0x008fc60000000f00 */
[----:B------:R-:W3:Y:S01]  /*27680*/  LDL.LU R132, [R1+0xe0] ;  /* 0x0000e00001847983 */ /* 0x000ee20000300800 */
[----:B--2---:R-:W-:-:S03]  /*27690*/  IMAD.MOV.U32 R133, RZ, RZ, R61 ;  /* 0x000000ffff857224 */ /* 0x004fc600078e003d */
[----:B------:R-:W1:Y:S04]  /*276a0*/  LDL.LU R61, [R1+0x2ad0] ;  /* 0x002ad000013d7983 */ /* 0x000e680000300800 */
[----:B------:R-:W1:Y:S04]  /*276b0*/  LDL.LU R60, [R1+0x2acc] ;  /* 0x002acc00013c7983 */ /* 0x000e680000300800 */
[----:B------:R-:W3:Y:S04]  /*276c0*/  LDL.LU R135, [R1+0xec] ;  /* 0x0000ec0001877983 */ /* 0x000ee80000300800 */
[----:B------:R-:W2:Y:S04]  /*276d0*/  LDL.LU R168, [R1+0x210] ;  /* 0x0002100001a87983 */ /* 0x000ea80000300800 */
[----:B------:R-:W2:Y:S04]  /*276e0*/  LDL.LU R169, [R1+0x214] ;  /* 0x0002140001a97983 */ /* 0x000ea80000300800 */
[----:B------:R-:W2:Y:S04]  /*276f0*/  LDL.LU R170, [R1+0x218] ;  /* 0x0002180001aa7983 */ /* 0x000ea80000300800 */
[----:B------:R-:W2:Y:S04]  /*27700*/  LDL.LU R171, [R1+0x21c] ;  /* 0x00021c0001ab7983 */ /* 0x000ea80000300800 */
[----:B------:R-:W1:Y:S04]  /*27710*/  LDL.LU R62, [R1+0x288] ;  /* 0x00028800013e7983 */ /* 0x000e680000300800 */
[----:B------:R-:W1:Y:S04]  /*27720*/  LDL.LU R63, [R1+0x28c] ;  /* 0x00028c00013f7983 */ /* 0x000e680000300800 */
[----:B------:R-:W3:Y:S04]  /*27730*/  LDL.LU R172, [R1+0x290] ;  /* 0x0002900001ac7983 */ /* 0x000ee80000300800 */
[----:B------:R-:W3:Y:S04]  /*27740*/  LDL.LU R173, [R1+0x294] ;  /* 0x0002940001ad7983 */ /* 0x000ee80000300800 */
[----:B------:R-:W3:Y:S04]  /*27750*/  LDL.LU R174, [R1+0x298] ;  /* 0x0002980001ae7983 */ /* 0x000ee80000300800 */
[----:B------:R-:W3:Y:S04]  /*27760*/  LDL.LU R175, [R1+0x29c] ;  /* 0x00029c0001af7983 */ /* 0x000ee80000300800 */
[----:B------:R-:W2:Y:S04]  /*27770*/  LDL.LU R176, [R1+0x2b0] ;  /* 0x0002b00001b07983 */ /* 0x000ea80000300800 */
        /* <DEDUP_REMOVED lines=20> */
[----:B------:R-:W2:Y:S01]  /*278c0*/  LDL.LU R239, [R1+0x2abc] ;  /* 0x002abc0001ef7983 */ /* 0x000ea20000300800 */
[----:B------:R-:W-:Y:S06]  /*278d0*/  HMMA.1688.F32.TF32 R240, R56, R8, R240 ;  /* 0x0000000838f0723c */ /* 0x000fec00000810f0 */
[C---:B----4-:R-:W-:Y:S06]  /*278e0*/  HMMA.1688.F32.TF32 R100, R120.reuse, R36, R100 ;  /* 0x000000247864723c */ /* 0x050fec0000081064 */
[C---:B------:R-:W-:Y:S06]  /*278f0*/  HMMA.1688.F32.TF32 R104, R120.reuse, R32, R104 ;  /* 0x000000207868723c */ /* 0x040fec0000081068 */
[----:B------:R-:W-:Y:S05]  /*27900*/  HMMA.1688.F32.TF32 R108, R120, R28, R108 ;  /* 0x0000001c786c723c */ /* 0x000fea000008106c */
[----:B------:R-:W-:Y:S04]  /*27910*/  STL.64 [R1+0x2a70], R242 ;  /* 0x002a70f201007387 */ /* 0x000fe80000100a00 */
[----:B------:R-:W-:Y:S01]  /*27920*/  STL.64 [R1+0x2a68], R240 ;  /* 0x002a68f001007387 */ /* 0x000fe20000100a00 */
[C---:B-1----:R-:W-:Y:S06]  /*27930*/  HMMA.1688.F32.TF32 R52, R56.reuse, R20, R60 ;  /* 0x000000143834723c */ /* 0x042fec000008103c */
[C---:B---3--:R-:W-:Y:S07]  /*27940*/  HMMA.1688.F32.TF32 R48, R56.reuse, R24, R172 ;  /* 0x000000183830723c */ /* 0x048fee00000810ac */
[----:B------:R-:W-:Y:S01]  /*27950*/  IMAD.MOV.U32 R172, RZ, RZ, R232 ;  /* 0x000000ffffac7224 */ /* 0x000fe200078e00e8 */
[----:B------:R-:W-:Y:S01]  /*27960*/  MOV R173, R233 ;  /* 0x000000e900ad7202 */ /* 0x000fe20000000f00 */
[----:B--2---:R-:W-:Y:S01]  /*27970*/  HMMA.1688.F32.TF32 R40, R56, R32, R176 ;  /* 0x000000203828723c */ /* 0x004fe200000810b0 */
[----:B------:R-:W-:Y:S01]  /*27980*/  IMAD.MOV.U32 R174, RZ, RZ, R234 ;  /* 0x000000ffffae7224 */ /* 0x000fe200078e00ea */
[----:B------:R-:W-:-:S04]  /*27990*/  MOV R175, R235 ;  /* 0x000000eb00af7202 */ /* 0x000fc80000000f00 */
[C---:B------:R-:W-:Y:S06]  /*279a0*/  HMMA.1688.F32.TF32 R44, R56.reuse, R28, R224 ;  /* 0x0000001c382c723c */ /* 0x040fec00000810e0 */
[C---:B------:R-:W-:Y:S06]  /*279b0*/  HMMA.1688.F32.TF32 R236, R56.reuse, R36, R236 ;  /* 0x0000002438ec723c */ /* 0x040fec00000810ec */
[----:B------:R-:W-:Y:S07]  /*279c0*/  HMMA.1688.F32.TF32 R56, R56, R16, R168 ;  /* 0x000000103838723c */ /* 0x000fee00000810a8 */
[----:B------:R-:W-:-:S10]  /*279d0*/  IMAD.MOV.U32 R168, RZ, RZ, R228 ;  /* 0x000000ffffa87224 */ /* 0x000fd400078e00e4 */
[----:B------:R-:W-:Y:S04]  /*279e0*/  STL.64 [R1+0x2a80], R238 ;  /* 0x002a80ee01007387 */ /* 0x000fe80000100a00 */
[----:B------:R-:W-:Y:S04]  /*279f0*/  STL.64 [R1+0x2a78], R236 ;  /* 0x002a78ec01007387 */ /* 0x000fe80000100a00 */
[----:B------:R-:W-:Y:S04]  /*27a00*/  STL [R1+0x29e0], R101 ;  /* 0x0029e06501007387 */ /* 0x000fe80000100800 */
[----:B------:R-:W-:Y:S04]  /*27a10*/  STL [R1+0x29dc], R102 ;  /* 0x0029dc6601007387 */ /* 0x000fe80000100800 */
[----:B------:R-:W-:Y:S04]  /*27a20*/  STL [R1+0x29d8], R103 ;  /* 0x0029d86701007387 */ /* 0x000fe80000100800 */
[----:B------:R-:W-:Y:S04]  /*27a30*/  STL [R1+0x29d4], R106 ;  /* 0x0029d46a01007387 */ /* 0x000fe80000100800 */
[----:B------:R-:W-:Y:S01]  /*27a40*/  STL [R1+0x29d0], R107 ;  /* 0x0029d06b01007387 */ /* 0x000fe20000100800 */
[----:B------:R-:W-:-:S03]  /*27a50*/  MOV R169, R229 ;  /* 0x000000e500a97202 */ /* 0x000fc60000000f00 */
[----:B------:R-:W-:Y:S01]  /*27a60*/  STL [R1+0x29cc], R109 ;  /* 0x0029cc6d01007387 */ /* 0x000fe20000100800 */
[----:B------:R-:W-:-:S03]  /*27a70*/  IMAD.MOV.U32 R170, RZ, RZ, R230 ;  /* 0x000000ffffaa7224 */ /* 0x000fc600078e00e6 */
[----:B------:R-:W-:Y:S01]  /*27a80*/  STL [R1+0x29c8], R110 ;  /* 0x0029c86e01007387 */ /* 0x000fe20000100800 */
[----:B------:R-:W-:-:S03]  /*27a90*/  MOV R171, R231 ;  /* 0x000000e700ab7202 */ /* 0x000fc60000000f00 */
[----:B------:R-:W-:Y:S04]  /*27aa0*/  STL [R1+0x29c4], R111 ;  /* 0x0029c46f01007387 */ /* 0x000fe80000100800 */
[----:B------:R-:W2:Y:S04]  /*27ab0*/  LDL.LU R228, [R1+0x2ab8] ;  /* 0x002ab80001e47983 */ /* 0x000ea80000300800 */
[----:B------:R-:W2:Y:S04]  /*27ac0*/  LDL.LU R229, [R1+0x2ab4] ;  /* 0x002ab40001e57983 */ /* 0x000ea80000300800 */
[----:B------:R-:W2:Y:S04]  /*27ad0*/  LDL.LU R230, [R1+0x2ab0] ;  /* 0x002ab00001e67983 */ /* 0x000ea80000300800 */
[----:B------:R-:W2:Y:S04]  /*27ae0*/  LDL.LU R231, [R1+0x2aac] ;  /* 0x002aac0001e77983 */ /* 0x000ea80000300800 */
[----:B------:R-:W3:Y:S04]  /*27af0*/  LDL.LU R232, [R1+0x2aa8] ;  /* 0x002aa80001e87983 */ /* 0x000ee80000300800 */
[----:B------:R-:W3:Y:S04]  /*27b00*/  LDL.LU R233, [R1+0x2aa4] ;  /* 0x002aa40001e97983 */ /* 0x000ee80000300800 */
[----:B------:R-:W3:Y:S04]  /*27b10*/  LDL.LU R234, [R1+0x2aa0] ;  /* 0x002aa00001ea7983 */ /* 0x000ee80000300800 */
[----:B------:R-:W3:Y:S04]  /*27b20*/  LDL.LU R235, [R1+0x2a9c] ;  /* 0x002a9c0001eb7983 */ /* 0x000ee80000300800 */
[----:B------:R-:W4:Y:S04]  /*27b30*/  LDL.LU R176, [R1+0x270] ;  /* 0x0002700001b07983 */ /* 0x000f280000300800 */
[----:B------:R-:W4:Y:S04]  /*27b40*/  LDL.LU R177, [R1+0x274] ;  /* 0x0002740001b17983 */ /* 0x000f280000300800 */
[----:B------:R-:W4:Y:S04]  /*27b50*/  LDL.LU R178, [R1+0x278] ;  /* 0x0002780001b27983 */ /* 0x000f280000300800 */
[----:B------:R-:W4:Y:S01]  /*27b60*/  LDL.LU R179, [R1+0x27c] ;  /* 0x00027c0001b37983 */ /* 0x000f220000300800 */
[C---:B------:R-:W-:Y:S06]  /*27b70*/  HMMA.1688.F32.TF32 R112, R120.reuse, R24, R112 ;  /* 0x000000187870723c */ /* 0x040fec0000081070 */
[C---:B------:R-:W-:Y:S06]  /*27b80*/  HMMA.1688.F32.TF32 R92, R120.reuse, R12, R92 ;  /* 0x0000000c785c723c */ /* 0x040fec000008105c */
[----:B------:R-:W-:Y:S01]  /*27b90*/  HMMA.1688.F32.TF32 R96, R120, R8, R140 ;  /* 0x000000087860723c */ /* 0x000fe2000008108c */
[----:B------:R-:W-:-:S05]  /*27ba0*/  IMAD.MOV.U32 R224, RZ, RZ, R223 ;  /* 0x000000ffffe07224 */ /* 0x000fca00078e00df */
[----:B------:R-:W-:Y:S01]  /*27bb0*/  HMMA.1688.F32.TF32 R60, R88, R12, R136 ;  /* 0x0000000c583c723c */ /* 0x000fe20000081088 */
[----:B------:R-:W-:-:S05]  /*27bc0*/  MOV R225, R222 ;  /* 0x000000de00e17202 */ /* 0x000fca0000000f00 */
[C---:B------:R-:W-:Y:S01]  /*27bd0*/  HMMA.1688.F32.TF32 R64, R88.reuse, R8, R132 ;  /* 0x000000085840723c */ /* 0x040fe20000081084 */
[----:B------:R-:W-:Y:S05]  /*27be0*/  STL [R1+0x29c0], R115 ;  /* 0x0029c07301007387 */ /* 0x000fea0000100800 */
[----:B------:R-:W-:Y:S01]  /*27bf0*/  HMMA.1688.F32.TF32 R68, R88, R36, R128 ;  /* 0x000000245844723c */ /* 0x000fe20000081080 */
[----:B------:R-:W-:-:S05]  /*27c00*/  IMAD.MOV.U32 R226, RZ, RZ, R221 ;  /* 0x000000ffffe27224 */ /* 0x000fca00078e00dd */
[C---:B------:R-:W-:Y:S01]  /*27c10*/  HMMA.1688.F32.TF32 R72, R88.reuse, R32, R72 ;  /* 0x000000205848723c */ /* 0x040fe20000081048 */
[----:B------:R-:W-:Y:S01]  /*27c20*/  MOV R227, R220 ;  /* 0x000000dc00e37202 */ /* 0x000fe20000000f00 */
[----:B------:R-:W-:Y:S04]  /*27c30*/  LDS R222, [R3+UR7+0x5380] ;  /* 0x0053800703de7984 */ /* 0x000fe80008000800 */
[C---:B------:R-:W-:Y:S01]  /*27c40*/  HMMA.1688.F32.TF32 R76, R88.reuse, R28, R76 ;  /* 0x0000001c584c723c */ /* 0x040fe2000008104c */
[----:B------:R-:W-:Y:S04]  /*27c50*/  LDS R220, [R3+UR7+0x4380] ;  /* 0x0043800703dc7984 */ /* 0x000fe80008000800 */
[----:B------:R-:W-:Y:S01]  /*27c60*/  LDS R221, [R7+UR7+0x4380] ;  /* 0x0043800707dd7984 */ /* 0x000fe20008000800 */
[C---:B------:R-:W-:Y:S03]  /*27c70*/  HMMA.1688.F32.TF32 R80, R88.reuse, R24, R80 ;  /* 0x000000185850723c */ /* 0x040fe60000081050 */
[----:B------:R-:W-:Y:S03]  /*27c80*/  LDS R223, [R7+UR7+0x5380] ;  /* 0x0053800707df7984 */ /* 0x000fe60008000800 */
[C---:B------:R-:W-:Y:S06]  /*27c90*/  HMMA.1688.F32.TF32 R84, R88.reuse, R20, R84 ;  /* 0x000000145854723c */ /* 0x040fec0000081054 */
[----:B------:R-:W-:Y:S06]  /*27ca0*/  HMMA.1688.F32.TF32 R88, R88, R16, R124 ;  /* 0x000000105858723c */ /* 0x000fec000008107c */
[----:B------:R-:W-:Y:S06]  /*27cb0*/  HMMA.1688.F32.TF32 R124, R156, R12, R196 ;  /* 0x0000000c9c7c723c */ /* 0x000fec00000810c4 */
[----:B------:R-:W-:Y:S01]  /*27cc0*/  HMMA.1688.F32.TF32 R172, R160, R36, R172 ;  /* 0x00000024a0ac723c */ /* 0x000fe200000810ac */
[----:B------:R-:W-:-:S05]  /*27cd0*/  IMAD.MOV.U32 R199, RZ, RZ, R0 ;  /* 0x000000ffffc77224 */ /* 0x000fca00078e0000 */
[C---:B------:R-:W-:Y:S06]  /*27ce0*/  HMMA.1688.F32.TF32 R128, R156.reuse, R8, R192 ;  /* 0x000000089c80723c */ /* 0x040fec00000810c0 */
[C---:B------:R-:W-:Y:S06]  /*27cf0*/  HMMA.1688.F32.TF32 R136, R156.reuse, R32, R184 ;  /* 0x000000209c88723c */ /* 0x040fec00000810b8 */
[----:B------:R-:W-:Y:S06]  /*27d00*/  HMMA.1688.F32.TF32 R140, R156, R28, R180 ;  /* 0x0000001c9c8c723c */ /* 0x000fec00000810b4 */
[C---:B---3--:R-:W-:Y:S06]  /*27d10*/  HMMA.1688.F32.TF32 R116, R120.reuse, R20, R232 ;  /* 0x000000147874723c */ /* 0x048fec00000810e8 */
[----:B--2---:R-:W-:Y:S06]  /*27d20*/  HMMA.1688.F32.TF32 R120, R120, R16, R228 ;  /* 0x000000107878723c */ /* 0x004fec00000810e4 */
[C---:B----4-:R-:W-:Y:S11]  /*27d30*/  HMMA.1688.F32.TF32 R176, R160.reuse, R12, R176 ;  /* 0x0000000ca0b0723c */ /* 0x050ff600000810b0 */
[----:B------:R-:W-:Y:S04]  /*27d40*/  STL [R1+0x29a0], R116 ;  /* 0x0029a07401007387 */ /* 0x000fe80000100800 */
[----:B------:R-:W-:Y:S04]  /*27d50*/  STL [R1+0x299c], R117 ;  /* 0x00299c7501007387 */ /* 0x000fe80000100800 */
[----:B------:R-:W-:Y:S04]  /*27d60*/  STL [R1+0x2998], R118 ;  /* 0x0029987601007387 */ /* 0x000fe80000100800 */
[----:B------:R-:W-:Y:S04]  /*27d70*/  STL [R1+0x2994], R119 ;  /* 0x0029947701007387 */ /* 0x000fe80000100800 */
[----:B------:R-:W-:Y:S04]  /*27d80*/  STL [R1+0x29b0], R120 ;  /* 0x0029b07801007387 */ /* 0x000fe80000100800 */
[----:B------:R-:W-:Y:S04]  /*27d90*/  STL [R1+0x29ac], R121 ;  /* 0x0029ac7901007387 */ /* 0x000fe80000100800 */
[----:B------:R-:W-:Y:S04]  /*27da0*/  STL [R1+0x29a8], R122 ;  /* 0x0029a87a01007387 */ /* 0x000fe80000100800 */
[----:B------:R1:W-:Y:S02]  /*27db0*/  STL [R1+0x29a4], R123 ;  /* 0x0029a47b01007387 */ /* 0x0003e40000100800 */
[----:B-1----:R-:W-:Y:S02]  /*27dc0*/  HMMA.1688.F32.TF32 R120, R160, R8, R224 ;  /* 0x00000008a078723c */ /* 0x002fe400000810e0 */
[----:B------:R1:W-:Y:S04]  /*27dd0*/  STL [R1+0x29bc], R125 ;  /* 0x0029bc7d01007387 */ /* 0x0003e80000100800 */
[----:B------:R2:W-:Y:S04]  /*27de0*/  STL [R1+0x29b8], R126 ;  /* 0x0029b87e01007387 */ /* 0x0005e80000100800 */
[----:B------:R3:W-:Y:S04]  /*27df0*/  STL [R1+0x29b4], R127 ;  /* 0x0029b47f01007387 */ /* 0x0007e80000100800 */
[----:B------:R-:W-:Y:S04]  /*27e00*/  STL.64 [R1+0xe0], R176 ;  /* 0x0000e0b001007387 */ /* 0x000fe80000100a00 */
[----:B------:R4:W-:Y:S04]  /*27e10*/  STL.64 [R1+0xe8], R178 ;  /* 0x0000e8b201007387 */ /* 0x0009e80000100a00 */
[----:B------:R-:W4:Y:S04]  /*27e20*/  LDL.LU R196, [R1+0x110] ;  /* 0x0001100001c47983 */ /* 0x000f280000300800 */
[----:B------:R-:W4:Y:S04]  /*27e30*/  LDL.LU R197, [R1+0x114] ;  /* 0x0001140001c57983 */ /* 0x000f280000300800 */
[----:B------:R-:W4:Y:S01]  /*27e40*/  LDL.LU R198, [R1+0x118] ;  /* 0x0001180001c67983 */ /* 0x000f220000300800 */
[----:B------:R-:W-:-:S03]  /*27e50*/  IMAD.MOV.U32 R116, RZ, RZ, R120 ;  /* 0x000000ffff747224 */ /* 0x000fc600078e0078 */
[----:B------:R-:W4:Y:S01]  /*27e60*/  LDL.LU R0, [R1+0x2a98] ;  /* 0x002a980001007983 */ /* 0x000f220000300800 */
[----:B------:R-:W-:-:S03]  /*27e70*/  MOV R117, R121 ;  /* 0x0000007900757202 */ /* 0x000fc60000000f00 */
[----:B------:R-:W4:Y:S01]  /*27e80*/  LDL.LU R192, [R1+0x120] ;  /* 0x0001200001c07983 */ /* 0x000f220000300800 */
[----:B------:R-:W-:-:S03]  /*27e90*/  IMAD.MOV.U32 R120, RZ, RZ, R172 ;  /* 0x000000ffff787224 */ /* 0x000fc600078e00ac */
[----:B------:R-:W4:Y:S01]  /*27ea0*/  LDL.LU R193, [R1+0x124] ;  /* 0x0001240001c17983 */ /* 0x000f220000300800 */
[----:B------:R-:W-:Y:S01]  /*27eb0*/  IMAD.MOV.U32 R118, RZ, RZ, R122 ;  /* 0x000000ffff767224 */ /* 0x000fe200078e007a */
[----:B------:R-:W-:Y:S02]  /*27ec0*/  MOV R121, R173 ;  /* 0x000000ad00797202 */ /* 0x000fe40000000f00 */
[----:B------:R-:W4:Y:S01]  /*27ed0*/  LDL.LU R194, [R1+0x128] ;  /* 0x0001280001c27983 */ /* 0x000f220000300800 */
[----:B------:R-:W-:Y:S01]  /*27ee0*/  MOV R119, R123 ;  /* 0x0000007b00777202 */ /* 0x000fe20000000f00 */
[----:B------:R-:W-:Y:S02]  /*27ef0*/  IMAD.MOV.U32 R122, RZ, RZ, R174 ;  /* 0x000000ffff7a7224 */ /* 0x000fe400078e00ae */
[----:B------:R-:W4:Y:S01]  /*27f00*/  LDL.LU R195, [R1+0x12c] ;  /* 0x00012c0001c37983 */ /* 0x000f220000300800 */
[----:B------:R-:W-:-:S03]  /*27f10*/  MOV R123, R175 ;  /* 0x000000af007b7202 */ /* 0x000fc60000000f00 */
[----:B------:R-:W4:Y:S01]  /*27f20*/  LDL.LU R172, [R1+0x140] ;  /* 0x0001400001ac7983 */ /* 0x000f220000300800 */
[----:B------:R-:W-:-:S03]  /*27f30*/  MOV R231, R164 ;  /* 0x000000a400e77202 */ /* 0x000fc60000000f00 */
[----:B------:R-:W4:Y:S01]  /*27f40*/  LDL.LU R173, [R1+0x144] ;  /* 0x0001440001ad7983 */ /* 0x000f220000300800 */
[----:B------:R-:W-:-:S03]  /*27f50*/  IMAD.MOV.U32 R230, RZ, RZ, R165 ;  /* 0x000000ffffe67224 */ /* 0x000fc600078e00a5 */
[----:B------:R-:W4:Y:S01]  /*27f60*/  LDL.LU R174, [R1+0x148] ;  /* 0x0001480001ae7983 */ /* 0x000f220000300800 */
[----:B------:R-:W-:-:S03]  /*27f70*/  MOV R229, R166 ;  /* 0x000000a600e57202 */ /* 0x000fc60000000f00 */
[----:B------:R-:W4:Y:S01]  /*27f80*/  LDL.LU R175, [R1+0x14c] ;  /* 0x00014c0001af7983 */ /* 0x000f220000300800 */
[----:B------:R-:W-:-:S03]  /*27f90*/  IMAD.MOV.U32 R228, RZ, RZ, R167 ;  /* 0x000000ffffe47224 */ /* 0x000fc600078e00a7 */
        /* <DEDUP_REMOVED lines=51> */
[----:B------:R-:W4:Y:S01]  /*282d0*/  LDL.LU R211, [R1+0x1dc] ;  /* 0x0001dc0001d37983 */ /* 0x000f220000300800 */
[C---:B------:R-:W-:Y:S06]  /*282e0*/  HMMA.1688.F32.TF32 R132, R156.reuse, R36, R188 ;  /* 0x000000249c84723c */ /* 0x040fec00000810bc */
[C---:B------:R-:W-:Y:S06]  /*282f0*/  HMMA.1688.F32.TF32 R144, R156.reuse, R24, R144 ;  /* 0x000000189c90723c */ /* 0x040fec0000081090 */
[C---:B------:R-:W-:Y:S06]  /*28300*/  HMMA.1688.F32.TF32 R148, R156.reuse, R20, R148 ;  /* 0x000000149c94723c */ /* 0x040fec0000081094 */
[----:B------:R-:W-:Y:S01]  /*28310*/  HMMA.1688.F32.TF32 R152, R156, R16, R152 ;  /* 0x000000109c98723c */ /* 0x000fe20000081098 */
[----:B------:R-:W-:Y:S04]  /*28320*/  LDS R156, [R3+UR7+0x4280] ;  /* 0x00428007039c7984 */ /* 0x000fe80008000800 */
[----:B------:R-:W-:Y:S04]  /*28330*/  LDS R158, [R3+UR7+0x5280] ;  /* 0x00528007039e7984 */ /* 0x000fe80008000800 */
[----:B------:R-:W-:Y:S04]  /*28340*/  LDS R157, [R7+UR7+0x4280] ;  /* 0x00428007079d7984 */ /* 0x000fe80008000800 */
[----:B------:R-:W4:Y:S01]  /*28350*/  LDS R159, [R7+UR7+0x5280] ;  /* 0x00528007079f7984 */ /* 0x000f220008000800 */
[----:B------:R-:W-:Y:S01]  /*28360*/  HMMA.1688.F32.TF32 R168, R160, R32, R168 ;  /* 0x00000020a0a8723c */ /* 0x000fe200000810a8 */
[----:B------:R-:W-:Y:S01]  /*28370*/  IMAD.MOV.U32 R232, RZ, RZ, R2 ;  /* 0x000000ffffe87224 */ /* 0x000fe200078e0002 */
[----:B------:R-:W-:Y:S01]  /*28380*/  MOV R233, R4 ;  /* 0x0000000400e97202 */ /* 0x000fe20000000f00 */
[----:B------:R-:W-:Y:S01]  /*28390*/  IMAD.MOV.U32 R234, RZ, RZ, R5 ;  /* 0x000000ffffea7224 */ /* 0x000fe200078e0005 */
[----:B------:R-:W-:Y:S04]  /*283a0*/  LDS R188, [R3+UR7+0x4300] ;  /* 0x0043000703bc7984 */ /* 0x000fe80008000800 */
[----:B------:R-:W-:Y:S04]  /*283b0*/  LDS R190, [R3+UR7+0x5300] ;  /* 0x0053000703be7984 */ /* 0x000fe80008000800 */
[----:B------:R-:W-:Y:S04]  /*283c0*/  LDS R189, [R7+UR7+0x4300] ;  /* 0x0043000707bd7984 */ /* 0x000fe80008000800 */
[----:B------:R-:W4:Y:S08]  /*283d0*/  LDS R191, [R7+UR7+0x5300] ;  /* 0x0053000707bf7984 */ /* 0x000f300008000800 */
[----:B------:R-:W-:Y:S01]  /*283e0*/  IMAD.MOV.U32 R115, RZ, RZ, R168 ;  /* 0x000000ffff737224 */ /* 0x000fe200078e00a8 */
[----:B-1----:R-:W-:Y:S01]  /*283f0*/  MOV R125, R169 ;  /* 0x000000a9007d7202 */ /* 0x002fe20000000f00 */
[----:B------:R-:W4:Y:S01]  /*28400*/  LDL.LU R168, [R1+0x150] ;  /* 0x0001500001a87983 */ /* 0x000f220000300800 */
[----:B--2---:R-:W-:Y:S01]  /*28410*/  IMAD.MOV.U32 R126, RZ, RZ, R170 ;  /* 0x000000ffff7e7224 */ /* 0x004fe200078e00aa */
[----:B---3--:R-:W-:-:S02]  /*28420*/  MOV R127, R171 ;  /* 0x000000ab007f7202 */ /* 0x008fc40000000f00 */
[----:B------:R-:W2:Y:S04]  /*28430*/  LDL.LU R169, [R1+0x154] ;  /* 0x0001540001a97983 */ /* 0x000ea80000300800 */
[----:B------:R-:W2:Y:S01]  /*28440*/  LDL.LU R170, [R1+0x158] ;  /* 0x0001580001aa7983 */ /* 0x000ea20000300800 */
[----:B----4-:R-:W-:-:S03]  /*28450*/  MOV R179, R0 ;  /* 0x0000000000b37202 */ /* 0x010fc60000000f00 */
[----:B------:R-:W2:Y:S04]  /*28460*/  LDL.LU R171, [R1+0x15c] ;  /* 0x00015c0001ab7983 */ /* 0x000ea80000300800 */
[----:B------:R-:W3:Y:S04]  /*28470*/  LDL.LU R176, [R1+0x130] ;  /* 0x0001300001b07983 */ /* 0x000ee80000300800 */
[----:B------:R-:W3:Y:S04]  /*28480*/  LDL.LU R177, [R1+0x134] ;  /* 0x0001340001b17983 */ /* 0x000ee80000300800 */
[----:B------:R-:W3:Y:S04]  /*28490*/  LDL.LU R178, [R1+0x138] ;  /* 0x0001380001b27983 */ /* 0x000ee80000300800 */
[----:B------:R-:W4:Y:S04]  /*284a0*/  LDL.LU R0, [R1+0x2a94] ;  /* 0x002a940001007983 */ /* 0x000f280000300800 */
[----:B------:R-:W2:Y:S04]  /*284b0*/  LDL.LU R2, [R1+0x2a90] ;  /* 0x002a900001027983 */ /* 0x000ea80000300800 */
[----:B------:R-:W3:Y:S04]  /*284c0*/  LDL.LU R4, [R1+0x2a8c] ;  /* 0x002a8c0001047983 */ /* 0x000ee80000300800 */
[----:B------:R-:W4:Y:S01]  /*284d0*/  LDL.LU R5, [R1+0x2a88] ;  /* 0x002a880001057983 */ /* 0x000f220000300800 */
[C---:B------:R-:W-:Y:S06]  /*284e0*/  HMMA.1688.F32.TF32 R224, R156.reuse, R24, R224 ;  /* 0x000000189ce0723c */ /* 0x040fec00000810e0 */
[C---:B------:R-:W-:Y:S06]  /*284f0*/  HMMA.1688.F32.TF32 R200, R156.reuse, R28, R200 ;  /* 0x0000001c9cc8723c */ /* 0x040fec00000810c8 */
[----:B------:R-:W-:Y:S06]  /*28500*/  HMMA.1688.F32.TF32 R204, R156, R32, R204 ;  /* 0x000000209ccc723c */ /* 0x000fec00000810cc */
[C---:B------:R-:W-:Y:S06]  /*28510*/  HMMA.1688.F32.TF32 R236, R160.reuse, R28, R236 ;  /* 0x0000001ca0ec723c */ /* 0x040fec00000810ec */
[----:B------:R-:W-:Y:S06]  /*28520*/  HMMA.1688.F32.TF32 R240, R160, R24, R240 ;  /* 0x00000018a0f0723c */ /* 0x000fec00000810f0 */
[----:B------:R-:W-:-:S12]  /*28530*/  HMMA.1688.F32.TF32 R212, R156, R8, R212 ;  /* 0x000000089cd4723c */ /* 0x000fd800000810d4 */
[----:B------:R-:W-:Y:S01]  /*28540*/  IMAD.MOV.U32 R110, RZ, RZ, R238 ;  /* 0x000000ffff6e7224 */ /* 0x000fe200078e00ee */
[----:B------:R-:W-:Y:S01]  /*28550*/  MOV R111, R239 ;  /* 0x000000ef006f7202 */ /* 0x000fe20000000f00 */
[----:B------:R-:W-:Y:S01]  /*28560*/  IMAD.MOV.U32 R107, RZ, RZ, R236 ;  /* 0x000000ffff6b7224 */ /* 0x000fe200078e00ec */
[----:B------:R-:W-:Y:S01]  /*28570*/  MOV R109, R237 ;  /* 0x000000ed006d7202 */ /* 0x000fe20000000f00 */
[----:B------:R-:W2:Y:S04]  /*28580*/  LDL.LU.64 R238, [R1+0x2a80] ;  /* 0x002a800001ee7983 */ /* 0x000ea80000300a00 */
[----:B------:R-:W2:Y:S01]  /*28590*/  LDL.LU.64 R236, [R1+0x2a78] ;  /* 0x002a780001ec7983 */ /* 0x000ea20000300a00 */
[C---:B------:R-:W-:Y:S06]  /*285a0*/  HMMA.1688.F32.TF32 R248, R160.reuse, R20, R248 ;  /* 0x00000014a0f8723c */ /* 0x040fec00000810f8 */
[----:B------:R-:W-:Y:S06]  /*285b0*/  HMMA.1688.F32.TF32 R160, R160, R16, R244 ;  /* 0x00000010a0a0723c */ /* 0x000fec00000810f4 */
[C---:B------:R-:W-:Y:S01]  /*285c0*/  HMMA.1688.F32.TF32 R216, R156.reuse, R12, R216 ;  /* 0x0000000c9cd8723c */ /* 0x040fe200000810d8 */
[----:B------:R-:W-:Y:S01]  /*285d0*/  IMAD.MOV.U32 R103, RZ, RZ, R242 ;  /* 0x000000ffff677224 */ /* 0x000fe200078e00f2 */
[----:B------:R-:W-:Y:S01]  /*285e0*/  MOV R106, R243 ;  /* 0x000000f3006a7202 */ /* 0x000fe20000000f00 */
[----:B------:R-:W-:Y:S01]  /*285f0*/  IMAD.MOV.U32 R101, RZ, RZ, R240 ;  /* 0x000000ffff657224 */ /* 0x000fe200078e00f0 */
[----:B------:R-:W-:Y:S01]  /*28600*/  MOV R102, R241 ;  /* 0x000000f100667202 */ /* 0x000fe20000000f00 */
[----:B------:R-:W2:Y:S04]  /*28610*/  LDL.LU.64 R242, [R1+0x2a70] ;  /* 0x002a700001f27983 */ /* 0x000ea80000300a00 */
[----:B------:R-:W2:Y:S01]  /*28620*/  LDL.LU.64 R240, [R1+0x2a68] ;  /* 0x002a680001f07983 */ /* 0x000ea20000300a00 */
[----:B------:R-:W-:Y:S03]  /*28630*/  HMMA.1688.F32.TF32 R208, R156, R36, R208 ;  /* 0x000000249cd0723c */ /* 0x000fe600000810d0 */
[----:B------:R-:W-:Y:S04]  /*28640*/  STL.64 [R1+0x80], R248 ;  /* 0x000080f801007387 */ /* 0x000fe80000100a00 */
[----:B------:R1:W-:Y:S04]  /*28650*/  STL.64 [R1+0x88], R250 ;  /* 0x000088fa01007387 */ /* 0x0003e80000100a00 */
[----:B-1----:R-:W2:Y:S04]  /*28660*/  LDL.LU.64 R250, [R1+0x2a60] ;  /* 0x002a600001fa7983 */ /* 0x002ea80000300a00 */
[----:B------:R-:W2:Y:S04]  /*28670*/  LDL.LU.64 R248, [R1+0x2a58] ;  /* 0x002a580001f87983 */ /* 0x000ea80000300a00 */
[----:B------:R-:W2:Y:S04]  /*28680*/  LDL.LU.64 R246, [R1+0x2a50] ;  /* 0x002a500001f67983 */ /* 0x000ea80000300a00 */
[----:B------:R-:W2:Y:S04]  /*28690*/  LDL.LU.64 R244, [R1+0x2a48] ;  /* 0x002a480001f47983 */ /* 0x000ea80000300a00 */
[----:B------:R-:W-:Y:S04]  /*286a0*/  STL.64 [R1+0x70], R160 ;  /* 0x000070a001007387 */ /* 0x000fe80000100a00 */
[----:B------:R-:W-:Y:S04]  /*286b0*/  STL.64 [R1+0x78], R162 ;  /* 0x000078a201007387 */ /* 0x000fe80000100a00 */
[----:B------:R-:W-:Y:S04]  /*286c0*/  STL.64 [R1+0x60], R216 ;  /* 0x000060d801007387 */ /* 0x000fe80000100a00 */
[----:B------:R1:W-:Y:S04]  /*286d0*/  STL.64 [R1+0x68], R218 ;  /* 0x000068da01007387 */ /* 0x0003e80000100a00 */
[----:B-1----:R-:W2:Y:S04]  /*286e0*/  LDL.LU.64 R218, [R1+0x2a40] ;  /* 0x002a400001da7983 */ /* 0x002ea80000300a00 */
[----:B------:R-:W2:Y:S04]  /*286f0*/  LDL.LU.64 R216, [R1+0x2a38] ;  /* 0x002a380001d87983 */ /* 0x000ea80000300a00 */
        /* <DEDUP_REMOVED lines=19> */
[----:B------:R-:W2:Y:S01]  /*28830*/  LDL.LU.64 R224, [R1+0x29e8] ;  /* 0x0029e80001e07983 */ /* 0x000ea20000300a00 */
[----:B----4-:R-:W-:Y:S01]  /*28840*/  IMAD.MOV.U32 R160, RZ, RZ, R5 ;  /* 0x000000ffffa07224 */ /* 0x010fe200078e0005 */
[----:B---3--:R-:W-:Y:S01]  /*28850*/  MOV R161, R4 ;  /* 0x0000000400a17202 */ /* 0x008fe20000000f00 */
[----:B--2---:R-:W-:Y:S01]  /*28860*/  IMAD.MOV.U32 R162, RZ, RZ, R2 ;  /* 0x000000ffffa27224 */ /* 0x004fe200078e0002 */
[----:B------:R-:W-:-:S07]  /*28870*/  MOV R163, R0 ;  /* 0x0000000000a37202 */ /* 0x000fce0000000f00 */
[----:B------:R-:W-:Y:S01]  /*28880*/  HMMA.1688.F32.TF32 R160, R156, R20, R160 ;  /* 0x000000149ca0723c */ /* 0x000fe200000810a0 */
[----:B------:R-:W-:-:S05]  /*28890*/  MOV R235, R252 ;  /* 0x000000fc00eb7202 */ /* 0x000fca0000000f00 */
[----:B------:R-:W-:Y:S06]  /*288a0*/  HMMA.1688.F32.TF32 R156, R156, R16, R180 ;  /* 0x000000109c9c723c */ /* 0x000fec00000810b4 */
[----:B------:R-:W-:Y:S06]  /*288b0*/  HMMA.1688.F32.TF32 R180, R188, R24, R192 ;  /* 0x00000018bcb4723c */ /* 0x000fec00000810c0 */
[----:B------:R-:W-:Y:S01]  /*288c0*/  HMMA.1688.F32.TF32 R192, R220, R12, R232 ;  /* 0x0000000cdcc0723c */ /* 0x000fe200000810e8 */
[----:B------:R-:W-:Y:S04]  /*288d0*/  LDS R232, [R3+UR7+0x6180] ;  /* 0x0061800703e87984 */ /* 0x000fe80008000800 */
[----:B------:R-:W-:Y:S04]  /*288e0*/  STL.64 [R1], R160 ;  /* 0x000000a001007387 */ /* 0x000fe80000100a00 */
[----:B------:R1:W-:Y:S01]  /*288f0*/  STL.64 [R1+0x8], R162 ;  /* 0x000008a201007387 */ /* 0x0003e20000100a00 */
[C---:B------:R-:W-:Y:S03]  /*28900*/  HMMA.1688.F32.TF32 R168, R188.reuse, R36, R168 ;  /* 0x00000024bca8723c */ /* 0x040fe600000810a8 */
[----:B------:R-:W-:Y:S03]  /*28910*/  LDS R234, [R3+UR7+0x7180] ;  /* 0x0071800703ea7984 */ /* 0x000fe60008000800 */
[C---:B------:R-:W-:Y:S01]  /*28920*/  HMMA.1688.F32.TF32 R172, R188.reuse, R32, R172 ;  /* 0x00000020bcac723c */ /* 0x040fe200000810ac */
[----:B------:R-:W-:Y:S04]  /*28930*/  LDS R233, [R7+UR7+0x6180] ;  /* 0x0061800707e97984 */ /* 0x000fe80008000800 */
[----:B------:R-:W-:Y:S01]  /*28940*/  LDS R235, [R7+UR7+0x7180] ;  /* 0x0071800707eb7984 */ /* 0x000fe20008000800 */
[C---:B-1----:R-:W-:Y:S06]  /*28950*/  HMMA.1688.F32.TF32 R160, R188.reuse, R12, R184 ;  /* 0x0000000cbca0723c */ /* 0x042fec00000810b8 */
[----:B------:R-:W-:Y:S06]  /*28960*/  HMMA.1688.F32.TF32 R184, R188, R20, R196 ;  /* 0x00000014bcb8723c */ /* 0x000fec00000810c4 */
[C---:B------:R-:W-:Y:S06]  /*28970*/  HMMA.1688.F32.TF32 R244, R220.reuse, R16, R244 ;  /* 0x00000010dcf4723c */ /* 0x040fec00000810f4 */
[C---:B------:R-:W-:Y:S06]  /*28980*/  HMMA.1688.F32.TF32 R216, R220.reuse, R20, R216 ;  /* 0x00000014dcd8723c */ /* 0x040fec00000810d8 */
[C---:B------:R-:W-:Y:S06]  /*28990*/  HMMA.1688.F32.TF32 R212, R220.reuse, R24, R212 ;  /* 0x00000018dcd4723c */ /* 0x040fec00000810d4 */
[C---:B------:R-:W-:Y:S06]  /*289a0*/  HMMA.1688.F32.TF32 R208, R220.reuse, R28, R208 ;  /* 0x0000001cdcd0723c */ /* 0x040fec00000810d0 */
[C---:B------:R-:W-:Y:S06]  /*289b0*/  HMMA.1688.F32.TF32 R204, R220.reuse, R32, R204 ;  /* 0x00000020dccc723c */ /* 0x040fec00000810cc */
[C---:B------:R-:W-:Y:S06]  /*289c0*/  HMMA.1688.F32.TF32 R200, R220.reuse, R36, R200 ;  /* 0x00000024dcc8723c */ /* 0x040fec00000810c8 */
[----:B------:R-:W-:Y:S01]  /*289d0*/  HMMA.1688.F32.TF32 R196, R220, R8, R224 ;  /* 0x00000008dcc4723c */ /* 0x000fe200000810e0 */
[----:B------:R-:W-:Y:S04]  /*289e0*/  LDS R220, [R3+UR7+0x6000] ;  /* 0x0060000703dc7984 */ /* 0x000fe80008000800 */
[----:B------:R-:W-:Y:S04]  /*289f0*/  LDS R222, [R3+UR7+0x7000] ;  /* 0x0070000703de7984 */ /* 0x000fe80008000800 */
[----:B------:R-:W-:Y:S04]  /*28a00*/  LDS R221, [R7+UR7+0x6000] ;  /* 0x0060000707dd7984 */ /* 0x000fe80008000800 */
[----:B------:R-:W1:Y:S04]  /*28a10*/  LDS R223, [R7+UR7+0x7000] ;  /* 0x0070000707df7984 */ /* 0x000e680008000800 */
[----:B------:R-:W-:Y:S04]  /*28a20*/  LDS R224, [R3+UR7+0x6080] ;  /* 0x0060800703e07984 */ /* 0x000fe80008000800 */
[----:B------:R-:W-:Y:S04]  /*28a30*/  LDS R226, [R3+UR7+0x7080] ;  /* 0x0070800703e27984 */ /* 0x000fe80008000800 */
[----:B------:R-:W-:Y:S04]  /*28a40*/  LDS R225, [R7+UR7+0x6080] ;  /* 0x0060800707e17984 */ /* 0x000fe80008000800 */
[----:B------:R-:W2:Y:S01]  /*28a50*/  LDS R227, [R7+UR7+0x7080] ;  /* 0x0070800707e37984 */ /* 0x000ea20008000800 */
[C---:B-1----:R-:W-:Y:S06]  /*28a60*/  HMMA.1688.F32.TF32 R40, R220.reuse, R34, R40 ;  /* 0x00000022dc28723c */ /* 0x042fec0000081028 */
[----:B------:R-:W-:-:S15]  /*28a70*/  HMMA.1688.F32.TF32 R248, R220, R14, R248 ;  /* 0x0000000edcf8723c */ /* 0x000fde00000810f8 */
[----:B------:R-:W-:-:S03]  /*28a80*/  NOP ;  /* 0x0000000000007918 */ /* 0x000fc60000000000 */
[----:B------:R-:W-:Y:S01]  /*28a90*/  IMAD.MOV.U32 R37, RZ, RZ, R40 ;  /* 0x000000ffff257224 */ /* 0x000fe200078e0028 */
[----:B------:R-:W-:Y:S01]  /*28aa0*/  MOV R36, R41 ;  /* 0x0000002900247202 */ /* 0x000fe20000000f00 */
[----:B------:R-:W-:Y:S01]  /*28ab0*/  IMAD.MOV.U32 R33, RZ, RZ, R42 ;  /* 0x000000ffff217224 */ /* 0x000fe200078e002a */
[----:B------:R-:W-:Y:S02]  /*28ac0*/  MOV R32, R43 ;  /* 0x0000002b00207202 */ /* 0x000fe40000000f00 */
[----:B------:R-:W-:Y:S01]  /*28ad0*/  HMMA.1688.F32.TF32 R40, R220, R30, R44 ;  /* 0x0000001edc28723c */ /* 0x000fe2000008102c */
[----:B------:R-:W-:Y:S01]  /*28ae0*/  IMAD.MOV.U32 R13, RZ, RZ, R248 ;  /* 0x000000ffff0d7224 */ /* 0x000fe200078e00f8 */
[----:B------:R-:W-:-:S04]  /*28af0*/  MOV R12, R249 ;  /* 0x000000f9000c7202 */ /* 0x000fc80000000f00 */
[----:B------:R-:W-:Y:S07]  /*28b00*/  HMMA.1688.F32.TF32 R164, R188, R8, R164 ;  /* 0x00000008bca4723c */ /* 0x000fee00000810a4 */
[----:B------:R-:W-:Y:S01]  /*28b10*/  IMAD.MOV.U32 R9, RZ, RZ, R250 ;  /* 0x000000ffff097224 */ /* 0x000fe200078e00fa */
[----:B------:R-:W-:Y:S01]  /*28b20*/  MOV R8, R251 ;  /* 0x000000fb00087202 */ /* 0x000fe20000000f00 */
[----:B------:R-:W-:Y:S09]  /*28b30*/  HMMA.1688.F32.TF32 R44, R220, R18, R56 ;  /* 0x00000012dc2c723c */ /* 0x000ff20000081038 */
[----:B------:R-:W-:Y:S01]  /*28b40*/  IMAD.MOV.U32 R251, RZ, RZ, R40 ;  /* 0x000000fffffb7224 */ /* 0x000fe200078e0028 */
[----:B------:R-:W-:Y:S01]  /*28b50*/  MOV R250, R41 ;  /* 0x0000002900fa7202 */ /* 0x000fe20000000f00 */
[----:B------:R-:W-:Y:S01]  /*28b60*/  IMAD.MOV.U32 R249, RZ, RZ, R42 ;  /* 0x000000fffff97224 */ /* 0x000fe200078e002a */
[----:B------:R-:W-:-:S02]  /*28b70*/  MOV R248, R43 ;  /* 0x0000002b00f87202 */ /* 0x000fc40000000f00 */
[C---:B------:R-:W-:Y:S06]  /*28b80*/  HMMA.1688.F32.TF32 R40, R220.reuse, R26, R48 ;  /* 0x0000001adc28723c */ /* 0x040fec0000081030 */
[----:B------:R-:W-:Y:S06]  /*28b90*/  HMMA.1688.F32.TF32 R48, R220, R22, R52 ;  /* 0x00000016dc30723c */ /* 0x000fec0000081034 */
[C---:B------:R-:W-:Y:S06]  /*28ba0*/  HMMA.1688.F32.TF32 R176, R188.reuse, R28, R176 ;  /* 0x0000001cbcb0723c */ /* 0x040fec00000810b0 */
[----:B------:R-:W-:Y:S01]  /*28bb0*/  HMMA.1688.F32.TF32 R188, R188, R16, R228 ;  /* 0x00000010bcbc723c */ /* 0x000fe200000810e4 */
[----:B------:R-:W-:Y:S04]  /*28bc0*/  LDS R228, [R3+UR7+0x6100] ;  /* 0x0061000703e47984 */ /* 0x000fe80008000800 */
[----:B------:R-:W-:Y:S04]  /*28bd0*/  LDS R230, [R3+UR7+0x7100] ;  /* 0x0071000703e67984 */ /* 0x000fe80008000800 */
[----:B------:R-:W-:Y:S04]  /*28be0*/  LDS R229, [R7+UR7+0x6100] ;  /* 0x0061000707e57984 */ /* 0x000fe80008000800 */
[----:B------:R-:W1:Y:S01]  /*28bf0*/  LDS R231, [R7+UR7+0x7100] ;  /* 0x0071000707e77984 */ /* 0x000e620008000800 */
[----:B------:R-:W-:Y:S01]  /*28c00*/  IMAD.MOV.U32 R6, RZ, RZ, R42 ;  /* 0x000000ffff067224 */ /* 0x000fe200078e002a */
[----:B------:R-:W-:-:S02]  /*28c10*/  MOV R252, R43 ;  /* 0x0000002b00fc7202 */ /* 0x000fc40000000f00 */
[----:B------:R3:W-:Y:S04]  /*28c20*/  STL [R1+0x2990], R166 ;  /* 0x002990a601007387 */ /* 0x0007e80000100800 */
[----:B------:R4:W-:Y:S04]  /*28c30*/  STL [R1+0x298c], R167 ;  /* 0x00298ca701007387 */ /* 0x0009e80000100800 */
[----:B------:R-:W-:Y:S01]  /*28c40*/  STL.64 [R1+0x200], R48 ;  /* 0x0002003001007387 */ /* 0x000fe20000100a00 */
[----:B---3--:R-:W-:-:S03]  /*28c50*/  IMAD.MOV.U32 R166, RZ, RZ, R40 ;  /* 0x000000ffffa67224 */ /* 0x008fc600078e0028 */
[----:B------:R3:W-:Y:S01]  /*28c60*/  STL.64 [R1+0x208], R50 ;  /* 0x0002083201007387 */ /* 0x0007e20000100a00 */
[----:B----4-:R-:W-:Y:S02]  /*28c70*/  MOV R167, R41 ;  /* 0x0000002900a77202 */ /* 0x010fe40000000f00 */
[C---:B--2---:R-:W-:Y:S01]  /*28c80*/  HMMA.1688.F32.TF32 R40, R224.reuse, R14, R60 ;  /* 0x0000000ee028723c */ /* 0x044fe2000008103c */
[----:B------:R-:W-:Y:S04]  /*28c90*/  STL.64 [R1+0x180], R44 ;  /* 0x0001802c01007387 */ /* 0x000fe80000100a00 */
[----:B------:R2:W-:Y:S01]  /*28ca0*/  STL.64 [R1+0x188], R46 ;  /* 0x0001882e01007387 */ /* 0x0005e20000100a00 */
[----:B---3--:R-:W-:Y:S06]  /*28cb0*/  HMMA.1688.F32.TF32 R48, R224, R10, R64 ;  /* 0x0000000ae030723c */ /* 0x008fec0000081040 */
[-C--:B------:R-:W-:Y:S06]  /*28cc0*/  HMMA.1688.F32.TF32 R236, R220, R38.reuse, R236 ;  /* 0x00000026dcec723c */ /* 0x080fec00000810ec */
[C---:B--2---:R-:W-:Y:S05]  /*28cd0*/  HMMA.1688.F32.TF32 R44, R224.reuse, R38, R68 ;  /* 0x00000026e02c723c */ /* 0x044fea0000081044 */
[----:B------:R-:W-:Y:S04]  /*28ce0*/  STL.64 [R1+0x170], R40 ;  /* 0x0001702801007387 */ /* 0x000fe80000100a00 */
[----:B------:R2:W-:Y:S04]  /*28cf0*/  STL.64 [R1+0x178], R42 ;  /* 0x0001782a01007387 */ /* 0x0005e80000100a00 */
[----:B------:R-:W-:Y:S04]  /*28d00*/  STL.64 [R1+0x160], R48 ;  /* 0x0001603001007387 */ /* 0x000fe80000100a00 */
[----:B------:R3:W-:Y:S01]  /*28d10*/  STL.64 [R1+0x168], R50 ;  /* 0x0001683201007387 */ /* 0x0007e20000100a00 */
[----:B--2---:R-:W-:Y:S01]  /*28d20*/  HMMA.1688.F32.TF32 R40, R224, R34, R72 ;  /* 0x00000022e028723c */ /* 0x004fe20000081048 */
[----:B------:R-:W-:-:S04]  /*28d30*/  IMAD.MOV.U32 R29, RZ, RZ, R236 ;  /* 0x000000ffff1d7224 */ /* 0x000fc800078e00ec */
[----:B------:R-:W-:Y:S01]  /*28d40*/  STL.64 [R1+0x150], R44 ;  /* 0x0001502c01007387 */ /* 0x000fe20000100a00 */
[----:B------:R-:W-:Y:S01]  /*28d50*/  MOV R28, R237 ;  /* 0x000000ed001c7202 */ /* 0x000fe20000000f00 */
[----:B---3--:R-:W-:Y:S02]  /*28d60*/  HMMA.1688.F32.TF32 R48, R224, R30, R76 ;  /* 0x0000001ee030723c */ /* 0x008fe4000008104c */
[----:B------:R2:W-:Y:S01]  /*28d70*/  STL.64 [R1+0x158], R46 ;  /* 0x0001582e01007387 */ /* 0x0005e20000100a00 */
[----:B------:R-:W-:Y:S01]  /*28d80*/  IMAD.MOV.U32 R25, RZ, RZ, R238 ;  /* 0x000000ffff197224 */ /* 0x000fe200078e00ee */
[----:B------:R-:W-:Y:S02]  /*28d90*/  MOV R24, R239 ;  /* 0x000000ef00187202 */ /* 0x000fe40000000f00 */
[----:B-1----:R-:W-:Y:S06]  /*28da0*/  HMMA.1688.F32.TF32 R236, R228, R14, R92 ;  /* 0x0000000ee4ec723c */ /* 0x002fec000008105c */
[----:B--2---:R-:W-:Y:S06]  /*28db0*/  HMMA.1688.F32.TF32 R44, R224, R26, R80 ;  /* 0x0000001ae02c723c */ /* 0x004fec0000081050 */
[----:B------:R-:W-:Y:S01]  /*28dc0*/  HMMA.1688.F32.TF32 R96, R228, R10, R96 ;  /* 0x0000000ae460723c */ /* 0x000fe20000081060 */
        /* <DEDUP_REMOVED lines=8> */
[----:B------:R-:W-:Y:S04]  /*28e50*/  STL [R1+0x2970], R238 ;  /* 0x002970ee01007387 */ /* 0x000fe80000100800 */
[----:B------:R-:W-:Y:S04]  /*28e60*/  STL [R1+0x296c], R239 ;  /* 0x00296cef01007387 */ /* 0x000fe80000100800 */
[----:B------:R1:W-:Y:S04]  /*28e70*/  STL [R1+0x2958], R96 ;  /* 0x0029586001007387 */ /* 0x0003e80000100800 */
[----:B------:R2:W-:Y:S04]  /*28e80*/  STL [R1+0x2954], R97 ;  /* 0x0029546101007387 */ /* 0x0005e80000100800 */
[----:B------:R3:W-:Y:S01]  /*28e90*/  STL [R1+0x2950], R98 ;  /* 0x0029506201007387 */ /* 0x0007e20000100800 */
[----:B-1----:R-:W-:-:S03]  /*28ea0*/  IMAD.MOV.U32 R96, RZ, RZ, R101 ;  /* 0x000000ffff607224 */ /* 0x002fc600078e0065 */
[----:B------:R1:W-:Y:S01]  /*28eb0*/  STL [R1+0x294c], R99 ;  /* 0x00294c6301007387 */ /* 0x0003e20000100800 */
[----:B--2---:R-:W-:-:S03]  /*28ec0*/  MOV R97, R102 ;  /* 0x0000006600617202 */ /* 0x004fc60000000f00 */
[----:B------:R-:W2:Y:S01]  /*28ed0*/  LDL.LU R101, [R1+0x29e0] ;  /* 0x0029e00001657983 */ /* 0x000ea20000300800 */
[----:B---3--:R-:W-:-:S03]  /*28ee0*/  IMAD.MOV.U32 R98, RZ, RZ, R103 ;  /* 0x000000ffff627224 */ /* 0x008fc600078e0067 */
[----:B------:R-:W2:Y:S01]  /*28ef0*/  LDL.LU R102, [R1+0x29dc] ;  /* 0x0029dc0001667983 */ /* 0x000ea20000300800 */
[----:B------:R-:W-:Y:S01]  /*28f00*/  IMAD.MOV.U32 R92, RZ, RZ, R107 ;  /* 0x000000ffff5c7224 */ /* 0x000fe200078e006b */
[----:B-1----:R-:W-:Y:S02]  /*28f10*/  MOV R99, R106 ;  /* 0x0000006a00637202 */ /* 0x002fe40000000f00 */
[----:B------:R-:W2:Y:S04]  /*28f20*/  LDL.LU R103, [R1+0x29d8] ;  /* 0x0029d80001677983 */ /* 0x000ea80000300800 */
[----:B------:R-:W3:Y:S04]  /*28f30*/  LDL.LU R106, [R1+0x29d4] ;  /* 0x0029d400016a7983 */ /* 0x000ee80000300800 */
[----:B------:R-:W3:Y:S01]  /*28f40*/  LDL.LU R107, [R1+0x29d0] ;  /* 0x0029d000016b7983 */ /* 0x000ee20000300800 */
[----:B------:R-:W-:Y:S01]  /*28f50*/  MOV R93, R109 ;  /* 0x0000006d005d7202 */ /* 0x000fe20000000f00 */
[----:B------:R-:W-:Y:S01]  /*28f60*/  IMAD.MOV.U32 R94, RZ, RZ, R110 ;  /* 0x000000ffff5e7224 */ /* 0x000fe200078e006e */
[----:B------:R-:W-:Y:S01]  /*28f70*/  MOV R95, R111 ;  /* 0x0000006f005f7202 */ /* 0x000fe20000000f00 */
[----:B------:R-:W4:Y:S04]  /*28f80*/  LDL.LU R109, [R1+0x29cc] ;  /* 0x0029cc00016d7983 */ /* 0x000f280000300800 */
[----:B------:R-:W4:Y:S04]  /*28f90*/  LDL.LU R110, [R1+0x29c8] ;  /* 0x0029c800016e7983 */ /* 0x000f280000300800 */
[----:B------:R-:W4:Y:S01]  /*28fa0*/  LDL.LU R111, [R1+0x29c4] ;  /* 0x0029c400016f7983 */ /* 0x000f220000300800 */
[----:B------:R-:W-:-:S15]  /*28fb0*/  HMMA.1688.F32.TF32 R40, R224, R22, R84 ;  /* 0x00000016e028723c */ /* 0x000fde0000081054 */
[----:B------:R-:W-:-:S09]  /*28fc0*/  NOP ;  /* 0x0000000000007918 */ /* 0x000fd20000000000 */
[----:B------:R-:W-:Y:S01]  /*28fd0*/  IMAD.MOV.U32 R5, RZ, RZ, R40 ;  /* 0x000000ffff057224 */ /* 0x000fe200078e0028 */
[----:B------:R-:W-:Y:S01]  /*28fe0*/  MOV R4, R41 ;  /* 0x0000002900047202 */ /* 0x000fe20000000f00 */
[----:B------:R-:W-:Y:S01]  /*28ff0*/  IMAD.MOV.U32 R2, RZ, RZ, R42 ;  /* 0x000000ffff027224 */ /* 0x000fe200078e002a */
[----:B------:R-:W-:Y:S01]  /*29000*/  MOV R0, R43 ;  /* 0x0000002b00007202 */ /* 0x000fe20000000f00 */
[C---:B--2---:R-:W-:Y:S06]  /*29010*/  HMMA.1688.F32.TF32 R100, R228.reuse, R38, R100 ;  /* 0x00000026e464723c */ /* 0x044fec0000081064 */
[----:B---3--:R-:W-:-:S15]  /*29020*/  HMMA.1688.F32.TF32 R104, R228, R34, R104 ;  /* 0x00000022e468723c */ /* 0x008fde0000081068 */
[----:B------:R-:W-:-:S02]  /*29030*/  NOP ;  /* 0x0000000000007918 */ /* 0x000fc40000000000 */
[----:B------:R1:W-:Y:S04]  /*29040*/  STL [R1+0x2920], R100 ;  /* 0x0029206401007387 */ /* 0x0003e80000100800 */
[----:B------:R2:W-:Y:S04]  /*29050*/  STL [R1+0x291c], R101 ;  /* 0x00291c6501007387 */ /* 0x0005e80000100800 */
[----:B------:R3:W-:Y:S01]  /*29060*/  STL [R1+0x2918], R102 ;  /* 0x0029186601007387 */ /* 0x0007e20000100800 */
[----:B----4-:R-:W-:Y:S03]  /*29070*/  HMMA.1688.F32.TF32 R40, R228, R30, R108 ;  /* 0x0000001ee428723c */ /* 0x010fe6000008106c */
[----:B------:R4:W-:Y:S04]  /*29080*/  STL [R1+0x2914], R103 ;  /* 0x0029146701007387 */ /* 0x0009e80000100800 */
[----:B------:R-:W-:Y:S01]  /*29090*/  STL [R1+0x292c], R104 ;  /* 0x00292c6801007387 */ /* 0x000fe20000100800 */
[----:B------:R-:W-:-:S03]  /*290a0*/  IMAD.MOV.U32 R108, RZ, RZ, R115 ;  /* 0x000000ffff6c7224 */ /* 0x000fc600078e0073 */
[----:B------:R-:W-:Y:S04]  /*290b0*/  STL [R1+0x2928], R105 ;  /* 0x0029286901007387 */ /* 0x000fe80000100800 */
[----:B------:R-:W-:Y:S04]  /*290c0*/  STL [R1+0x2924], R106 ;  /* 0x0029246a01007387 */ /* 0x000fe80000100800 */
[----:B------:R-:W-:Y:S04]  /*290d0*/  STL [R1+0x2910], R107 ;  /* 0x0029106b01007387 */ /* 0x000fe80000100800 */
[----:B------:R-:W4:Y:S01]  /*290e0*/  LDL.LU R115, [R1+0x29c0] ;  /* 0x0029c00001737983 */ /* 0x000f220000300800 */
[----:B------:R-:W-:Y:S01]  /*290f0*/  MOV R109, R125 ;  /* 0x0000007d006d7202 */ /* 0x000fe20000000f00 */
[----:B------:R-:W-:Y:S01]  /*29100*/  IMAD.MOV.U32 R110, RZ, RZ, R126 ;  /* 0x000000ffff6e7224 */ /* 0x000fe200078e007e */
[----:B------:R-:W-:Y:S01]  /*29110*/  MOV R111, R127 ;  /* 0x0000007f006f7202 */ /* 0x000fe20000000f00 */
[----:B------:R-:W4:Y:S04]  /*29120*/  LDL.LU R125, [R1+0x29bc] ;  /* 0x0029bc00017d7983 */ /* 0x000f280000300800 */
[----:B------:R-:W4:Y:S04]  /*29130*/  LDL.LU R126, [R1+0x29b8] ;  /* 0x0029b800017e7983 */ /* 0x000f280000300800 */
[----:B------:R-:W4:Y:S04]  /*29140*/  LDL.LU R127, [R1+0x29b4] ;  /* 0x0029b400017f7983 */ /* 0x000f280000300800 */
[----:B------:R-:W-:Y:S04]  /*29150*/  STL [R1+0x2934], R40 ;  /* 0x0029342801007387 */ /* 0x000fe80000100800 */
[----:B------:R-:W-:Y:S04]  /*29160*/  STL [R1+0x2930], R41 ;  /* 0x0029302901007387 */ /* 0x000fe80000100800 */
[----:B------:R-:W-:Y:S04]  /*29170*/  STL [R1+0x290c], R42 ;  /* 0x00290c2a01007387 */ /* 0x000fe80000100800 */
[----:B------:R-:W-:Y:S01]  /*29180*/  STL [R1+0x2908], R43 ;  /* 0x0029082b01007387 */ /* 0x000fe20000100800 */
[----:B-1----:R-:W-:Y:S01]  /*29190*/  IMAD.MOV.U32 R100, RZ, RZ, R116 ;  /* 0x000000ffff647224 */ /* 0x002fe200078e0074 */
[----:B--2---:R-:W-:Y:S01]  /*291a0*/  MOV R101, R117 ;  /* 0x0000007500657202 */ /* 0x004fe20000000f00 */
[----:B---3--:R-:W-:Y:S01]  /*291b0*/  IMAD.MOV.U32 R102, RZ, RZ, R118 ;  /* 0x000000ffff667224 */ /* 0x008fe200078e0076 */
[----:B----4-:R-:W-:Y:S01]  /*291c0*/  MOV R103, R119 ;  /* 0x0000007700677202 */ /* 0x010fe20000000f00 */
[----:B------:R-:W-:Y:S07]  /*291d0*/  HMMA.1688.F32.TF32 R44, R228, R26, R112 ;  /* 0x0000001ae42c723c */ /* 0x000fee0000081070 */
[----:B------:R-:W-:Y:S01]  /*291e0*/  IMAD.MOV.U32 R112, RZ, RZ, R120 ;  /* 0x000000ffff707224 */ /* 0x000fe200078e0078 */
[----:B------:R-:W-:Y:S01]  /*291f0*/  MOV R113, R121 ;  /* 0x0000007900717202 */ /* 0x000fe20000000f00 */
[----:B------:R-:W2:Y:S01]  /*29200*/  LDL.LU R120, [R1+0x29b0] ;  /* 0x0029b00001787983 */ /* 0x000ea20000300800 */
[----:B------:R-:W-:Y:S01]  /*29210*/  IMAD.MOV.U32 R114, RZ, RZ, R122 ;  /* 0x000000ffff727224 */ /* 0x000fe200078e007a */
[----:B------:R-:W-:-:S02]  /*29220*/  MOV R115, R123 ;  /* 0x0000007b00737202 */ /* 0x000fc40000000f00 */
        /* <DEDUP_REMOVED lines=11> */
[-C--:B------:R-:W-:Y:S03]  /*292e0*/  HMMA.1688.F32.TF32 R240, R220, R10.reuse, R240 ;  /* 0x0000000adcf0723c */ /* 0x080fe600000810f0 */
[----:B------:R-:W-:Y:S03]  /*292f0*/  STL [R1+0x2944], R44 ;  /* 0x0029442c01007387 */ /* 0x000fe60000100800 */
[C---:B------:R-:W-:Y:S01]  /*29300*/  HMMA.1688.F32.TF32 R60, R232.reuse, R10, R128 ;  /* 0x0000000ae83c723c */ /* 0x040fe20000081080 */
[----:B------:R-:W-:Y:S04]  /*29310*/  LDS R220, [R3+UR7+0x6380] ;  /* 0x0063800703dc7984 */ /* 0x000fe80008000800 */
[----:B------:R-:W-:Y:S01]  /*29320*/  LDS R222, [R3+UR7+0x7380] ;  /* 0x0073800703de7984 */ /* 0x000fe20008000800 */
[C---:B------:R-:W-:Y:S03]  /*29330*/  HMMA.1688.F32.TF32 R64, R232.reuse, R38, R132 ;  /* 0x00000026e840723c */ /* 0x040fe60000081084 */
[----:B------:R-:W-:Y:S03]  /*29340*/  LDS R221, [R7+UR7+0x6380] ;  /* 0x0063800707dd7984 */ /* 0x000fe60008000800 */
[----:B------:R-:W-:Y:S01]  /*29350*/  HMMA.1688.F32.TF32 R56, R232, R14, R124 ;  /* 0x0000000ee838723c */ /* 0x000fe2000008107c */
[----:B------:R-:W-:Y:S05]  /*29360*/  LDS R223, [R7+UR7+0x7380] ;  /* 0x0073800707df7984 */ /* 0x000fea0008000800 */
[----:B------:R-:W-:Y:S01]  /*29370*/  IMAD.MOV.U32 R21, RZ, RZ, R240 ;  /* 0x000000ffff157224 */ /* 0x000fe200078e00f0 */
[----:B------:R-:W-:Y:S01]  /*29380*/  MOV R20, R241 ;  /* 0x000000f100147202 */ /* 0x000fe20000000f00 */
[----:B------:R-:W-:Y:S01]  /*29390*/  IMAD.MOV.U32 R17, RZ, RZ, R242 ;  /* 0x000000ffff117224 */ /* 0x000fe200078e00f2 */
[----:B------:R-:W-:-:S02]  /*293a0*/  MOV R16, R243 ;  /* 0x000000f300107202 */ /* 0x000fc40000000f00 */
[----:B------:R-:W-:Y:S01]  /*293b0*/  HMMA.1688.F32.TF32 R240, R224, R18, R88 ;  /* 0x00000012e0f0723c */ /* 0x000fe20000081058 */
[----:B------:R-:W-:Y:S04]  /*293c0*/  LDS R88, [R3+UR7+0x6200] ;  /* 0x0062000703587984 */ /* 0x000fe80008000800 */
[----:B------:R-:W-:Y:S04]  /*293d0*/  LDS R90, [R3+UR7+0x7200] ;  /* 0x00720007035a7984 */ /* 0x000fe80008000800 */
[----:B------:R-:W-:Y:S04]  /*293e0*/  LDS R89, [R7+UR7+0x6200] ;  /* 0x0062000707597984 */ /* 0x000fe80008000800 */
[----:B------:R-:W4:Y:S04]  /*293f0*/  LDS R91, [R7+UR7+0x7200] ;  /* 0x00720007075b7984 */ /* 0x000f280008000800 */
[----:B------:R-:W-:Y:S04]  /*29400*/  STL [R1+0x2940], R45 ;  /* 0x0029402d01007387 */ /* 0x000fe80000100800 */
[----:B------:R-:W-:Y:S04]  /*29410*/  STL [R1+0x293c], R46 ;  /* 0x00293c2e01007387 */ /* 0x000fe80000100800 */
[----:B------:R-:W-:Y:S01]  /*29420*/  STL [R1+0x2938], R47 ;  /* 0x0029382f01007387 */ /* 0x000fe20000100800 */
[C---:B------:R-:W-:Y:S03]  /*29430*/  HMMA.1688.F32.TF32 R68, R232.reuse, R34, R136 ;  /* 0x00000022e844723c */ /* 0x040fe60000081088 */
[----:B------:R-:W-:Y:S03]  /*29440*/  LDS R224, [R3+UR7+0x6300] ;  /* 0x0063000703e07984 */ /* 0x000fe60008000800 */
[C---:B------:R-:W-:Y:S01]  /*29450*/  HMMA.1688.F32.TF32 R72, R232.reuse, R30, R140 ;  /* 0x0000001ee848723c */ /* 0x040fe2000008108c */
[----:B------:R-:W-:Y:S04]  /*29460*/  LDS R226, [R3+UR7+0x7300] ;  /* 0x0073000703e27984 */ /* 0x000fe80008000800 */
[----:B------:R-:W-:Y:S01]  /*29470*/  LDS R225, [R7+UR7+0x6300] ;  /* 0x0063000707e17984 */ /* 0x000fe20008000800 */
[----:B------:R-:W-:Y:S03]  /*29480*/  HMMA.1688.F32.TF32 R76, R232, R26, R144 ;  /* 0x0000001ae84c723c */ /* 0x000fe60000081090 */
[----:B------:R-:W-:Y:S03]  /*29490*/  LDS R227, [R7+UR7+0x7300] ;  /* 0x0073000707e37984 */ /* 0x000fe60008000800 */
[C---:B--2---:R-:W-:Y:S06]  /*294a0*/  HMMA.1688.F32.TF32 R52, R228.reuse, R18, R120 ;  /* 0x00000012e434723c */ /* 0x044fec0000081078 */
[----:B---3--:R-:W-:Y:S01]  /*294b0*/  HMMA.1688.F32.TF32 R48, R228, R22, R116 ;  /* 0x00000016e430723c */ /* 0x008fe20000081074 */
[----:B------:R-:W-:Y:S04]  /*294c0*/  LDS R228, [R3+UR7+0x6280] ;  /* 0x0062800703e47984 */ /* 0x000fe80008000800 */
[----:B------:R-:W-:Y:S01]  /*294d0*/  LDS R230, [R3+UR7+0x7280] ;  /* 0x0072800703e67984 */ /* 0x000fe20008000800 */
[C---:B----4-:R-:W-:Y:S03]  /*294e0*/  HMMA.1688.F32.TF32 R40, R88.reuse, R14, R236 ;  /* 0x0000000e5828723c */ /* 0x050fe600000810ec */
[----:B------:R-:W-:Y:S04]  /*294f0*/  LDS R229, [R7+UR7+0x6280] ;  /* 0x0062800707e57984 */ /* 0x000fe80008000800 */
[----:B------:R-:W1:Y:S10]  /*29500*/  LDS R231, [R7+UR7+0x7280] ;  /* 0x0072800707e77984 */ /* 0x000e740008000800 */
[----:B------:R-:W-:Y:S04]  /*29510*/  STL [R1+0x2964], R48 ;  /* 0x0029643001007387 */ /* 0x000fe80000100800 */
[----:B------:R-:W-:Y:S04]  /*29520*/  STL [R1+0x2960], R49 ;  /* 0x0029603101007387 */ /* 0x000fe80000100800 */
[----:B------:R-:W-:Y:S04]  /*29530*/  STL [R1+0x295c], R50 ;  /* 0x00295c3201007387 */ /* 0x000fe80000100800 */
[----:B------:R2:W-:Y:S04]  /*29540*/  STL [R1+0x2948], R51 ;  /* 0x0029483301007387 */ /* 0x0005e80000100800 */
[----:B------:R-:W-:Y:S04]  /*29550*/  STL [R1+0x2984], R52 ;  /* 0x0029843401007387 */ /* 0x000fe80000100800 */
[----:B------:R-:W-:Y:S04]  /*29560*/  STL [R1+0x2980], R53 ;  /* 0x0029803501007387 */ /* 0x000fe80000100800 */
[----:B------:R-:W-:Y:S04]  /*29570*/  STL [R1+0x297c], R54 ;  /* 0x00297c3601007387 */ /* 0x000fe80000100800 */
[----:B------:R3:W-:Y:S04]  /*29580*/  STL [R1+0x2968], R55 ;  /* 0x0029683701007387 */ /* 0x0007e80000100800 */
[----:B------:R-:W3:Y:S04]  /*29590*/  LDL.LU R236, [R1+0x80] ;  /* 0x0000800001ec7983 */ /* 0x000ee80000300800 */
[----:B------:R-:W3:Y:S04]  /*295a0*/  LDL.LU R237, [R1+0x84] ;  /* 0x0000840001ed7983 */ /* 0x000ee80000300800 */
[----:B------:R-:W3:Y:S04]  /*295b0*/  LDL.LU R238, [R1+0x88] ;  /* 0x0000880001ee7983 */ /* 0x000ee80000300800 */
[----:B------:R-:W3:Y:S01]  /*295c0*/  LDL.LU R239, [R1+0x8c] ;  /* 0x00008c0001ef7983 */ /* 0x000ee20000300800 */
[C---:B--2---:R-:W-:Y:S03]  /*295d0*/  HMMA.1688.F32.TF32 R48, R88.reuse, R30, R92 ;  /* 0x0000001e5830723c */ /* 0x044fe6000008105c */
[----:B------:R-:W2:Y:S04]  /*295e0*/  LDL.LU R92, [R1+0x70] ;  /* 0x00007000015c7983 */ /* 0x000ea80000300800 */
[----:B------:R-:W2:Y:S04]  /*295f0*/  LDL.LU R93, [R1+0x74] ;  /* 0x00007400015d7983 */ /* 0x000ea80000300800 */
[----:B------:R-:W2:Y:S04]  /*29600*/  LDL.LU R94, [R1+0x78] ;  /* 0x00007800015e7983 */ /* 0x000ea80000300800 */
[----:B------:R-:W2:Y:S01]  /*29610*/  LDL.LU R95, [R1+0x7c] ;  /* 0x00007c00015f7983 */ /* 0x000ea20000300800 */
[C---:B------:R-:W-:Y:S01]  /*29620*/  HMMA.1688.F32.TF32 R44, R88.reuse, R10, R100 ;  /* 0x0000000a582c723c */ /* 0x040fe20000081064 */
[----:B------:R-:W-:Y:S01]  /*29630*/  IMAD.MOV.U32 R129, RZ, RZ, R42 ;  /* 0x000000ffff817224 */ /* 0x000fe200078e002a */
[----:B------:R-:W-:Y:S01]  /*29640*/  MOV R128, R43 ;  /* 0x0000002b00807202 */ /* 0x000fe20000000f00 */
[----:B------:R-:W-:Y:S01]  /*29650*/  IMAD.MOV.U32 R131, RZ, RZ, R40 ;  /* 0x000000ffff837224 */ /* 0x000fe200078e0028 */
[----:B------:R-:W-:Y:S01]  /*29660*/  MOV R130, R41 ;  /* 0x0000002900827202 */ /* 0x000fe20000000f00 */
[----:B------:R-:W4:Y:S04]  /*29670*/  LDL.LU R132, [R1+0x60] ;  /* 0x0000600001847983 */ /* 0x000f280000300800 */
[----:B------:R-:W4:Y:S04]  /*29680*/  LDL.LU R133, [R1+0x64] ;  /* 0x0000640001857983 */ /* 0x000f280000300800 */
[----:B------:R-:W4:Y:S04]  /*29690*/  LDL.LU R134, [R1+0x68] ;  /* 0x0000680001867983 */ /* 0x000f280000300800 */
[----:B------:R-:W4:Y:S04]  /*296a0*/  LDL.LU R135, [R1+0x6c] ;  /* 0x00006c0001877983 */ /* 0x000f280000300800 */
[----:B------:R-:W1:Y:S03]  /*296b0*/  LDL.LU R124, [R1+0x50] ;  /* 0x00005000017c7983 */ /* 0x000e660000300800 */
[----:B------:R-:W-:Y:S01]  /*296c0*/  IMAD.MOV.U32 R103, RZ, RZ, R44 ;  /* 0x000000ffff677224 */ /* 0x000fe200078e002c */
[----:B------:R-:W-:Y:S01]  /*296d0*/  MOV R107, R45 ;  /* 0x0000002d006b7202 */ /* 0x000fe20000000f00 */
[----:B------:R-:W-:Y:S01]  /*296e0*/  IMAD.MOV.U32 R42, RZ, RZ, R46 ;  /* 0x000000ffff2a7224 */ /* 0x000fe200078e002e */
[----:B------:R-:W-:Y:S01]  /*296f0*/  MOV R43, R47 ;  /* 0x0000002f002b7202 */ /* 0x000fe20000000f00 */
[----:B------:R-:W1:Y:S01]  /*29700*/  LDL.LU R125, [R1+0x54] ;  /* 0x00005400017d7983 */ /* 0x000e620000300800 */
[----:B------:R-:W-:Y:S03]  /*29710*/  HMMA.1688.F32.TF32 R44, R88, R38, R112 ;  /* 0x00000026582c723c */ /* 0x000fe60000081070 */
[----:B------:R-:W1:Y:S04]  /*29720*/  LDL.LU R126, [R1+0x58] ;  /* 0x00005800017e7983 */ /* 0x000e680000300800 */
[----:B------:R-:W1:-:S15]  /*29730*/  LDL.LU R127, [R1+0x5c] ;  /* 0x00005c00017f7983 */ /* 0x000e5e0000300800 */
[----:B------:R-:W-:-:S02]  /*29740*/  NOP ;  /* 0x0000000000007918 */ /* 0x000fc40000000000 */
[----:B------:R-:W-:Y:S01]  /*29750*/  IMAD.MOV.U32 R106, RZ, RZ, R44 ;  /* 0x000000ffff6a7224 */ /* 0x000fe200078e002c */
[----:B------:R-:W-:Y:S01]  /*29760*/  MOV R100, R45 ;  /* 0x0000002d00647202 */ /* 0x000fe20000000f00 */
[----:B------:R-:W-:Y:S01]  /*29770*/  IMAD.MOV.U32 R101, RZ, RZ, R46 ;  /* 0x000000ffff657224 */ /* 0x000fe200078e002e */
[----:B------:R-:W-:Y:S02]  /*29780*/  MOV R102, R47 ;  /* 0x0000002f00667202 */ /* 0x000fe40000000f00 */
[C---:B------:R-:W-:Y:S01]  /*29790*/  HMMA.1688.F32.TF32 R44, R88.reuse, R34, R108 ;  /* 0x00000022582c723c */ /* 0x040fe2000008106c */
[----:B------:R-:W4:Y:S04]  /*297a0*/  LDL.LU R108, [R1+0x40] ;  /* 0x00004000016c7983 */ /* 0x000f280000300800 */
[----:B------:R-:W4:Y:S04]  /*297b0*/  LDL.LU R109, [R1+0x44] ;  /* 0x00004400016d7983 */ /* 0x000f280000300800 */
[----:B------:R-:W4:Y:S04]  /*297c0*/  LDL.LU R110, [R1+0x48] ;  /* 0x00004800016e7983 */ /* 0x000f280000300800 */
[----:B------:R-:W4:Y:S04]  /*297d0*/  LDL.LU R111, [R1+0x4c] ;  /* 0x00004c00016f7983 */ /* 0x000f280000300800 */
[----:B------:R-:W4:Y:S04]  /*297e0*/  LDL.LU R112, [R1+0x30] ;  /* 0x0000300001707983 */ /* 0x000f280000300800 */
[----:B------:R-:W4:Y:S03]  /*297f0*/  LDL.LU R113, [R1+0x34] ;  /* 0x0000340001717983 */ /* 0x000f260000300800 */
        /* <DEDUP_REMOVED lines=8> */
[----:B------:R-:W4:Y:S01]  /*29880*/  LDL.LU R114, [R1+0x38] ;  /* 0x0000380001727983 */ /* 0x000f220000300800 */
[C---:B------:R-:W-:Y:S03]  /*29890*/  HMMA.1688.F32.TF32 R48, R88.reuse, R26, R96 ;  /* 0x0000001a5830723c */ /* 0x040fe60000081060 */
[----:B------:R-:W4:Y:S04]  /*298a0*/  LDL.LU R115, [R1+0x3c] ;  /* 0x00003c0001737983 */ /* 0x000f280000300800 */
[----:B------:R-:W4:Y:S04]  /*298b0*/  LDL.LU R116, [R1+0x20] ;  /* 0x0000200001747983 */ /* 0x000f280000300800 */
[----:B------:R-:W4:Y:S04]  /*298c0*/  LDL.LU R117, [R1+0x24] ;  /* 0x0000240001757983 */ /* 0x000f280000300800 */
[----:B------:R-:W4:Y:S04]  /*298d0*/  LDL.LU R118, [R1+0x28] ;  /* 0x0000280001767983 */ /* 0x000f280000300800 */
[----:B------:R-:W4:Y:S04]  /*298e0*/  LDL.LU R119, [R1+0x2c] ;  /* 0x00002c0001777983 */ /* 0x000f280000300800 */
[----:B------:R-:W4:Y:S01]  /*298f0*/  LDL.LU R120, [R1+0x10] ;  /* 0x0000100001787983 */ /* 0x000f220000300800 */
[----:B------:R-:W-:Y:S01]  /*29900*/  IMAD.MOV.U32 R97, RZ, RZ, R48 ;  /* 0x000000ffff617224 */ /* 0x000fe200078e0030 */
[----:B------:R-:W-:Y:S01]  /*29910*/  MOV R98, R49 ;  /* 0x0000003100627202 */ /* 0x000fe20000000f00 */
[----:B------:R-:W-:Y:S01]  /*29920*/  IMAD.MOV.U32 R99, RZ, RZ, R50 ;  /* 0x000000ffff637224 */ /* 0x000fe200078e0032 */
[----:B------:R-:W4:Y:S04]  /*29930*/  LDL.LU R121, [R1+0x14] ;  /* 0x0000140001797983 */ /* 0x000f280000300800 */
[----:B------:R-:W4:Y:S04]  /*29940*/  LDL.LU R122, [R1+0x18] ;  /* 0x00001800017a7983 */ /* 0x000f280000300800 */
[----:B------:R-:W4:Y:S01]  /*29950*/  LDL.LU R123, [R1+0x1c] ;  /* 0x00001c00017b7983 */ /* 0x000f220000300800 */
[----:B---3--:R-:W-:-:S15]  /*29960*/  HMMA.1688.F32.TF32 R52, R88, R22, R236 ;  /* 0x000000165834723c */ /* 0x008fde00000810ec */
[----:B------:R-:W-:-:S09]  /*29970*/  NOP ;  /* 0x0000000000007918 */ /* 0x000fd20000000000 */
[----:B------:R-:W-:Y:S01]  /*29980*/  MOV R48, R52 ;  /* 0x0000003400307202 */ /* 0x000fe20000000f00 */
[----:B------:R-:W-:Y:S01]  /*29990*/  IMAD.MOV.U32 R49, RZ, RZ, R53 ;  /* 0x000000ffff317224 */ /* 0x000fe200078e0035 */
[----:B------:R-:W-:Y:S01]  /*299a0*/  MOV R50, R54 ;  /* 0x0000003600327202 */ /* 0x000fe20000000f00 */
[----:B------:R-:W-:Y:S02]  /*299b0*/  IMAD.MOV.U32 R96, RZ, RZ, R55 ;  /* 0x000000ffff607224 */ /* 0x000fe400078e0037 */
[----:B--2---:R-:W-:Y:S01]  /*299c0*/  HMMA.1688.F32.TF32 R52, R88, R18, R92 ;  /* 0x000000125834723c */ /* 0x004fe2000008105c */
[----:B------:R-:W2:Y:S04]  /*299d0*/  LDL.LU R92, [R1] ;  /* 0x00000000015c7983 */ /* 0x000ea80000300800 */
[----:B------:R-:W2:Y:S04]  /*299e0*/  LDL.LU R93, [R1+0x4] ;  /* 0x00000400015d7983 */ /* 0x000ea80000300800 */
[----:B------:R-:W2:Y:S04]  /*299f0*/  LDL.LU R94, [R1+0x8] ;  /* 0x00000800015e7983 */ /* 0x000ea80000300800 */
[----:B------:R-:W2:Y:S01]  /*29a00*/  LDL.LU R95, [R1+0xc] ;  /* 0x00000c00015f7983 */ /* 0x000ea20000300800 */
[C---:B------:R-:W-:Y:S06]  /*29a10*/  HMMA.1688.F32.TF32 R80, R232.reuse, R22, R148 ;  /* 0x00000016e850723c */ /* 0x040fec0000081094 */
[----:B------:R-:W-:Y:S06]  /*29a20*/  HMMA.1688.F32.TF32 R84, R232, R18, R152 ;  /* 0x00000012e854723c */ /* 0x000fec0000081098 */
[C---:B-1----:R-:W-:Y:S06]  /*29a30*/  HMMA.1688.F32.TF32 R232, R228.reuse, R10, R124 ;  /* 0x0000000ae4e8723c */ /* 0x042fec000008107c */
[C---:B----4-:R-:W-:Y:S06]  /*29a40*/  HMMA.1688.F32.TF32 R88, R228.reuse, R14, R132 ;  /* 0x0000000ee458723c */ /* 0x050fec0000081084 */
[C---:B------:R-:W-:Y:S11]  /*29a50*/  HMMA.1688.F32.TF32 R108, R228.reuse, R38, R108 ;  /* 0x00000026e46c723c */ /* 0x040ff6000008106c */
[----:B------:R-:W-:Y:S04]  /*29a60*/  STL [R1+0x284c], R232 ;  /* 0x00284ce801007387 */ /* 0x000fe80000100800 */
[----:B------:R-:W-:Y:S01]  /*29a70*/  STL [R1+0x2848], R233 ;  /* 0x002848e901007387 */ /* 0x000fe20000100800 */
[C---:B------:R-:W-:Y:S03]  /*29a80*/  HMMA.1688.F32.TF32 R112, R228.reuse, R34, R112 ;  /* 0x00000022e470723c */ /* 0x040fe60000081070 */
[----:B------:R-:W-:Y:S03]  /*29a90*/  STL [R1+0x2844], R234 ;  /* 0x002844ea01007387 */ /* 0x000fe60000100800 */
[C---:B------:R-:W-:Y:S01]  /*29aa0*/  HMMA.1688.F32.TF32 R116, R228.reuse, R30, R116 ;  /* 0x0000001ee474723c */ /* 0x040fe20000081074 */
[----:B------:R-:W-:Y:S04]  /*29ab0*/  STL [R1+0x2840], R235 ;  /* 0x002840eb01007387 */ /* 0x000fe80000100800 */
[----:B------:R-:W-:Y:S01]  /*29ac0*/  STL [R1+0x285c], R108 ;  /* 0x00285c6c01007387 */ /* 0x000fe20000100800 */
[----:B------:R-:W-:Y:S03]  /*29ad0*/  HMMA.1688.F32.TF32 R120, R228, R26, R120 ;  /* 0x0000001ae478723c */ /* 0x000fe60000081078 */
[----:B------:R-:W-:Y:S04]  /*29ae0*/  STL [R1+0x2858], R109 ;  /* 0x0028586d01007387 */ /* 0x000fe80000100800 */
[----:B------:R1:W-:Y:S04]  /*29af0*/  STL [R1+0x2854], R110 ;  /* 0x0028546e01007387 */ /* 0x0003e80000100800 */
[----:B------:R3:W-:Y:S04]  /*29b00*/  STL [R1+0x2850], R111 ;  /* 0x0028506f01007387 */ /* 0x0007e80000100800 */
[----:B------:R4:W-:Y:S04]  /*29b10*/  STL [R1+0x2868], R112 ;  /* 0x0028687001007387 */ /* 0x0009e80000100800 */
[----:B------:R4:W-:Y:S04]  /*29b20*/  STL [R1+0x2864], R113 ;  /* 0x0028647101007387 */ /* 0x0009e80000100800 */
[----:B------:R4:W-:Y:S04]  /*29b30*/  STL [R1+0x2860], R114 ;  /* 0x0028607201007387 */ /* 0x0009e80000100800 */
[----:B------:R4:W-:Y:S04]  /*29b40*/  STL [R1+0x283c], R115 ;  /* 0x00283c7301007387 */ /* 0x0009e80000100800 */
        /* <DEDUP_REMOVED lines=8> */
[----:B------:R-:W-:Y:S07]  /*29bd0*/  HMMA.1688.F32.TF32 R132, R224, R14, R160 ;  /* 0x0000000ee084723c */ /* 0x000fee00000810a0 */
[----:B------:R-:W-:Y:S01]  /*29be0*/  IMAD.MOV.U32 R160, RZ, RZ, R166 ;  /* 0x000000ffffa07224 */ /* 0x000fe200078e00a6 */
[----:B------:R-:W-:Y:S01]  /*29bf0*/  MOV R161, R167 ;  /* 0x000000a700a17202 */ /* 0x000fe20000000f00 */
[----:B------:R-:W-:Y:S01]  /*29c00*/  IMAD.MOV.U32 R162, RZ, RZ, R6 ;  /* 0x000000ffffa27224 */ /* 0x000fe200078e0006 */
[----:B--2---:R-:W-:Y:S01]  /*29c10*/  HMMA.1688.F32.TF32 R124, R228, R22, R92 ;  /* 0x00000016e47c723c */ /* 0x004fe2000008105c */
[----:B-1----:R-:W-:Y:S01]  /*29c20*/  IMAD.MOV.U32 R110, RZ, RZ, R25 ;  /* 0x000000ffff6e7224 */ /* 0x002fe200078e0019 */
[----:B---3--:R-:W-:-:S04]  /*29c30*/  MOV R111, R24 ;  /* 0x00000018006f7202 */ /* 0x008fc80000000f00 */
[C---:B------:R-:W-:Y:S06]  /*29c40*/  HMMA.1688.F32.TF32 R144, R224.reuse, R34, R172 ;  /* 0x00000022e090723c */ /* 0x040fec00000810ac */
[C---:B------:R-:W-:Y:S06]  /*29c50*/  HMMA.1688.F32.TF32 R140, R224.reuse, R38, R168 ;  /* 0x00000026e08c723c */ /* 0x040fec00000810a8 */
[-C--:B------:R-:W-:Y:S06]  /*29c60*/  HMMA.1688.F32.TF32 R152, R224, R26.reuse, R180 ;  /* 0x0000001ae098723c */ /* 0x080fec00000810b4 */
[----:B------:R-:W-:Y:S06]  /*29c70*/  HMMA.1688.F32.TF32 R212, R220, R26, R212 ;  /* 0x0000001adcd4723c */ /* 0x000fec00000810d4 */
[----:B------:R-:W-:Y:S01]  /*29c80*/  HMMA.1688.F32.TF32 R228, R228, R18, R156 ;  /* 0x00000012e4e4723c */ /* 0x000fe2000008109c */
[----:B------:R-:W-:Y:S04]  /*29c90*/  STL [R1+0x2894], R124 ;  /* 0x0028947c01007387 */ /* 0x000fe80000100800 */
[----:B------:R-:W-:Y:S04]  /*29ca0*/  STL [R1+0x2890], R125 ;  /* 0x0028907d01007387 */ /* 0x000fe80000100800 */
[----:B------:R-:W-:Y:S04]  /*29cb0*/  STL [R1+0x288c], R126 ;  /* 0x00288c7e01007387 */ /* 0x000fe80000100800 */
[----:B------:R-:W-:Y:S01]  /*29cc0*/  STL [R1+0x2888], R127 ;  /* 0x0028887f01007387 */ /* 0x000fe20000100800 */
[----:B------:R-:W-:Y:S01]  /*29cd0*/  HMMA.1688.F32.TF32 R148, R224, R30, R176 ;  /* 0x0000001ee094723c */ /* 0x000fe200000810b0 */
[----:B----4-:R-:W-:Y:S01]  /*29ce0*/  IMAD.MOV.U32 R112, RZ, RZ, R13 ;  /* 0x000000ffff707224 */ /* 0x010fe200078e000d */
[----:B------:R-:W-:Y:S01]  /*29cf0*/  MOV R113, R12 ;  /* 0x0000000c00717202 */ /* 0x000fe20000000f00 */
[----:B------:R-:W-:Y:S01]  /*29d00*/  IMAD.MOV.U32 R114, RZ, RZ, R9 ;  /* 0x000000ffff727224 */ /* 0x000fe200078e0009 */
[----:B------:R-:W-:-:S02]  /*29d10*/  MOV R115, R8 ;  /* 0x0000000800737202 */ /* 0x000fc40000000f00 */
[C---:B------:R-:W-:Y:S01]  /*29d20*/  HMMA.1688.F32.TF32 R204, R220.reuse, R34, R204 ;  /* 0x00000022dccc723c */ /* 0x040fe200000810cc */
[----:B------:R-:W-:Y:S01]  /*29d30*/  IMAD.MOV.U32 R108, RZ, RZ, R29 ;  /* 0x000000ffff6c7224 */ /* 0x000fe200078e001d */
[----:B------:R-:W-:Y:S01]  /*29d40*/  MOV R109, R28 ;  /* 0x0000001c006d7202 */ /* 0x000fe20000000f00 */
[----:B------:R1:W-:Y:S04]  /*29d50*/  STL [R1+0x28a4], R228 ;  /* 0x0028a4e401007387 */ /* 0x0003e80000100800 */
[----:B------:R2:W-:Y:S04]  /*29d60*/  STL [R1+0x28a0], R229 ;  /* 0x0028a0e501007387 */ /* 0x0005e80000100800 */
[----:B------:R3:W-:Y:S04]  /*29d70*/  STL [R1+0x289c], R230 ;  /* 0x00289ce601007387 */ /* 0x0007e80000100800 */
[----:B------:R4:W-:Y:S04]  /*29d80*/  STL [R1+0x2898], R231 ;  /* 0x002898e701007387 */ /* 0x0009e80000100800 */
[----:B------:R-:W4:Y:S04]  /*29d90*/  LDL.LU R166, [R1+0x2990] ;  /* 0x0029900001a67983 */ /* 0x000f280000300800 */
[----:B------:R-:W4:Y:S04]  /*29da0*/  LDL.LU R167, [R1+0x298c] ;  /* 0x00298c0001a77983 */ /* 0x000f280000300800 */
[----:B------:R-:W4:Y:S01]  /*29db0*/  LDL.LU R6, [R1+0x2988] ;  /* 0x0029880001067983 */ /* 0x000f220000300800 */
[----:B-1----:R-:W-:Y:S01]  /*29dc0*/  IMAD.MOV.U32 R228, RZ, RZ, R37 ;  /* 0x000000ffffe47224 */ /* 0x002fe200078e0025 */
[----:B--2---:R-:W-:Y:S01]  /*29dd0*/  MOV R229, R36 ;  /* 0x0000002400e57202 */ /* 0x004fe20000000f00 */
[C---:B------:R-:W-:Y:S01]  /*29de0*/  HMMA.1688.F32.TF32 R172, R220.reuse, R38, R200 ;  /* 0x00000026dcac723c */ /* 0x040fe200000810c8 */
[----:B------:R-:W-:Y:S04]  /*29df0*/  LDS R36, [R3+UR7+0x8000] ;  /* 0x0080000703247984 */ /* 0x000fe80008000800 */
[----:B------:R-:W-:Y:S04]  /*29e00*/  LDS R38, [R3+UR7+0x9000] ;  /* 0x0090000703267984 */ /* 0x000fe80008000800 */
[----:B------:R-:W-:Y:S04]  /*29e10*/  LDS R37, [R7+UR7+0x8000] ;  /* 0x0080000707257984 */ /* 0x000fe80008000800 */
[----:B------:R-:W-:Y:S04]  /*29e20*/  LDS R39, [R7+UR7+0x9000] ;  /* 0x0090000707277984 */ /* 0x000fe80008000800 */
[----:B------:R-:W-:Y:S04]  /*29e30*/  STL [R1+0x28b4], R132 ;  /* 0x0028b48401007387 */ /* 0x000fe80000100800 */
[----:B------:R-:W-:Y:S04]  /*29e40*/  STL [R1+0x28b0], R133 ;  /* 0x0028b08501007387 */ /* 0x000fe80000100800 */
[----:B------:R-:W-:Y:S04]  /*29e50*/  STL [R1+0x28ac], R134 ;  /* 0x0028ac8601007387 */ /* 0x000fe80000100800 */
[----:B------:R-:W-:Y:S01]  /*29e60*/  STL [R1+0x28a8], R135 ;  /* 0x0028a88701007387 */ /* 0x000fe20000100800 */
[----:B---3--:R-:W-:Y:S01]  /*29e70*/  IMAD.MOV.U32 R230, RZ, RZ, R33 ;  /* 0x000000ffffe67224 */ /* 0x008fe200078e0021 */
[----:B----4-:R-:W-:Y:S01]  /*29e80*/  MOV R231, R32 ;  /* 0x0000002000e77202 */ /* 0x010fe20000000f00 */
[----:B------:R-:W-:Y:S01]  /*29e90*/  HMMA.1688.F32.TF32 R208, R220, R30, R208 ;  /* 0x0000001edcd0723c */ /* 0x000fe200000810d0 */
[----:B------:R-:W-:Y:S01]  /*29ea0*/  IMAD.MOV.U32 R232, RZ, RZ, R21 ;  /* 0x000000ffffe87224 */ /* 0x000fe200078e0015 */
[----:B------:R-:W-:Y:S01]  /*29eb0*/  MOV R233, R20 ;  /* 0x0000001400e97202 */ /* 0x000fe20000000f00 */
[----:B------:R-:W-:Y:S01]  /*29ec0*/  IMAD.MOV.U32 R234, RZ, RZ, R17 ;  /* 0x000000ffffea7224 */ /* 0x000fe200078e0011 */
[----:B------:R-:W-:Y:S01]  /*29ed0*/  MOV R235, R16 ;  /* 0x0000001000eb7202 */ /* 0x000fe20000000f00 */
[----:B------:R-:W-:Y:S01]  /*29ee0*/  IMAD.MOV.U32 R116, RZ, RZ, R251 ;  /* 0x000000ffff747224 */ /* 0x000fe200078e00fb */
[----:B------:R-:W-:Y:S01]  /*29ef0*/  HMMA.1688.F32.TF32 R156, R224, R22, R184 ;  /* 0x00000016e09c723c */ /* 0x000fe200000810b8 */
[----:B------:R-:W-:Y:S01]  /*29f00*/  MOV R117, R250 ;  /* 0x000000fa00757202 */ /* 0x000fe20000000f00 */
[----:B------:R-:W-:Y:S01]  /*29f10*/  IMAD.MOV.U32 R118, RZ, RZ, R249 ;  /* 0x000000ffff767224 */ /* 0x000fe200078e00f9 */
[----:B------:R-:W-:Y:S01]  /*29f20*/  MOV R119, R248 ;  /* 0x000000f800777202 */ /* 0x000fe20000000f00 */
[----:B------:R-:W-:Y:S01]  /*29f30*/  LDS R250, [R3+UR7+0x9080] ;  /* 0x0090800703fa7984 */ /* 0x000fe20008000800 */
[----:B------:R-:W-:Y:S01]  /*29f40*/  MOV R163, R252 ;  /* 0x000000fc00a37202 */ /* 0x000fe20000000f00 */
[----:B------:R-:W-:Y:S01]  /*29f50*/  IMAD.MOV.U32 R238, RZ, RZ, R53 ;  /* 0x000000ffffee7224 */ /* 0x000fe200078e0035 */
[----:B------:R-:W-:Y:S01]  /*29f60*/  MOV R237, R52 ;  /* 0x0000003400ed7202 */ /* 0x000fe20000000f00 */
[----:B------:R-:W-:Y:S01]  /*29f70*/  LDS R92, [R3+UR7+0x8100] ;  /* 0x00810007035c7984 */ /* 0x000fe20008000800 */
[----:B------:R-:W-:-:S02]  /*29f80*/  MOV R239, R54 ;  /* 0x0000003600ef7202 */ /* 0x000fc40000000f00 */
[----:B------:R-:W-:Y:S01]  /*29f90*/  MOV R236, R91 ;  /* 0x0000005b00ec7202 */ /* 0x000fe20000000f00 */
[----:B------:R-:W-:Y:S04]  /*29fa0*/  LDS R94, [R3+UR7+0x9100] ;  /* 0x00910007035e7984 */ /* 0x000fe80008000800 */
[----:B------:R-:W-:Y:S04]  /*29fb0*/  LDS R93, [R7+UR7+0x8100] ;  /* 0x00810007075d7984 */ /* 0x000fe80008000800 */
[----:B------:R-:W-:Y:S04]  /*29fc0*/  LDS R95, [R7+UR7+0x9100] ;  /* 0x00910007075f7984 */ /* 0x000fe80008000800 */
[----:B------:R-:W1:Y:S01]  /*29fd0*/  LDSM.16.M88.4 R24, [R6+UR10+0x40080] ;  /* 0x0400800a0618783b */ /* 0x000e620008000200 */
[-C--:B------:R-:W-:Y:S03]  /*29fe0*/  HMMA.1688.F32.TF32 R136, R224, R10.reuse, R164 ;  /* 0x0000000ae088723c */ /* 0x080fe600000810a4 */
[----:B------:R-:W2:Y:S04]  /*29ff0*/  LDSM.16.M88.4 R32, [R6+UR10+0x42080] ;  /* 0x0420800a0620783b */ /* 0x000ea80008000200 */
[----:B------:R-:W3:Y:S04]  /*2a000*/  LDSM.16.M88.4 R28, [R6+UR10+0x41080] ;  /* 0x0410800a061c783b */ /* 0x000ee80008000200 */
[----:B------:R-:W4:Y:S01]  /*2a010*/  LDSM.16.M88.4 R200, [R6+UR10+0x43080] ;  /* 0x0430800a06c8783b */ /* 0x000f220008000200 */
[C---:B------:R-:W-:Y:S03]  /*2a020*/  HMMA.1688.F32.TF32 R168, R220.reuse, R10, R196 ;  /* 0x0000000adca8723c */ /* 0x040fe600000810c4 */
[----:B------:R-:W-:Y:S03]  /*2a030*/  LDSM.16.M88.4 R8, [R6+UR10+0x46080] ;  /* 0x0460800a0608783b */ /* 0x000fe60008000200 */
[----:B------:R-:W-:Y:S01]  /*2a040*/  HMMA.1688.F32.TF32 R20, R220, R22, R216 ;  /* 0x00000016dc14723c */ /* 0x000fe200000810d8 */
[----:B------:R-:W-:Y:S04]  /*2a050*/  LDSM.16.M88.4 R216, [R6+UR10+0x47080] ;  /* 0x0470800a06d8783b */ /* 0x000fe80008000200 */
[----:B------:R-:W-:Y:S04]  /*2a060*/  STL [R1+0x28c4], R136 ;  /* 0x0028c48801007387 */ /* 0x000fe80000100800 */
[----:B------:R-:W-:Y:S04]  /*2a070*/  STL [R1+0x28c0], R137 ;  /* 0x0028c08901007387 */ /* 0x000fe80000100800 */
[----:B------:R-:W-:Y:S04]  /*2a080*/  STL [R1+0x28bc], R138 ;  /* 0x0028bc8a01007387 */ /* 0x000fe80000100800 */
[----:B------:R-:W-:Y:S01]  /*2a090*/  LDS R248, [R3+UR7+0x8080] ;  /* 0x0080800703f87984 */ /* 0x000fe20008000800 */
[C---:B-1----:R-:W-:Y:S03]  /*2a0a0*/  HMMA.1688.F32.TF32 R112, R36.reuse, R24, R112 ;  /* 0x000000182470723c */ /* 0x042fe60000081070 */
        /* <DEDUP_REMOVED lines=18> */
[----:B------:R1:W-:Y:S04]  /*2a1d0*/  STL.64 [R1+0xe0], R112 ;  /* 0x0000e07001007387 */ /* 0x0003e80000100a00 */
[----:B------:R-:W4:Y:S04]  /*2a1e0*/  LDL.LU R124, [R1+0x200] ;  /* 0x00020000017c7983 */ /* 0x000f280000300800 */
[----:B------:R-:W4:Y:S04]  /*2a1f0*/  LDL.LU R125, [R1+0x204] ;  /* 0x00020400017d7983 */ /* 0x000f280000300800 */
[----:B------:R-:W4:Y:S04]  /*2a200*/  LDL.LU R126, [R1+0x208] ;  /* 0x00020800017e7983 */ /* 0x000f280000300800 */
[----:B------:R-:W4:Y:S01]  /*2a210*/  LDL.LU R127, [R1+0x20c] ;  /* 0x00020c00017f7983 */ /* 0x000f220000300800 */
[----:B--2---:R-:W-:Y:S03]  /*2a220*/  HMMA.1688.F32.TF32 R132, R36, R32, R108 ;  /* 0x000000202484723c */ /* 0x004fe6000008106c */
[----:B------:R-:W-:Y:S03]  /*2a230*/  LDS R249, [R7+UR7+0x8080] ;  /* 0x0080800707f97984 */ /* 0x000fe60008000800 */
[----:B------:R-:W-:Y:S01]  /*2a240*/  HMMA.1688.F32.TF32 R164, R220, R14, R192 ;  /* 0x0000000edca4723c */ /* 0x000fe200000810c0 */
[----:B------:R-:W-:Y:S04]  /*2a250*/  LDSM.16.M88.4 R12, [R6+UR10+0x45080] ;  /* 0x0450800a060c783b */ /* 0x000fe80008000200 */
[----:B------:R-:W-:Y:S01]  /*2a260*/  LDS R251, [R7+UR7+0x9080] ;  /* 0x0090800707fb7984 */ /* 0x000fe20008000800 */
[-C--:B------:R-:W-:Y:S01]  /*2a270*/  HMMA.1688.F32.TF32 R224, R224, R18.reuse, R188 ;  /* 0x00000012e0e0723c */ /* 0x080fe200000810bc */
[----:B------:R-:W-:Y:S01]  /*2a280*/  IMAD.MOV.U32 R52, RZ, RZ, R88 ;  /* 0x000000ffff347224 */ /* 0x000fe200078e0058 */
[----:B------:R-:W-:Y:S01]  /*2a290*/  MOV R53, R89 ;  /* 0x0000005900357202 */ /* 0x000fe20000000f00 */
[----:B------:R-:W-:Y:S01]  /*2a2a0*/  IMAD.MOV.U32 R54, RZ, RZ, R90 ;  /* 0x000000ffff367224 */ /* 0x000fe200078e005a */
[----:B------:R-:W-:Y:S01]  /*2a2b0*/  MOV R184, R48 ;  /* 0x0000003000b87202 */ /* 0x000fe20000000f00 */
[----:B------:R-:W-:Y:S01]  /*2a2c0*/  IMAD.MOV.U32 R185, RZ, RZ, R49 ;  /* 0x000000ffffb97224 */ /* 0x000fe200078e0031 */
[----:B------:R-:W-:Y:S01]  /*2a2d0*/  HMMA.1688.F32.TF32 R220, R220, R18, R244 ;  /* 0x00000012dcdc723c */ /* 0x000fe200000810f4 */
[----:B------:R-:W2:Y:S01]  /*2a2e0*/  LDSM.16.M88.4 R16, [R6+UR10+0x44080] ;  /* 0x0440800a0610783b */ /* 0x000ea20008000200 */
[----:B------:R-:W-:Y:S01]  /*2a2f0*/  MOV R186, R50 ;  /* 0x0000003200ba7202 */ /* 0x000fe20000000f00 */
[----:B------:R-:W-:Y:S01]  /*2a300*/  IMAD.MOV.U32 R187, RZ, RZ, R96 ;  /* 0x000000ffffbb7224 */ /* 0x000fe200078e0060 */
[----:B------:R-:W-:Y:S01]  /*2a310*/  MOV R180, R44 ;  /* 0x0000002c00b47202 */ /* 0x000fe20000000f00 */
[----:B------:R-:W-:Y:S01]  /*2a320*/  IMAD.MOV.U32 R181, RZ, RZ, R45 ;  /* 0x000000ffffb57224 */ /* 0x000fe200078e002d */
[C---:B---3--:R-:W-:Y:S01]  /*2a330*/  HMMA.1688.F32.TF32 R120, R36.reuse, R28, R232 ;  /* 0x0000001c2478723c */ /* 0x048fe200000810e8 */
[----:B------:R-:W-:Y:S01]  /*2a340*/  MOV R110, R132 ;  /* 0x00000084006e7202 */ /* 0x000fe20000000f00 */
[----:B------:R-:W-:Y:S01]  /*2a350*/  IMAD.MOV.U32 R111, RZ, RZ, R133 ;  /* 0x000000ffff6f7224 */ /* 0x000fe200078e0085 */
[----:B------:R-:W-:Y:S01]  /*2a360*/  MOV R182, R46 ;  /* 0x0000002e00b67202 */ /* 0x000fe20000000f00 */
[----:B------:R-:W-:Y:S01]  /*2a370*/  IMAD.MOV.U32 R252, RZ, RZ, R114 ;  /* 0x000000fffffc7224 */ /* 0x000fe200078e0072 */
[----:B------:R-:W-:Y:S02]  /*2a380*/  LDS R91, [R7+UR7+0x9180] ;  /* 0x00918007075b7984 */ /* 0x000fe40008000800 */
[----:B------:R-:W-:Y:S01]  /*2a390*/  MOV R232, R134 ;  /* 0x0000008600e87202 */ /* 0x000fe20000000f00 */
[----:B------:R-:W-:Y:S01]  /*2a3a0*/  IMAD.MOV.U32 R233, RZ, RZ, R135 ;  /* 0x000000ffffe97224 */ /* 0x000fe200078e0087 */
[----:B------:R-:W-:Y:S01]  /*2a3b0*/  LDS R196, [R3+UR7+0x8380] ;  /* 0x0083800703c47984 */ /* 0x000fe20008000800 */
[----:B----4-:R-:W-:Y:S03]  /*2a3c0*/  HMMA.1688.F32.TF32 R132, R36, R200, R228 ;  /* 0x000000c82484723c */ /* 0x010fe600000810e4 */
[----:B------:R-:W3:Y:S04]  /*2a3d0*/  LDL.LU R228, [R1+0x180] ;  /* 0x0001800001e47983 */ /* 0x000ee80000300800 */
[----:B------:R-:W3:Y:S04]  /*2a3e0*/  LDL.LU R229, [R1+0x184] ;  /* 0x0001840001e57983 */ /* 0x000ee80000300800 */
[----:B------:R-:W3:Y:S04]  /*2a3f0*/  LDL.LU R230, [R1+0x188] ;  /* 0x0001880001e67983 */ /* 0x000ee80000300800 */
[----:B------:R-:W3:Y:S01]  /*2a400*/  LDL.LU R231, [R1+0x18c] ;  /* 0x00018c0001e77983 */ /* 0x000ee20000300800 */
[----:B------:R-:W-:-:S03]  /*2a410*/  IMAD.MOV.U32 R183, RZ, RZ, R47 ;  /* 0x000000ffffb77224 */ /* 0x000fc600078e002f */
[----:B------:R-:W-:Y:S04]  /*2a420*/  LDS R198, [R3+UR7+0x9380] ;  /* 0x0093800703c67984 */ /* 0x000fe80008000800 */
[----:B------:R-:W-:Y:S01]  /*2a430*/  LDS R197, [R7+UR7+0x8380] ;  /* 0x0083800707c57984 */ /* 0x000fe20008000800 */
[----:B-1----:R-:W-:Y:S01]  /*2a440*/  MOV R113, R132 ;  /* 0x0000008400717202 */ /* 0x002fe20000000f00 */
[----:B------:R-:W-:Y:S01]  /*2a450*/  IMAD.MOV.U32 R114, RZ, RZ, R133 ;  /* 0x000000ffff727224 */ /* 0x000fe200078e0085 */
[----:B------:R-:W-:Y:S01]  /*2a460*/  MOV R108, R134 ;  /* 0x00000086006c7202 */ /* 0x000fe20000000f00 */
[----:B------:R-:W-:Y:S01]  /*2a470*/  IMAD.MOV.U32 R109, RZ, RZ, R135 ;  /* 0x000000ffff6d7224 */ /* 0x000fe200078e0087 */
[----:B------:R-:W-:Y:S01]  /*2a480*/  LDS R199, [R7+UR7+0x9380] ;  /* 0x0093800707c77984 */ /* 0x000fe20008000800 */
[C---:B--2---:R-:W-:Y:S06]  /*2a490*/  HMMA.1688.F32.TF32 R132, R36.reuse, R16, R116 ;  /* 0x000000102484723c */ /* 0x044fec0000081074 */
[----:B------:R-:W-:-:S15]  /*2a4a0*/  HMMA.1688.F32.TF32 R136, R36, R8, R124 ;  /* 0x000000082488723c */ /* 0x000fde000008107c */
[----:B------:R-:W-:-:S03]  /*2a4b0*/  NOP ;  /* 0x0000000000007918 */ /* 0x000fc60000000000 */
[----:B------:R-:W-:Y:S01]  /*2a4c0*/  MOV R117, R132 ;  /* 0x0000008400757202 */ /* 0x000fe20000000f00 */
[----:B------:R-:W-:Y:S01]  /*2a4d0*/  IMAD.MOV.U32 R118, RZ, RZ, R133 ;  /* 0x000000ffff767224 */ /* 0x000fe200078e0085 */
[----:B------:R-:W-:Y:S01]  /*2a4e0*/  MOV R119, R134 ;  /* 0x0000008600777202 */ /* 0x000fe20000000f00 */
[----:B------:R-:W-:Y:S01]  /*2a4f0*/  IMAD.MOV.U32 R112, RZ, RZ, R135 ;  /* 0x000000ffff707224 */ /* 0x000fe200078e0087 */
[----:B------:R-:W-:Y:S01]  /*2a500*/  MOV R188, R52 ;  /* 0x0000003400bc7202 */ /* 0x000fe20000000f00 */
[----:B------:R-:W-:Y:S01]  /*2a510*/  HMMA.1688.F32.TF32 R132, R36, R12, R160 ;  /* 0x0000000c2484723c */ /* 0x000fe200000810a0 */
[----:B------:R-:W-:Y:S01]  /*2a520*/  IMAD.MOV.U32 R234, RZ, RZ, R120 ;  /* 0x000000ffffea7224 */ /* 0x000fe200078e0078 */
[----:B------:R-:W-:Y:S01]  /*2a530*/  MOV R6, R115 ;  /* 0x0000007300067202 */ /* 0x000fe20000000f00 */
[----:B------:R-:W-:Y:S01]  /*2a540*/  IMAD.MOV.U32 R115, RZ, RZ, R122 ;  /* 0x000000ffff737224 */ /* 0x000fe200078e007a */
[----:B------:R-:W-:Y:S01]  /*2a550*/  MOV R235, R121 ;  /* 0x0000007900eb7202 */ /* 0x000fe20000000f00 */
[----:B------:R-:W-:Y:S01]  /*2a560*/  IMAD.MOV.U32 R189, RZ, RZ, R53 ;  /* 0x000000ffffbd7224 */ /* 0x000fe200078e0035 */
[----:B------:R-:W-:Y:S01]  /*2a570*/  LDS R88, [R3+UR7+0x8180] ;  /* 0x0081800703587984 */ /* 0x000fe20008000800 */
[----:B------:R-:W-:-:S03]  /*2a580*/  IMAD.MOV.U32 R191, RZ, RZ, R236 ;  /* 0x000000ffffbf7224 */ /* 0x000fc600078e00ec */
[----:B------:R-:W-:Y:S04]  /*2a590*/  LDS R90, [R3+UR7+0x9180] ;  /* 0x00918007035a7984 */ /* 0x000fe80008000800 */
[----:B------:R-:W1:Y:S10]  /*2a5a0*/  LDS R89, [R7+UR7+0x8180] ;  /* 0x0081800707597984 */ /* 0x000e740008000800 */
[----:B------:R-:W-:Y:S01]  /*2a5b0*/  MOV R120, R132 ;  /* 0x0000008400787202 */ /* 0x000fe20000000f00 */
[----:B------:R-:W-:Y:S01]  /*2a5c0*/  IMAD.MOV.U32 R121, RZ, RZ, R133 ;  /* 0x000000ffff797224 */ /* 0x000fe200078e0085 */
[----:B------:R-:W2:Y:S01]  /*2a5d0*/  LDL.LU R132, [R1+0x170] ;  /* 0x0001700001847983 */ /* 0x000ea20000300800 */
[----:B------:R-:W-:Y:S01]  /*2a5e0*/  MOV R122, R134 ;  /* 0x00000086007a7202 */ /* 0x000fe20000000f00 */
[----:B------:R-:W-:-:S02]  /*2a5f0*/  IMAD.MOV.U32 R116, RZ, RZ, R135 ;  /* 0x000000ffff747224 */ /* 0x000fc400078e0087 */
[----:B------:R-:W2:Y:S04]  /*2a600*/  LDL.LU R133, [R1+0x174] ;  /* 0x0001740001857983 */ /* 0x000ea80000300800 */
[----:B------:R-:W2:Y:S04]  /*2a610*/  LDL.LU R134, [R1+0x178] ;  /* 0x0001780001867983 */ /* 0x000ea80000300800 */
[----:B------:R-:W2:Y:S01]  /*2a620*/  LDL.LU R135, [R1+0x17c] ;  /* 0x00017c0001877983 */ /* 0x000ea20000300800 */
[----:B------:R-:W-:Y:S01]  /*2a630*/  MOV R124, R136 ;  /* 0x00000088007c7202 */ /* 0x000fe20000000f00 */
[----:B------:R-:W-:Y:S01]  /*2a640*/  IMAD.MOV.U32 R125, RZ, RZ, R137 ;  /* 0x000000ffff7d7224 */ /* 0x000fe200078e0089 */
[----:B------:R-:W-:Y:S01]  /*2a650*/  MOV R126, R138 ;  /* 0x0000008a007e7202 */ /* 0x000fe20000000f00 */
        /* <DEDUP_REMOVED lines=21> */
[----:B---3--:R-:W-:Y:S01]  /*2a7b0*/  HMMA.1688.F32.TF32 R36, R36, R216, R228 ;  /* 0x000000d82424723c */ /* 0x008fe200000810e4 */
[----:B------:R-:W-:Y:S01]  /*2a7c0*/  MOV R160, R5 ;  /* 0x0000000500a07202 */ /* 0x000fe20000000f00 */
[----:B------:R-:W-:Y:S01]  /*2a7d0*/  IMAD.MOV.U32 R161, RZ, RZ, R4 ;  /* 0x000000ffffa17224 */ /* 0x000fe200078e0004 */
[----:B------:R-:W-:Y:S01]  /*2a7e0*/  MOV R162, R2 ;  /* 0x0000000200a27202 */ /* 0x000fe20000000f00 */
[----:B------:R-:W-:Y:S01]  /*2a7f0*/  IMAD.MOV.U32 R163, RZ, RZ, R0 ;  /* 0x000000ffffa37224 */ /* 0x000fe200078e0000 */
[----:B------:R-:W3:Y:S01]  /*2a800*/  LDL.LU R52, [R1+0x2984] ;  /* 0x0029840001347983 */ /* 0x000ee20000300800 */
[----:B------:R-:W-:-:S03]  /*2a810*/  MOV R190, R54 ;  /* 0x0000003600be7202 */ /* 0x000fc60000000f00 */
[----:B------:R-:W3:Y:S04]  /*2a820*/  LDL.LU R53, [R1+0x2980] ;  /* 0x0029800001357983 */ /* 0x000ee80000300800 */
[----:B------:R-:W3:Y:S04]  /*2a830*/  LDL.LU R54, [R1+0x297c] ;  /* 0x00297c0001367983 */ /* 0x000ee80000300800 */
[----:B------:R-:W3:Y:S07]  /*2a840*/  LDL.LU R236, [R1+0x2978] ;  /* 0x0029780001ec7983 */ /* 0x000eee0000300800 */
[----:B------:R-:W-:Y:S01]  /*2a850*/  MOV R228, R36 ;  /* 0x0000002400e47202 */ /* 0x000fe20000000f00 */
[----:B------:R-:W-:Y:S01]  /*2a860*/  IMAD.MOV.U32 R229, RZ, RZ, R37 ;  /* 0x000000ffffe57224 */ /* 0x000fe200078e0025 */
[----:B------:R-:W-:Y:S01]  /*2a870*/  MOV R230, R38 ;  /* 0x0000002600e67202 */ /* 0x000fe20000000f00 */
[----:B------:R-:W-:-:S02]  /*2a880*/  IMAD.MOV.U32 R231, RZ, RZ, R39 ;  /* 0x000000ffffe77224 */ /* 0x000fc400078e0027 */
[----:B--2---:R-:W-:-:S15]  /*2a890*/  HMMA.1688.F32.TF32 R36, R248, R24, R132 ;  /* 0x00000018f824723c */ /* 0x004fde0000081084 */
[----:B------:R-:W-:-:S09]  /*2a8a0*/  NOP ;  /* 0x0000000000007918 */ /* 0x000fd20000000000 */
[----:B------:R-:W-:Y:S01]  /*2a8b0*/  MOV R132, R36 ;  /* 0x0000002400847202 */ /* 0x000fe20000000f00 */
[----:B------:R-:W-:Y:S01]  /*2a8c0*/  IMAD.MOV.U32 R133, RZ, RZ, R37 ;  /* 0x000000ffff857224 */ /* 0x000fe200078e0025 */
[----:B------:R-:W-:Y:S01]  /*2a8d0*/  MOV R134, R38 ;  /* 0x0000002600867202 */ /* 0x000fe20000000f00 */
[----:B------:R-:W-:Y:S02]  /*2a8e0*/  IMAD.MOV.U32 R135, RZ, RZ, R39 ;  /* 0x000000ffff877224 */ /* 0x000fe400078e0027 */
[----:B----4-:R-:W-:-:S15]  /*2a8f0*/  HMMA.1688.F32.TF32 R36, R248, R28, R136 ;  /* 0x0000001cf824723c */ /* 0x010fde0000081088 */
[----:B------:R-:W-:-:S09]  /*2a900*/  NOP ;  /* 0x0000000000007918 */ /* 0x000fd20000000000 */
[----:B------:R-:W-:Y:S01]  /*2a910*/  MOV R136, R36 ;  /* 0x0000002400887202 */ /* 0x000fe20000000f00 */
[----:B------:R-:W-:Y:S01]  /*2a920*/  IMAD.MOV.U32 R137, RZ, RZ, R37 ;  /* 0x000000ffff897224 */ /* 0x000fe200078e0025 */
[----:B------:R-:W-:Y:S01]  /*2a930*/  MOV R138, R38 ;  /* 0x00000026008a7202 */ /* 0x000fe20000000f00 */
[----:B------:R-:W-:Y:S02]  /*2a940*/  IMAD.MOV.U32 R139, RZ, RZ, R39 ;  /* 0x000000ffff8b7224 */ /* 0x000fe400078e0027 */
[----:B------:R-:W-:-:S15]  /*2a950*/  HMMA.1688.F32.TF32 R36, R248, R32, R140 ;  /* 0x00000020f824723c */ /* 0x000fde000008108c */
        /* <DEDUP_REMOVED lines=23> */
[C---:B------:R-:W-:Y:S01]  /*2aad0*/  HMMA.1688.F32.TF32 R36, R248.reuse, R8, R160 ;  /* 0x00000008f824723c */ /* 0x040fe200000810a0 */
        /* <DEDUP_REMOVED lines=9> */
[----:B------:R-:W-:Y:S02]  /*2ab70*/  LDS R160, [R3+UR7+0x8300] ;  /* 0x0083000703a07984 */ /* 0x000fe40008000800 */
[C---:B-1----:R-:W-:Y:S02]  /*2ab80*/  HMMA.1688.F32.TF32 R56, R88.reuse, R24, R56 ;  /* 0x000000185838723c */ /* 0x042fe40000081038 */
[----:B------:R-:W-:Y:S04]  /*2ab90*/  LDS R162, [R3+UR7+0x9300] ;  /* 0x0093000703a27984 */ /* 0x000fe80008000800 */
[C---:B------:R-:W-:Y:S01]  /*2aba0*/  HMMA.1688.F32.TF32 R60, R88.reuse, R28, R60 ;  /* 0x0000001c583c723c */ /* 0x040fe2000008103c */
[----:B------:R-:W-:Y:S04]  /*2abb0*/  LDS R161, [R7+UR7+0x8300] ;  /* 0x0083000707a17984 */ /* 0x000fe80008000800 */
[----:B------:R-:W-:Y:S01]  /*2abc0*/  LDS R163, [R7+UR7+0x9300] ;  /* 0x0093000707a37984 */ /* 0x000fe20008000800 */
[----:B------:R-:W-:Y:S01]  /*2abd0*/  MOV R5, R36 ;  /* 0x0000002400057202 */ /* 0x000fe20000000f00 */
[----:B------:R-:W-:Y:S01]  /*2abe0*/  IMAD.MOV.U32 R4, RZ, RZ, R37 ;  /* 0x000000ffff047224 */ /* 0x000fe200078e0025 */
[----:B------:R-:W-:Y:S01]  /*2abf0*/  MOV R2, R38 ;  /* 0x0000002600027202 */ /* 0x000fe20000000f00 */
[----:B------:R-:W-:Y:S01]  /*2ac00*/  IMAD.MOV.U32 R0, RZ, RZ, R39 ;  /* 0x000000ffff007224 */ /* 0x000fe200078e0027 */
[C---:B------:R-:W-:Y:S01]  /*2ac10*/  HMMA.1688.F32.TF32 R64, R88.reuse, R32, R64 ;  /* 0x000000205840723c */ /* 0x040fe20000081040 */
[----:B------:R1:W-:Y:S04]  /*2ac20*/  STL.64 [R1+0x2760], R250 ;  /* 0x002760fa01007387 */ /* 0x0003e80000100a00 */
[----:B------:R2:W-:Y:S01]  /*2ac30*/  STL.64 [R1+0x2758], R248 ;  /* 0x002758f801007387 */ /* 0x0005e20000100a00 */
[----:B------:R-:W-:Y:S03]  /*2ac40*/  HMMA.1688.F32.TF32 R68, R88, R200, R68 ;  /* 0x000000c85844723c */ /* 0x000fe60000081044 */
[----:B------:R-:W-:Y:S01]  /*2ac50*/  LDS R128, [R3+UR7+0x8280] ;  /* 0x0082800703807984 */ /* 0x000fe20008000800 */
[----:B-1----:R-:W-:-:S02]  /*2ac60*/  MOV R250, R239 ;  /* 0x000000ef00fa7202 */ /* 0x002fc40000000f00 */
[----:B------:R-:W-:Y:S01]  /*2ac70*/  HMMA.1688.F32.TF32 R72, R88, R16, R72 ;  /* 0x000000105848723c */ /* 0x000fe20000081048 */
[----:B------:R-:W-:Y:S01]  /*2ac80*/  LDS R130, [R3+UR7+0x9280] ;  /* 0x0092800703827984 */ /* 0x000fe20008000800 */
[----:B--2---:R-:W-:Y:S01]  /*2ac90*/  MOV R248, R237 ;  /* 0x000000ed00f87202 */ /* 0x004fe20000000f00 */
[----:B------:R-:W-:Y:S02]  /*2aca0*/  IMAD.MOV.U32 R249, RZ, RZ, R238 ;  /* 0x000000fffff97224 */ /* 0x000fe400078e00ee */
[----:B------:R-:W3:Y:S04]  /*2acb0*/  LDL.LU R237, [R1+0x2974] ;  /* 0x0029740001ed7983 */ /* 0x000ee80000300800 */
[----:B------:R-:W3:Y:S04]  /*2acc0*/  LDL.LU R238, [R1+0x2970] ;  /* 0x0029700001ee7983 */ /* 0x000ee80000300800 */
[----:B------:R-:W3:Y:S01]  /*2acd0*/  LDL.LU R239, [R1+0x296c] ;  /* 0x00296c0001ef7983 */ /* 0x000ee20000300800 */
[----:B------:R-:W-:-:S03]  /*2ace0*/  IMAD.MOV.U32 R251, RZ, RZ, R55 ;  /* 0x000000fffffb7224 */ /* 0x000fc600078e0037 */
[----:B------:R-:W2:Y:S04]  /*2acf0*/  LDL.LU R55, [R1+0x2968] ;  /* 0x0029680001377983 */ /* 0x000ea80000300800 */
[----:B------:R-:W4:Y:S04]  /*2ad00*/  LDL.LU R48, [R1+0x2964] ;  /* 0x0029640001307983 */ /* 0x000f280000300800 */
[----:B------:R-:W4:Y:S04]  /*2ad10*/  LDL.LU R49, [R1+0x2960] ;  /* 0x0029600001317983 */ /* 0x000f280000300800 */
[----:B------:R-:W4:Y:S04]  /*2ad20*/  LDL.LU R50, [R1+0x295c] ;  /* 0x00295c0001327983 */ /* 0x000f280000300800 */
[----:B------:R-:W2:Y:S01]  /*2ad30*/  LDL.LU R96, [R1+0x2958] ;  /* 0x0029580001607983 */ /* 0x000ea20000300800 */
[C---:B------:R-:W-:Y:S03]  /*2ad40*/  HMMA.1688.F32.TF32 R76, R88.reuse, R12, R76 ;  /* 0x0000000c584c723c */ /* 0x040fe6000008104c */
[----:B------:R-:W-:Y:S03]  /*2ad50*/  LDS R129, [R7+UR7+0x8280] ;  /* 0x0082800707817984 */ /* 0x000fe60008000800 */
[----:B------:R-:W-:Y:S01]  /*2ad60*/  HMMA.1688.F32.TF32 R80, R88, R8, R80 ;  /* 0x000000085850723c */ /* 0x000fe20000081050 */
[----:B------:R-:W-:Y:S05]  /*2ad70*/  LDS R131, [R7+UR7+0x9280] ;  /* 0x0092800707837984 */ /* 0x000fea0008000800 */
[----:B---3--:R-:W-:-:S15]  /*2ad80*/  HMMA.1688.F32.TF32 R244, R92, R24, R236 ;  /* 0x000000185cf4723c */ /* 0x008fde00000810ec */
[----:B------:R-:W-:-:S08]  /*2ad90*/  NOP ;  /* 0x0000000000007918 */ /* 0x000fd00000000000 */
[----:B------:R1:W-:Y:S04]  /*2ada0*/  STL.64 [R1+0x2770], R246 ;  /* 0x002770f601007387 */ /* 0x0003e80000100a00 */
[----:B------:R3:W-:Y:S01]  /*2adb0*/  STL.64 [R1+0x2768], R244 ;  /* 0x002768f401007387 */ /* 0x0007e20000100a00 */
[----:B-1----:R-:W-:Y:S02]  /*2adc0*/  MOV R246, R99 ;  /* 0x0000006300f67202 */ /* 0x002fe40000000f00 */
[----:B---3--:R-:W-:Y:S01]  /*2add0*/  MOV R244, R97 ;  /* 0x0000006100f47202 */ /* 0x008fe20000000f00 */
[----:B------:R-:W-:Y:S01]  /*2ade0*/  IMAD.MOV.U32 R245, RZ, RZ, R98 ;  /* 0x000000fffff57224 */ /* 0x000fe200078e0062 */
[----:B------:R-:W2:Y:S04]  /*2adf0*/  LDL.LU R97, [R1+0x2954] ;  /* 0x0029540001617983 */ /* 0x000ea80000300800 */
[----:B------:R-:W2:Y:S04]  /*2ae00*/  LDL.LU R98, [R1+0x2950] ;  /* 0x0029500001627983 */ /* 0x000ea80000300800 */
[----:B------:R-:W2:Y:S01]  /*2ae10*/  LDL.LU R99, [R1+0x294c] ;  /* 0x00294c0001637983 */ /* 0x000ea20000300800 */
[----:B------:R-:W-:-:S03]  /*2ae20*/  IMAD.MOV.U32 R247, RZ, RZ, R51 ;  /* 0x000000fffff77224 */ /* 0x000fc600078e0033 */
[----:B------:R-:W4:Y:S04]  /*2ae30*/  LDL.LU R51, [R1+0x2948] ;  /* 0x0029480001337983 */ /* 0x000f280000300800 */
[----:B------:R-:W3:Y:S04]  /*2ae40*/  LDL.LU R44, [R1+0x2944] ;  /* 0x00294400012c7983 */ /* 0x000ee80000300800 */
[----:B------:R-:W3:Y:S04]  /*2ae50*/  LDL.LU R45, [R1+0x2940] ;  /* 0x00294000012d7983 */ /* 0x000ee80000300800 */
[----:B------:R-:W3:Y:S04]  /*2ae60*/  LDL.LU R46, [R1+0x293c] ;  /* 0x00293c00012e7983 */ /* 0x000ee80000300800 */
[----:B------:R-:W3:Y:S01]  /*2ae70*/  LDL.LU R47, [R1+0x2938] ;  /* 0x00293800012f7983 */ /* 0x000ee20000300800 */
[----:B--2---:R-:W-:Y:S07]  /*2ae80*/  HMMA.1688.F32.TF32 R240, R92, R28, R96 ;  /* 0x0000001c5cf0723c */ /* 0x004fee0000081060 */
[----:B------:R-:W-:Y:S01]  /*2ae90*/  MOV R96, R40 ;  /* 0x0000002800607202 */ /* 0x000fe20000000f00 */
[----:B------:R-:W-:Y:S01]  /*2aea0*/  IMAD.MOV.U32 R97, RZ, RZ, R41 ;  /* 0x000000ffff617224 */ /* 0x000fe200078e0029 */
[----:B------:R-:W2:Y:S01]  /*2aeb0*/  LDL.LU R40, [R1+0x2934] ;  /* 0x0029340001287983 */ /* 0x000ea20000300800 */
[----:B------:R-:W-:Y:S01]  /*2aec0*/  MOV R98, R104 ;  /* 0x0000006800627202 */ /* 0x000fe20000000f00 */
[----:B------:R-:W-:-:S02]  /*2aed0*/  IMAD.MOV.U32 R99, RZ, RZ, R105 ;  /* 0x000000ffff637224 */ /* 0x000fc400078e0069 */
[----:B------:R-:W2:Y:S04]  /*2aee0*/  LDL.LU R41, [R1+0x2930] ;  /* 0x0029300001297983 */ /* 0x000ea80000300800 */
[----:B------:R-:W2:Y:S04]  /*2aef0*/  LDL.LU R104, [R1+0x292c] ;  /* 0x00292c0001687983 */ /* 0x000ea80000300800 */
[----:B------:R-:W2:Y:S04]  /*2af00*/  LDL.LU R105, [R1+0x2928] ;  /* 0x0029280001697983 */ /* 0x000ea80000300800 */
[----:B------:R-:W2:Y:S04]  /*2af10*/  LDL.LU R106, [R1+0x2924] ;  /* 0x00292400016a7983 */ /* 0x000ea80000300800 */
[----:B------:R-:W2:Y:S04]  /*2af20*/  LDL.LU R100, [R1+0x2920] ;  /* 0x0029200001647983 */ /* 0x000ea80000300800 */
[----:B------:R-:W2:Y:S04]  /*2af30*/  LDL.LU R101, [R1+0x291c] ;  /* 0x00291c0001657983 */ /* 0x000ea80000300800 */
[----:B------:R-:W2:Y:S04]  /*2af40*/  LDL.LU R102, [R1+0x2918] ;  /* 0x0029180001667983 */ /* 0x000ea80000300800 */
[----:B------:R1:W-:Y:S04]  /*2af50*/  STL.64 [R1+0x2780], R242 ;  /* 0x002780f201007387 */ /* 0x0003e80000100a00 */
[----:B------:R4:W-:Y:S01]  /*2af60*/  STL.64 [R1+0x2778], R240 ;  /* 0x002778f001007387 */ /* 0x0009e20000100a00 */
[----:B-1----:R-:W-:-:S02]  /*2af70*/  MOV R242, R42 ;  /* 0x0000002a00f27202 */ /* 0x002fc40000000f00 */
[----:B----4-:R-:W-:Y:S01]  /*2af80*/  MOV R240, R103 ;  /* 0x0000006700f07202 */ /* 0x010fe20000000f00 */
[----:B------:R-:W-:Y:S01]  /*2af90*/  IMAD.MOV.U32 R241, RZ, RZ, R107 ;  /* 0x000000fffff17224 */ /* 0x000fe200078e006b */
[----:B------:R-:W2:Y:S01]  /*2afa0*/  LDL.LU R103, [R1+0x2914] ;  /* 0x0029140001677983 */ /* 0x000ea20000300800 */
[----:B------:R-:W-:-:S03]  /*2afb0*/  IMAD.MOV.U32 R243, RZ, RZ, R43 ;  /* 0x000000fffff37224 */ /* 0x000fc600078e002b */
[----:B------:R-:W4:Y:S04]  /*2afc0*/  LDL.LU R107, [R1+0x2910] ;  /* 0x00291000016b7983 */ /* 0x000f280000300800 */
[----:B------:R-:W4:Y:S04]  /*2afd0*/  LDL.LU R42, [R1+0x290c] ;  /* 0x00290c00012a7983 */ /* 0x000f280000300800 */
[----:B------:R-:W4:Y:S01]  /*2afe0*/  LDL.LU R43, [R1+0x2908] ;  /* 0x00290800012b7983 */ /* 0x000f220000300800 */
[C---:B---3--:R-:W-:Y:S06]  /*2aff0*/  HMMA.1688.F32.TF32 R44, R92.reuse, R12, R44 ;  /* 0x0000000c5c2c723c */ /* 0x048fec000008102c */
[C---:B------:R-:W-:Y:S06]  /*2b000*/  HMMA.1688.F32.TF32 R48, R92.reuse, R8, R48 ;  /* 0x000000085c30723c */ /* 0x040fec0000081030 */
[-C--:B------:R-:W-:Y:S06]  /*2b010*/  HMMA.1688.F32.TF32 R52, R92, R216.reuse, R52 ;  /* 0x000000d85c34723c */ /* 0x080fec0000081034 */
[----:B------:R-:W-:Y:S06]  /*2b020*/  HMMA.1688.F32.TF32 R84, R88, R216, R84 ;  /* 0x000000d85854723c */ /* 0x000fec0000081054 */
[C---:B--2---:R-:W-:Y:S01]  /*2b030*/  HMMA.1688.F32.TF32 R236, R92.reuse, R32, R100 ;  /* 0x000000205cec723c */ /* 0x044fe20000081064 */
[----:B------:R-:W-:Y:S04]  /*2b040*/  LDS R100, [R3+UR7+0x8200] ;  /* 0x0082000703647984 */ /* 0x000fe80008000800 */
[----:B------:R-:W-:Y:S01]  /*2b050*/  LDS R102, [R3+UR7+0x9200] ;  /* 0x0092000703667984 */ /* 0x000fe20008000800 */
[C---:B----4-:R-:W-:Y:S03]  /*2b060*/  HMMA.1688.F32.TF32 R36, R92.reuse, R200, R104 ;  /* 0x000000c85c24723c */ /* 0x050fe60000081068 */
[----:B------:R-:W-:Y:S04]  /*2b070*/  LDS R101, [R7+UR7+0x8200] ;  /* 0x0082000707657984 */ /* 0x000fe80008000800 */
[----:B------:R-:W1:Y:S01]  /*2b080*/  LDS R103, [R7+UR7+0x9200] ;  /* 0x0092000707677984 */ /* 0x000e620008000800 */
[----:B------:R-:W-:Y:S09]  /*2b090*/  HMMA.1688.F32.TF32 R40, R92, R16, R40 ;  /* 0x000000105c28723c */ /* 0x000ff20000081028 */
[----:B------:R-:W-:Y:S04]  /*2b0a0*/  STL.64 [R1+0x2790], R238 ;  /* 0x002790ee01007387 */ /* 0x000fe80000100a00 */
[----:B------:R2:W-:Y:S04]  /*2b0b0*/  STL.64 [R1+0x2788], R236 ;  /* 0x002788ec01007387 */ /* 0x0005e80000100a00 */
        /* <DEDUP_REMOVED lines=12> */
[----:B------:R-:W-:Y:S01]  /*2b180*/  STL.64 [R1+0x2800], R62 ;  /* 0x0028003e01007387 */ /* 0x000fe20000100a00 */
[C---:B-1----:R-:W-:Y:S03]  /*2b190*/  HMMA.1688.F32.TF32 R92, R100.reuse, R200, R96 ;  /* 0x000000c8645c723c */ /* 0x042fe60000081060 */
[----:B------:R1:W-:Y:S04]  /*2b1a0*/  STL.64 [R1+0x27f8], R60 ;  /* 0x0027f83c01007387 */ /* 0x0003e80000100a00 */
[----:B------:R-:W-:Y:S01]  /*2b1b0*/  STL.64 [R1+0x2810], R66 ;  /* 0x0028104201007387 */ /* 0x000fe20000100a00 */
[C---:B------:R-:W-:Y:S03]  /*2b1c0*/  HMMA.1688.F32.TF32 R192, R100.reuse, R24, R192 ;  /* 0x0000001864c0723c */ /* 0x040fe600000810c0 */
[----:B------:R1:W-:Y:S03]  /*2b1d0*/  STL.64 [R1+0x2808], R64 ;  /* 0x0028084001007387 */ /* 0x0003e60000100a00 */
[C---:B------:R-:W-:Y:S01]  /*2b1e0*/  HMMA.1688.F32.TF32 R88, R100.reuse, R28, R240 ;  /* 0x0000001c6458723c */ /* 0x040fe200000810f0 */
[----:B------:R-:W-:Y:S04]  /*2b1f0*/  STL.64 [R1+0x2820], R70 ;  /* 0x0028204601007387 */ /* 0x000fe80000100a00 */
[----:B------:R1:W-:Y:S01]  /*2b200*/  STL.64 [R1+0x2818], R68 ;  /* 0x0028184401007387 */ /* 0x0003e20000100a00 */
[C---:B------:R-:W-:Y:S03]  /*2b210*/  HMMA.1688.F32.TF32 R176, R100.reuse, R32, R176 ;  /* 0x0000002064b0723c */ /* 0x040fe600000810b0 */
[----:B------:R-:W-:Y:S03]  /*2b220*/  STL.64 [R1+0x2830], R74 ;  /* 0x0028304a01007387 */ /* 0x000fe60000100a00 */
[C---:B------:R-:W-:Y:S01]  /*2b230*/  HMMA.1688.F32.TF32 R180, R100.reuse, R16, R180 ;  /* 0x0000001064b4723c */ /* 0x040fe200000810b4 */
[----:B------:R1:W-:Y:S05]  /*2b240*/  STL.64 [R1+0x2828], R72 ;  /* 0x0028284801007387 */ /* 0x0003ea0000100a00 */
[C---:B------:R-:W-:Y:S06]  /*2b250*/  HMMA.1688.F32.TF32 R96, R100.reuse, R12, R244 ;  /* 0x0000000c6460723c */ /* 0x040fec00000810f4 */
[----:B------:R-:W-:Y:S01]  /*2b260*/  HMMA.1688.F32.TF32 R184, R100, R8, R184 ;  /* 0x0000000864b8723c */ /* 0x000fe200000810b8 */
[----:B------:R-:W-:-:S05]  /*2b270*/  MOV R244, R148 ;  /* 0x0000009400f47202 */ /* 0x000fca0000000f00 */
[----:B------:R-:W-:Y:S01]  /*2b280*/  HMMA.1688.F32.TF32 R100, R100, R216, R248 ;  /* 0x000000d86464723c */ /* 0x000fe200000810f8 */
[----:B------:R-:W-:-:S06]  /*2b290*/  IMAD.MOV.U32 R245, RZ, RZ, R149 ;  /* 0x000000fffff57224 */ /* 0x000fcc00078e0095 */
[----:B------:R-:W-:Y:S01]  /*2b2a0*/  MOV R248, R152 ;  /* 0x0000009800f87202 */ /* 0x000fe20000000f00 */
[----:B------:R-:W-:Y:S01]  /*2b2b0*/  IMAD.MOV.U32 R249, RZ, RZ, R153 ;  /* 0x000000fffff97224 */ /* 0x000fe200078e0099 */
[----:B------:R-:W4:Y:S01]  /*2b2c0*/  LDL.LU R152, [R1+0x2904] ;  /* 0x0029040001987983 */ /* 0x000f220000300800 */
[----:B------:R-:W-:Y:S01]  /*2b2d0*/  MOV R250, R154 ;  /* 0x0000009a00fa7202 */ /* 0x000fe20000000f00 */
[----:B------:R-:W-:Y:S02]  /*2b2e0*/  IMAD.MOV.U32 R251, RZ, RZ, R155 ;  /* 0x000000fffffb7224 */ /* 0x000fe400078e009b */
        /* <DEDUP_REMOVED lines=13> */
[----:B--2---:R-:W-:-:S03]  /*2b3c0*/  MOV R236, R140 ;  /* 0x0000008c00ec7202 */ /* 0x004fc60000000f00 */
[----:B------:R-:W2:Y:S01]  /*2b3d0*/  LDL.LU R144, [R1+0x28e4] ;  /* 0x0028e40001907983 */ /* 0x000ea20000300800 */
[----:B------:R-:W-:-:S03]  /*2b3e0*/  IMAD.MOV.U32 R237, RZ, RZ, R141 ;  /* 0x000000ffffed7224 */ /* 0x000fc600078e008d */
[----:B------:R-:W2:Y:S01]  /*2b3f0*/  LDL.LU R145, [R1+0x28e0] ;  /* 0x0028e00001917983 */ /* 0x000ea20000300800 */
[----:B------:R-:W-:-:S03]  /*2b400*/  MOV R238, R142 ;  /* 0x0000008e00ee7202 */ /* 0x000fc60000000f00 */
[----:B------:R-:W2:Y:S01]  /*2b410*/  LDL.LU R146, [R1+0x28dc] ;  /* 0x0028dc0001927983 */ /* 0x000ea20000300800 */
[----:B------:R-:W-:-:S03]  /*2b420*/  IMAD.MOV.U32 R239, RZ, RZ, R143 ;  /* 0x000000ffffef7224 */ /* 0x000fc600078e008f */
[----:B------:R-:W2:Y:S01]  /*2b430*/  LDL.LU R147, [R1+0x28d8] ;  /* 0x0028d80001937983 */ /* 0x000ea20000300800 */
[----:B---3--:R-:W-:-:S03]  /*2b440*/  MOV R36, R136 ;  /* 0x0000008800247202 */ /* 0x008fc60000000f00 */
[----:B------:R-:W3:Y:S01]  /*2b450*/  LDL.LU R140, [R1+0x28d4] ;  /* 0x0028d400018c7983 */ /* 0x000ee20000300800 */
[----:B------:R-:W-:-:S03]  /*2b460*/  IMAD.MOV.U32 R37, RZ, RZ, R137 ;  /* 0x000000ffff257224 */ /* 0x000fc600078e0089 */
[----:B------:R-:W3:Y:S01]  /*2b470*/  LDL.LU R141, [R1+0x28d0] ;  /* 0x0028d000018d7983 */ /* 0x000ee20000300800 */
[----:B------:R-:W-:-:S03]  /*2b480*/  MOV R38, R138 ;  /* 0x0000008a00267202 */ /* 0x000fc60000000f00 */
[----:B------:R-:W3:Y:S01]  /*2b490*/  LDL.LU R142, [R1+0x28cc] ;  /* 0x0028cc00018e7983 */ /* 0x000ee20000300800 */
[----:B------:R-:W-:-:S03]  /*2b4a0*/  IMAD.MOV.U32 R39, RZ, RZ, R139 ;  /* 0x000000ffff277224 */ /* 0x000fc600078e008b */
[----:B------:R-:W3:Y:S01]  /*2b4b0*/  LDL.LU R143, [R1+0x28c8] ;  /* 0x0028c800018f7983 */ /* 0x000ee20000300800 */
[----:B----4-:R-:W-:-:S03]  /*2b4c0*/  MOV R40, R132 ;  /* 0x0000008400287202 */ /* 0x010fc60000000f00 */
        /* <DEDUP_REMOVED lines=39> */
[----:B-1----:R-:W-:-:S03]  /*2b740*/  MOV R60, R113 ;  /* 0x00000071003c7202 */ /* 0x002fc60000000f00 */
        /* <DEDUP_REMOVED lines=40> */
[----:B------:R-:W1:Y:S01]  /*2b9d0*/  LDS R199, [R7+UR7+0xb000] ;  /* 0x00b0000707c77984 */ /* 0x000e620008000800 */
[----:B------:R-:W-:Y:S01]  /*2b9e0*/  HMMA.1688.F32.TF32 R156, R160, R8, R156 ;  /* 0x00000008a09c723c */ /* 0x000fe2000008109c */
[----:B------:R-:W-:Y:S01]  /*2b9f0*/  MOV R74, R252 ;  /* 0x000000fc004a7202 */ /* 0x000fe20000000f00 */
[----:B------:R-:W-:-:S04]  /*2ba00*/  IMAD.MOV.U32 R75, RZ, RZ, R6 ;  /* 0x000000ffff4b7224 */ /* 0x000fc800078e0006 */
[C---:B------:R-:W-:Y:S06]  /*2ba10*/  HMMA.1688.F32.TF32 R152, R160.reuse, R12, R152 ;  /* 0x0000000ca098723c */ /* 0x040fec0000081098 */
[C---:B------:R-:W-:Y:S06]  /*2ba20*/  HMMA.1688.F32.TF32 R148, R160.reuse, R16, R148 ;  /* 0x00000010a094723c */ /* 0x040fec0000081094 */
[C---:B--2---:R-:W-:Y:S06]  /*2ba30*/  HMMA.1688.F32.TF32 R144, R160.reuse, R200, R144 ;  /* 0x000000c8a090723c */ /* 0x044fec0000081090 */
[C---:B---3--:R-:W-:Y:S06]  /*2ba40*/  HMMA.1688.F32.TF32 R140, R160.reuse, R32, R140 ;  /* 0x00000020a08c723c */ /* 0x048fec000008108c */
[C---:B----4-:R-:W-:Y:S06]  /*2ba50*/  HMMA.1688.F32.TF32 R136, R160.reuse, R28, R136 ;  /* 0x0000001ca088723c */ /* 0x050fec0000081088 */
[C---:B------:R-:W-:Y:S06]  /*2ba60*/  HMMA.1688.F32.TF32 R132, R160.reuse, R24, R132 ;  /* 0x00000018a084723c */ /* 0x040fec0000081084 */
[----:B------:R-:W-:Y:S01]  /*2ba70*/  HMMA.1688.F32.TF32 R160, R160, R216, R224 ;  /* 0x000000d8a0a0723c */ /* 0x000fe200000810e0 */
[----:B------:R-:W-:Y:S04]  /*2ba80*/  LDS R224, [R3+UR7+0xa080] ;  /* 0x00a0800703e07984 */ /* 0x000fe80008000800 */
[----:B------:R-:W-:Y:S04]  /*2ba90*/  LDS R226, [R3+UR7+0xb080] ;  /* 0x00b0800703e27984 */ /* 0x000fe80008000800 */
[----:B------:R-:W-:Y:S04]  /*2baa0*/  LDS R225, [R7+UR7+0xa080] ;  /* 0x00a0800707e17984 */ /* 0x000fe80008000800 */
[----:B------:R-:W2:Y:S01]  /*2bab0*/  LDS R227, [R7+UR7+0xb080] ;  /* 0x00b0800707e37984 */ /* 0x000ea20008000800 */
[C---:B-1----:R-:W-:Y:S06]  /*2bac0*/  HMMA.1688.F32.TF32 R68, R196.reuse, R30, R68 ;  /* 0x0000001ec444723c */ /* 0x042fec0000081044 */
[C---:B------:R-:W-:Y:S06]  /*2bad0*/  HMMA.1688.F32.TF32 R64, R196.reuse, R34, R64 ;  /* 0x00000022c440723c */ /* 0x040fec0000081040 */
[C---:B------:R-:W-:Y:S06]  /*2bae0*/  HMMA.1688.F32.TF32 R60, R196.reuse, R202, R60 ;  /* 0x000000cac43c723c */ /* 0x040fec000008103c */
[C---:B------:R-:W-:Y:S06]  /*2baf0*/  HMMA.1688.F32.TF32 R56, R196.reuse, R18, R56 ;  /* 0x00000012c438723c */ /* 0x040fec0000081038 */
[C---:B------:R-:W-:Y:S06]  /*2bb00*/  HMMA.1688.F32.TF32 R52, R196.reuse, R14, R52 ;  /* 0x0000000ec434723c */ /* 0x040fec0000081034 */
[----:B------:R-:W-:Y:S06]  /*2bb10*/  HMMA.1688.F32.TF32 R48, R196, R10, R48 ;  /* 0x0000000ac430723c */ /* 0x000fec0000081030 */
[C---:B--2---:R-:W-:Y:S06]  /*2bb20*/  HMMA.1688.F32.TF32 R40, R224.reuse, R26, R40 ;  /* 0x0000001ae028723c */ /* 0x044fec0000081028 */
[C---:B------:R-:W-:Y:S06]  /*2bb30*/  HMMA.1688.F32.TF32 R36, R224.reuse, R30, R36 ;  /* 0x0000001ee024723c */ /* 0x040fec0000081024 */
[----:B------:R-:W-:Y:S06]  /*2bb40*/  HMMA.1688.F32.TF32 R236, R224, R34, R236 ;  /* 0x00000022e0ec723c */ /* 0x000fec00000810ec */
[C---:B------:R-:W-:Y:S06]  /*2bb50*/  HMMA.1688.F32.TF32 R72, R196.reuse, R26, R72 ;  /* 0x0000001ac448723c */ /* 0x040fec0000081048 */
[----:B------:R-:W-:-:S15]  /*2bb60*/  HMMA.1688.F32.TF32 R196, R196, R218, R44 ;  /* 0x000000dac4c4723c */ /* 0x000fde000008102c */
[----:B------:R-:W-:-:S02]  /*2bb70*/  NOP ;  /* 0x0000000000007918 */ /* 0x000fc40000000000 */
[----:B------:R-:W-:Y:S04]  /*2bb80*/  STL.64 [R1+0x320], R72 ;  /* 0x0003204801007387 */ /* 0x000fe80000100a00 */
[----:B------:R1:W-:Y:S04]  /*2bb90*/  STL.64 [R1+0x328], R74 ;  /* 0x0003284a01007387 */ /* 0x0003e80000100a00 */
[----:B-1----:R-:W2:Y:S04]  /*2bba0*/  LDL.LU.64 R74, [R1+0x2830] ;  /* 0x00283000014a7983 */ /* 0x002ea80000300a00 */
[----:B------:R-:W2:Y:S04]  /*2bbb0*/  LDL.LU.64 R72, [R1+0x2828] ;  /* 0x0028280001487983 */ /* 0x000ea80000300a00 */
[----:B------:R-:W-:Y:S04]  /*2bbc0*/  STL.64 [R1+0x310], R68 ;  /* 0x0003104401007387 */ /* 0x000fe80000100a00 */
[----:B------:R1:W-:Y:S04]  /*2bbd0*/  STL.64 [R1+0x318], R70 ;  /* 0x0003184601007387 */ /* 0x0003e80000100a00 */
[----:B-1----:R-:W3:Y:S04]  /*2bbe0*/  LDL.LU.64 R70, [R1+0x2820] ;  /* 0x0028200001467983 */ /* 0x002ee80000300a00 */
[----:B------:R-:W3:Y:S04]  /*2bbf0*/  LDL.LU.64 R68, [R1+0x2818] ;  /* 0x0028180001447983 */ /* 0x000ee80000300a00 */
[----:B------:R-:W-:Y:S04]  /*2bc00*/  STL.64 [R1+0x300], R64 ;  /* 0x0003004001007387 */ /* 0x000fe80000100a00 */
[----:B------:R1:W-:Y:S01]  /*2bc10*/  STL.64 [R1+0x308], R66 ;  /* 0x0003084201007387 */ /* 0x0003e20000100a00 */
[C---:B------:R-:W-:Y:S03]  /*2bc20*/  HMMA.1688.F32.TF32 R240, R224.reuse, R202, R240 ;  /* 0x000000cae0f0723c */ /* 0x040fe600000810f0 */
[----:B-1----:R-:W4:Y:S04]  /*2bc30*/  LDL.LU.64 R66, [R1+0x2810] ;  /* 0x0028100001427983 */ /* 0x002f280000300a00 */
[----:B------:R-:W4:Y:S04]  /*2bc40*/  LDL.LU.64 R64, [R1+0x2808] ;  /* 0x0028080001407983 */ /* 0x000f280000300a00 */
[----:B------:R-:W-:Y:S04]  /*2bc50*/  STL.64 [R1+0x2f0], R60 ;  /* 0x0002f03c01007387 */ /* 0x000fe80000100a00 */
[----:B------:R1:W-:Y:S01]  /*2bc60*/  STL.64 [R1+0x2f8], R62 ;  /* 0x0002f83e01007387 */ /* 0x0003e20000100a00 */
[C---:B------:R-:W-:Y:S03]  /*2bc70*/  HMMA.1688.F32.TF32 R244, R224.reuse, R18, R244 ;  /* 0x00000012e0f4723c */ /* 0x040fe600000810f4 */
[----:B-1----:R-:W2:Y:S04]  /*2bc80*/  LDL.LU.64 R62, [R1+0x2800] ;  /* 0x00280000013e7983 */ /* 0x002ea80000300a00 */
[----:B------:R-:W2:Y:S04]  /*2bc90*/  LDL.LU.64 R60, [R1+0x27f8] ;  /* 0x0027f800013c7983 */ /* 0x000ea80000300a00 */
[----:B------:R-:W-:Y:S04]  /*2bca0*/  STL.64 [R1+0x2e0], R56 ;  /* 0x0002e03801007387 */ /* 0x000fe80000100a00 */
[----:B------:R1:W-:Y:S01]  /*2bcb0*/  STL.64 [R1+0x2e8], R58 ;  /* 0x0002e83a01007387 */ /* 0x0003e20000100a00 */
[----:B------:R-:W-:Y:S03]  /*2bcc0*/  HMMA.1688.F32.TF32 R248, R224, R14, R248 ;  /* 0x0000000ee0f8723c */ /* 0x000fe600000810f8 */
[----:B-1----:R-:W3:Y:S04]  /*2bcd0*/  LDL.LU.64 R58, [R1+0x27f0] ;  /* 0x0027f000013a7983 */ /* 0x002ee80000300a00 */
[----:B------:R-:W3:Y:S04]  /*2bce0*/  LDL.LU.64 R56, [R1+0x27e8] ;  /* 0x0027e80001387983 */ /* 0x000ee80000300a00 */
[----:B------:R-:W-:Y:S04]  /*2bcf0*/  STL.64 [R1+0x2d0], R52 ;  /* 0x0002d03401007387 */ /* 0x000fe80000100a00 */
[----:B------:R1:W-:Y:S04]  /*2bd00*/  STL.64 [R1+0x2d8], R54 ;  /* 0x0002d83601007387 */ /* 0x0003e80000100a00 */
[----:B-1----:R-:W4:Y:S04]  /*2bd10*/  LDL.LU.64 R54, [R1+0x27e0] ;  /* 0x0027e00001367983 */ /* 0x002f280000300a00 */
[----:B------:R-:W4:Y:S04]  /*2bd20*/  LDL.LU.64 R52, [R1+0x27d8] ;  /* 0x0027d80001347983 */ /* 0x000f280000300a00 */
[----:B------:R-:W-:Y:S04]  /*2bd30*/  STL.64 [R1+0x2c0], R48 ;  /* 0x0002c03001007387 */ /* 0x000fe80000100a00 */
[----:B------:R1:W-:Y:S04]  /*2bd40*/  STL.64 [R1+0x2c8], R50 ;  /* 0x0002c83201007387 */ /* 0x0003e80000100a00 */
[----:B-1----:R-:W2:Y:S04]  /*2bd50*/  LDL.LU.64 R50, [R1+0x27d0] ;  /* 0x0027d00001327983 */ /* 0x002ea80000300a00 */
[----:B------:R-:W2:Y:S04]  /*2bd60*/  LDL.LU.64 R48, [R1+0x27c8] ;  /* 0x0027c80001307983 */ /* 0x000ea80000300a00 */
[----:B------:R-:W3:Y:S04]  /*2bd70*/  LDL.LU.64 R46, [R1+0x27c0] ;  /* 0x0027c000012e7983 */ /* 0x000ee80000300a00 */
[----:B------:R-:W3:Y:S04]  /*2bd80*/  LDL.LU.64 R44, [R1+0x27b8] ;  /* 0x0027b800012c7983 */ /* 0x000ee80000300a00 */
[----:B------:R-:W-:Y:S04]  /*2bd90*/  STL.64 [R1+0x240], R196 ;  /* 0x000240c401007387 */ /* 0x000fe80000100a00 */
[----:B------:R-:W-:Y:S04]  /*2bda0*/  STL.64 [R1+0x248], R198 ;  /* 0x000248c601007387 */ /* 0x000fe80000100a00 */
        /* <DEDUP_REMOVED lines=18> */
[----:B-1----:R-:W3:Y:S04]  /*2bed0*/  LDL.LU.64 R246, [R1+0x2770] ;  /* 0x0027700001f67983 */ /* 0x002ee80000300a00 */
[----:B------:R-:W3:Y:S04]  /*2bee0*/  LDL.LU.64 R244, [R1+0x2768] ;  /* 0x0027680001f47983 */ /* 0x000ee80000300a00 */
[----:B------:R-:W-:Y:S04]  /*2bef0*/  STL.64 [R1+0x1e0], R248 ;  /* 0x0001e0f801007387 */ /* 0x000fe80000100a00 */
[----:B------:R1:W-:Y:S04]  /*2bf00*/  STL.64 [R1+0x1e8], R250 ;  /* 0x0001e8fa01007387 */ /* 0x0003e80000100a00 */
[----:B-1----:R-:W4:Y:S04]  /*2bf10*/  LDL.LU.64 R250, [R1+0x2760] ;  /* 0x0027600001fa7983 */ /* 0x002f280000300a00 */
[----:B------:R-:W4:Y:S01]  /*2bf20*/  LDL.LU.64 R248, [R1+0x2758] ;  /* 0x0027580001f87983 */ /* 0x000f220000300a00 */
[----:B------:R-:W-:Y:S01]  /*2bf30*/  MOV R196, R5 ;  /* 0x0000000500c47202 */ /* 0x000fe20000000f00 */
[----:B------:R-:W-:Y:S01]  /*2bf40*/  IMAD.MOV.U32 R197, RZ, RZ, R4 ;  /* 0x000000ffffc57224 */ /* 0x000fe200078e0004 */
[----:B------:R-:W-:Y:S01]  /*2bf50*/  MOV R198, R2 ;  /* 0x0000000200c67202 */ /* 0x000fe20000000f00 */
[----:B------:R-:W-:-:S07]  /*2bf60*/  IMAD.MOV.U32 R199, RZ, RZ, R0 ;  /* 0x000000ffffc77224 */ /* 0x000fce00078e0000 */
[----:B------:R-:W-:Y:S06]  /*2bf70*/  HMMA.1688.F32.TF32 R196, R224, R10, R196 ;  /* 0x0000000ae0c4723c */ /* 0x000fec00000810c4 */
[C---:B------:R-:W-:Y:S06]  /*2bf80*/  HMMA.1688.F32.TF32 R188, R128.reuse, R24, R188 ;  /* 0x0000001880bc723c */ /* 0x040fec00000810bc */
[C---:B------:R-:W-:Y:S01]  /*2bf90*/  HMMA.1688.F32.TF32 R104, R128.reuse, R28, R232 ;  /* 0x0000001c8068723c */ /* 0x040fe200000810e8 */
[----:B------:R-:W-:Y:S04]  /*2bfa0*/  LDS R232, [R3+UR7+0xa180] ;  /* 0x00a1800703e87984 */ /* 0x000fe80008000800 */
[----:B------:R-:W-:Y:S01]  /*2bfb0*/  LDS R234, [R3+UR7+0xb180] ;  /* 0x00b1800703ea7984 */ /* 0x000fe20008000800 */
[C---:B------:R-:W-:Y:S03]  /*2bfc0*/  HMMA.1688.F32.TF32 R108, R128.reuse, R32, R108 ;  /* 0x00000020806c723c */ /* 0x040fe6000008106c */
[----:B------:R-:W-:Y:S03]  /*2bfd0*/  LDS R233, [R7+UR7+0xa180] ;  /* 0x00a1800707e97984 */ /* 0x000fe60008000800 */
[C---:B------:R-:W-:Y:S06]  /*2bfe0*/  HMMA.1688.F32.TF32 R112, R128.reuse, R200, R112 ;  /* 0x000000c88070723c */ /* 0x040fec0000081070 */
[C---:B------:R-:W-:Y:S06]  /*2bff0*/  HMMA.1688.F32.TF32 R116, R128.reuse, R16, R116 ;  /* 0x000000108074723c */ /* 0x040fec0000081074 */
[C---:B------:R-:W-:Y:S06]  /*2c000*/  HMMA.1688.F32.TF32 R120, R128.reuse, R12, R120 ;  /* 0x0000000c8078723c */ /* 0x040fec0000081078 */
[C---:B------:R-:W-:Y:S01]  /*2c010*/  HMMA.1688.F32.TF32 R124, R128.reuse, R8, R124 ;  /* 0x00000008807c723c */ /* 0x040fe2000008107c */
[----:B------:R-:W-:Y:S04]  /*2c020*/  STL.64 [R1+0xe0], R196 ;  /* 0x0000e0c401007387 */ /* 0x000fe80000100a00 */
[----:B------:R-:W-:Y:S01]  /*2c030*/  LDS R235, [R7+UR7+0xb180] ;  /* 0x00b1800707eb7984 */ /* 0x000fe20008000800 */
[----:B------:R-:W-:Y:S03]  /*2c040*/  HMMA.1688.F32.TF32 R128, R128, R216, R228 ;  /* 0x000000d88080723c */ /* 0x000fe600000810e4 */
[----:B------:R-:W-:Y:S04]  /*2c050*/  LDS R228, [R3+UR7+0xa100] ;  /* 0x00a1000703e47984 */ /* 0x000fe80008000800 */
[----:B------:R-:W-:Y:S04]  /*2c060*/  LDS R230, [R3+UR7+0xb100] ;  /* 0x00b1000703e67984 */ /* 0x000fe80008000800 */
[----:B------:R-:W-:Y:S04]  /*2c070*/  LDS R229, [R7+UR7+0xa100] ;  /* 0x00a1000707e57984 */ /* 0x000fe80008000800 */
[----:B------:R-:W2:Y:S04]  /*2c080*/  LDS R231, [R7+UR7+0xb100] ;  /* 0x00b1000707e77984 */ /* 0x000ea80008000800 */
[----:B------:R4:W-:Y:S01]  /*2c090*/  STL.64 [R1+0xe8], R198 ;  /* 0x0000e8c601007387 */ /* 0x0009e20000100a00 */
[----:B--2---:R-:W-:Y:S06]  /*2c0a0*/  HMMA.1688.F32.TF32 R36, R228, R202, R36 ;  /* 0x000000cae424723c */ /* 0x004fec0000081024 */
[----:B----4-:R-:W-:-:S15]  /*2c0b0*/  HMMA.1688.F32.TF32 R196, R224, R218, R248 ;  /* 0x000000dae0c4723c */ /* 0x010fde00000810f8 */
[----:B------:R-:W-:-:S09]  /*2c0c0*/  NOP ;  /* 0x0000000000007918 */ /* 0x000fd20000000000 */
[----:B------:R-:W-:Y:S01]  /*2c0d0*/  MOV R251, R196 ;  /* 0x000000c400fb7202 */ /* 0x000fe20000000f00 */
[----:B------:R-:W-:Y:S01]  /*2c0e0*/  IMAD.MOV.U32 R250, RZ, RZ, R197 ;  /* 0x000000fffffa7224 */ /* 0x000fe200078e00c5 */
[----:B------:R-:W-:Y:S01]  /*2c0f0*/  MOV R249, R198 ;  /* 0x000000c600f97202 */ /* 0x000fe20000000f00 */
[----:B------:R-:W-:Y:S02]  /*2c100*/  IMAD.MOV.U32 R248, RZ, RZ, R199 ;  /* 0x000000fffff87224 */ /* 0x000fe400078e00c7 */
[C---:B---3--:R-:W-:Y:S06]  /*2c110*/  HMMA.1688.F32.TF32 R196, R228.reuse, R26, R244 ;  /* 0x0000001ae4c4723c */ /* 0x048fec00000810f4 */
[----:B------:R-:W-:-:S15]  /*2c120*/  HMMA.1688.F32.TF32 R224, R228, R34, R236 ;  /* 0x00000022e4e0723c */ /* 0x000fde00000810ec */
[----:B------:R-:W-:-:S03]  /*2c130*/  NOP ;  /* 0x0000000000007918 */ /* 0x000fc60000000000 */
[----:B------:R-:W-:Y:S01]  /*2c140*/  MOV R247, R196 ;  /* 0x000000c400f77202 */ /* 0x000fe20000000f00 */
[----:B------:R-:W-:Y:S01]  /*2c150*/  IMAD.MOV.U32 R246, RZ, RZ, R197 ;  /* 0x000000fffff67224 */ /* 0x000fe200078e00c5 */
[----:B------:R-:W-:Y:S01]  /*2c160*/  MOV R245, R198 ;  /* 0x000000c600f57202 */ /* 0x000fe20000000f00 */
[----:B------:R-:W-:Y:S02]  /*2c170*/  IMAD.MOV.U32 R244, RZ, RZ, R199 ;  /* 0x000000fffff47224 */ /* 0x000fe400078e00c7 */
[----:B------:R-:W-:Y:S01]  /*2c180*/  HMMA.1688.F32.TF32 R196, R228, R30, R240 ;  /* 0x0000001ee4c4723c */ /* 0x000fe200000810f0 */
[----:B------:R-:W-:Y:S04]  /*2c190*/  STL.64 [R1+0xa0], R224 ;  /* 0x0000a0e001007387 */ /* 0x000fe80000100a00 */
[----:B------:R-:W-:Y:S04]  /*2c1a0*/  STL.64 [R1+0xa8], R226 ;  /* 0x0000a8e201007387 */ /* 0x000fe80000100a00 */
[----:B------:R-:W-:Y:S04]  /*2c1b0*/  STL.64 [R1+0x90], R36 ;  /* 0x0000902401007387 */ /* 0x000fe80000100a00 */
[----:B------:R1:W-:Y:S11]  /*2c1c0*/  STL.64 [R1+0x98], R38 ;  /* 0x0000982601007387 */ /* 0x0003f60000100a00 */
[----:B------:R-:W-:Y:S01]  /*2c1d0*/  MOV R243, R196 ;  /* 0x000000c400f37202 */ /* 0x000fe20000000f00 */
[----:B------:R-:W-:Y:S01]  /*2c1e0*/  IMAD.MOV.U32 R242, RZ, RZ, R197 ;  /* 0x000000fffff27224 */ /* 0x000fe200078e00c5 */
[----:B------:R-:W-:Y:S01]  /*2c1f0*/  MOV R241, R198 ;  /* 0x000000c600f17202 */ /* 0x000fe20000000f00 */
[----:B------:R-:W-:-:S02]  /*2c200*/  IMAD.MOV.U32 R240, RZ, RZ, R199 ;  /* 0x000000fffff07224 */ /* 0x000fc400078e00c7 */
[C---:B------:R-:W-:Y:S06]  /*2c210*/  HMMA.1688.F32.TF32 R196, R228.reuse, R18, R40 ;  /* 0x00000012e4c4723c */ /* 0x040fec0000081028 */
[C---:B------:R-:W-:Y:S06]  /*2c220*/  HMMA.1688.F32.TF32 R40, R228.reuse, R14, R44 ;  /* 0x0000000ee428723c */ /* 0x040fec000008102c */
[C---:B-1----:R-:W-:Y:S01]  /*2c230*/  HMMA.1688.F32.TF32 R36, R228.reuse, R10, R48 ;  /* 0x0000000ae424723c */ /* 0x042fe20000081030 */
[----:B------:R-:W-:Y:S04]  /*2c240*/  LDS R48, [R3+UR7+0xa280] ;  /* 0x00a2800703307984 */ /* 0x000fe80008000800 */
[----:B------:R-:W-:Y:S01]  /*2c250*/  LDS R50, [R3+UR7+0xb280] ;  /* 0x00b2800703327984 */ /* 0x000fe20008000800 */
[----:B------:R-:W-:Y:S03]  /*2c260*/  HMMA.1688.F32.TF32 R44, R228, R218, R52 ;  /* 0x000000dae42c723c */ /* 0x000fe60000081034 */
[----:B------:R-:W-:Y:S04]  /*2c270*/  LDS R49, [R7+UR7+0xa280] ;  /* 0x00a2800707317984 */ /* 0x000fe80008000800 */
        /* <DEDUP_REMOVED lines=9> */
[C---:B--2---:R-:W-:Y:S03]  /*2c310*/  HMMA.1688.F32.TF32 R36, R232.reuse, R30, R60 ;  /* 0x0000001ee824723c */ /* 0x044fe6000008103c */
[----:B------:R-:W-:Y:S03]  /*2c320*/  LDS R51, [R7+UR7+0xb280] ;  /* 0x00b2800707337984 */ /* 0x000fe60008000800 */
[C---:B-1----:R-:W-:Y:S09]  /*2c330*/  HMMA.1688.F32.TF32 R44, R232.reuse, R34, R64 ;  /* 0x00000022e82c723c */ /* 0x042ff20000081040 */
[----:B------:R-:W-:Y:S04]  /*2c340*/  STL.64 [R1+0x40], R40 ;  /* 0x0000402801007387 */ /* 0x000fe80000100a00 */
[----:B------:R1:W-:Y:S04]  /*2c350*/  STL.64 [R1+0x48], R42 ;  /* 0x0000482a01007387 */ /* 0x0003e80000100a00 */
[----:B------:R-:W-:Y:S04]  /*2c360*/  STL.64 [R1+0x30], R36 ;  /* 0x0000302401007387 */ /* 0x000fe80000100a00 */
[----:B------:R2:W-:Y:S04]  /*2c370*/  STL.64 [R1+0x38], R38 ;  /* 0x0000382601007387 */ /* 0x0005e80000100a00 */
[----:B------:R-:W-:Y:S04]  /*2c380*/  STL.64 [R1+0x20], R44 ;  /* 0x0000202c01007387 */ /* 0x000fe80000100a00 */
[----:B------:R-:W-:Y:S04]  /*2c390*/  STL.64 [R1+0x28], R46 ;  /* 0x0000282e01007387 */ /* 0x000fe80000100a00 */
[----:B------:R-:W-:Y:S04]  /*2c3a0*/  LDS R44, [R3+UR7+0xa200] ;  /* 0x00a20007032c7984 */ /* 0x000fe80008000800 */
[----:B------:R-:W-:Y:S04]  /*2c3b0*/  LDS R46, [R3+UR7+0xb200] ;  /* 0x00b20007032e7984 */ /* 0x000fe80008000800 */
[----:B------:R-:W-:Y:S04]  /*2c3c0*/  LDS R45, [R7+UR7+0xa200] ;  /* 0x00a20007072d7984 */ /* 0x000fe80008000800 */
[----:B------:R-:W3:Y:S01]  /*2c3d0*/  LDS R47, [R7+UR7+0xb200] ;  /* 0x00b20007072f7984 */ /* 0x000ee20008000800 */
[C---:B-1----:R-:W-:Y:S06]  /*2c3e0*/  HMMA.1688.F32.TF32 R40, R232.reuse, R202, R68 ;  /* 0x000000cae828723c */ /* 0x042fec0000081044 */
[C---:B------:R-:W-:Y:S06]  /*2c3f0*/  HMMA.1688.F32.TF32 R228, R232.reuse, R14, R76 ;  /* 0x0000000ee8e4723c */ /* 0x040fec000008104c */
[C---:B--2---:R-:W-:Y:S06]  /*2c400*/  HMMA.1688.F32.TF32 R36, R232.reuse, R18, R72 ;  /* 0x00000012e824723c */ /* 0x044fec0000081048 */
[----:B------:R-:W-:Y:S05]  /*2c410*/  HMMA.1688.F32.TF32 R224, R232, R10, R80 ;  /* 0x0000000ae8e0723c */ /* 0x000fea0000081050 */
[----:B------:R-:W-:Y:S01]  /*2c420*/  STL.64 [R1+0x10], R40 ;  /* 0x0000102801007387 */ /* 0x000fe20000100a00 */
[C---:B---3--:R-:W-:Y:S03]  /*2c430*/  HMMA.1688.F32.TF32 R52, R44.reuse, R30, R88 ;  /* 0x0000001e2c34723c */ /* 0x048fe60000081058 */
[----:B------:R-:W-:Y:S04]  /*2c440*/  STL.64 [R1+0x18], R42 ;  /* 0x0000182a01007387 */ /* 0x000fe80000100a00 */
[----:B------:R1:W-:Y:S04]  /*2c450*/  STL [R1+0x2748], R228 ;  /* 0x002748e401007387 */ /* 0x0003e80000100800 */
[----:B------:R-:W-:Y:S04]  /*2c460*/  STL.64 [R1], R36 ;  /* 0x0000002401007387 */ /* 0x000fe80000100a00 */
[----:B------:R-:W-:Y:S04]  /*2c470*/  STL.64 [R1+0x8], R38 ;  /* 0x0000082601007387 */ /* 0x000fe80000100a00 */
[----:B------:R-:W-:Y:S04]  /*2c480*/  STL [R1+0x2744], R229 ;  /* 0x002744e501007387 */ /* 0x000fe80000100800 */
[----:B------:R-:W-:Y:S01]  /*2c490*/  STL [R1+0x2740], R230 ;  /* 0x002740e601007387 */ /* 0x000fe20000100800 */
[----:B------:R-:W-:Y:S03]  /*2c4a0*/  HMMA.1688.F32.TF32 R56, R44, R26, R192 ;  /* 0x0000001a2c38723c */ /* 0x000fe600000810c0 */
[----:B------:R-:W-:Y:S01]  /*2c4b0*/  STL [R1+0x273c], R231 ;  /* 0x00273ce701007387 */ /* 0x000fe20000100800 */
[----:B-1----:R-:W-:-:S03]  /*2c4c0*/  IMAD.MOV.U32 R228, RZ, RZ, R55 ;  /* 0x000000ffffe47224 */ /* 0x002fc600078e0037 */
[----:B------:R1:W-:Y:S04]  /*2c4d0*/  STL [R1+0x2754], R224 ;  /* 0x002754e001007387 */ /* 0x0003e80000100800 */
[----:B------:R2:W-:Y:S04]  /*2c4e0*/  STL [R1+0x2750], R225 ;  /* 0x002750e101007387 */ /* 0x0005e80000100800 */
[----:B------:R3:W-:Y:S01]  /*2c4f0*/  STL [R1+0x274c], R226 ;  /* 0x00274ce201007387 */ /* 0x0007e20000100800 */
[----:B-1----:R-:W-:Y:S01]  /*2c500*/  MOV R224, R52 ;  /* 0x0000003400e07202 */ /* 0x002fe20000000f00 */
[----:B------:R-:W-:Y:S02]  /*2c510*/  HMMA.1688.F32.TF32 R60, R44, R14, R96 ;  /* 0x0000000e2c3c723c */ /* 0x000fe40000081060 */
[----:B------:R-:W-:Y:S01]  /*2c520*/  LDS R40, [R3+UR7+0xa300] ;  /* 0x00a3000703287984 */ /* 0x000fe20008000800 */
[----:B--2---:R-:W-:-:S03]  /*2c530*/  IMAD.MOV.U32 R225, RZ, RZ, R53 ;  /* 0x000000ffffe17224 */ /* 0x004fc600078e0035 */
[----:B------:R-:W-:Y:S01]  /*2c540*/  LDS R42, [R3+UR7+0xb300] ;  /* 0x00b30007032a7984 */ /* 0x000fe20008000800 */
[----:B---3--:R-:W-:Y:S02]  /*2c550*/  MOV R226, R54 ;  /* 0x0000003600e27202 */ /* 0x008fe40000000f00 */
[C---:B------:R-:W-:Y:S01]  /*2c560*/  HMMA.1688.F32.TF32 R52, R44.reuse, R34, R176 ;  /* 0x000000222c34723c */ /* 0x040fe200000810b0 */
[----:B------:R-:W-:Y:S04]  /*2c570*/  STL [R1+0x2738], R227 ;  /* 0x002738e301007387 */ /* 0x000fe80000100800 */
[----:B------:R-:W-:Y:S04]  /*2c580*/  STL.64 [R1+0x2b0], R56 ;  /* 0x0002b03801007387 */ /* 0x000fe80000100a00 */
[----:B------:R1:W-:Y:S04]  /*2c590*/  STL.64 [R1+0x2b8], R58 ;  /* 0x0002b83a01007387 */ /* 0x0003e80000100a00 */
[----:B------:R-:W-:Y:S04]  /*2c5a0*/  LDS R41, [R7+UR7+0xa300] ;  /* 0x00a3000707297984 */ /* 0x000fe80008000800 */
[----:B------:R-:W2:Y:S01]  /*2c5b0*/  LDS R43, [R7+UR7+0xb300] ;  /* 0x00b30007072b7984 */ /* 0x000ea20008000800 */
[C---:B-1----:R-:W-:Y:S03]  /*2c5c0*/  HMMA.1688.F32.TF32 R56, R44.reuse, R202, R92 ;  /* 0x000000ca2c38723c */ /* 0x042fe6000008105c */
[----:B------:R-:W-:Y:S03]  /*2c5d0*/  LDS R36, [R3+UR7+0xa380] ;  /* 0x00a3800703247984 */ /* 0x000fe60008000800 */
[----:B------:R-:W-:Y:S01]  /*2c5e0*/  MOV R229, R52 ;  /* 0x0000003400e57202 */ /* 0x000fe20000000f00 */
[----:B------:R-:W-:Y:S01]  /*2c5f0*/  IMAD.MOV.U32 R230, RZ, RZ, R53 ;  /* 0x000000ffffe67224 */ /* 0x000fe200078e0035 */
[----:B------:R-:W-:Y:S01]  /*2c600*/  MOV R231, R54 ;  /* 0x0000003600e77202 */ /* 0x000fe20000000f00 */
[----:B------:R-:W-:Y:S01]  /*2c610*/  IMAD.MOV.U32 R227, RZ, RZ, R55 ;  /* 0x000000ffffe37224 */ /* 0x000fe200078e0037 */
[----:B------:R-:W-:Y:S01]  /*2c620*/  LDS R38, [R3+UR7+0xb380] ;  /* 0x00b3800703267984 */ /* 0x000fe20008000800 */
[C---:B------:R-:W-:Y:S03]  /*2c630*/  HMMA.1688.F32.TF32 R52, R44.reuse, R18, R180 ;  /* 0x000000122c34723c */ /* 0x040fe600000810b4 */
[----:B------:R-:W-:Y:S04]  /*2c640*/  LDS R37, [R7+UR7+0xa380] ;  /* 0x00a3800707257984 */ /* 0x000fe80008000800 */
[----:B------:R-:W1:Y:S05]  /*2c650*/  LDS R39, [R7+UR7+0xb380] ;  /* 0x00b3800707277984 */ /* 0x000e6a0008000800 */
[----:B------:R-:W-:Y:S04]  /*2c660*/  STL.64 [R1+0x280], R56 ;  /* 0x0002803801007387 */ /* 0x000fe80000100a00 */
[----:B------:R3:W-:Y:S07]  /*2c670*/  STL.64 [R1+0x288], R58 ;  /* 0x0002883a01007387 */ /* 0x0007ee0000100a00 */
[----:B------:R-:W-:Y:S04]  /*2c680*/  STL.64 [R1+0x270], R52 ;  /* 0x0002703401007387 */ /* 0x000fe80000100a00 */
[----:B------:R4:W-:Y:S01]  /*2c690*/  STL.64 [R1+0x278], R54 ;  /* 0x0002783601007387 */ /* 0x0009e20000100a00 */
[C---:B---3--:R-:W-:Y:S06]  /*2c6a0*/  HMMA.1688.F32.TF32 R56, R44.reuse, R10, R184 ;  /* 0x0000000a2c38723c */ /* 0x048fec00000810b8 */
[----:B----4-:R-:W-:Y:S06]  /*2c6b0*/  HMMA.1688.F32.TF32 R52, R44, R218, R100 ;  /* 0x000000da2c34723c */ /* 0x010fec0000081064 */
[C---:B------:R-:W-:Y:S01]  /*2c6c0*/  HMMA.1688.F32.TF32 R44, R48.reuse, R26, R188 ;  /* 0x0000001a302c723c */ /* 0x040fe200000810bc */
[----:B------:R-:W-:Y:S04]  /*2c6d0*/  STL.64 [R1+0x260], R60 ;  /* 0x0002603c01007387 */ /* 0x000fe80000100a00 */
[----:B------:R-:W-:Y:S06]  /*2c6e0*/  STL.64 [R1+0x268], R62 ;  /* 0x0002683e01007387 */ /* 0x000fec0000100a00 */
[----:B------:R-:W-:Y:S04]  /*2c6f0*/  STL.64 [R1+0x250], R56 ;  /* 0x0002503801007387 */ /* 0x000fe80000100a00 */
[----:B------:R3:W-:Y:S04]  /*2c700*/  STL.64 [R1+0x258], R58 ;  /* 0x0002583a01007387 */ /* 0x0007e80000100a00 */
[----:B------:R-:W-:Y:S04]  /*2c710*/  STL.64 [R1+0x1d0], R52 ;  /* 0x0001d03401007387 */ /* 0x000fe80000100a00 */
[----:B------:R4:W-:Y:S01]  /*2c720*/  STL.64 [R1+0x1d8], R54 ;  /* 0x0001d83601007387 */ /* 0x0009e20000100a00 */
[C---:B---3--:R-:W-:Y:S03]  /*2c730*/  HMMA.1688.F32.TF32 R56, R48.reuse, R30, R104 ;  /* 0x0000001e3038723c */ /* 0x048fe60000081068 */
[----:B------:R-:W-:Y:S04]  /*2c740*/  STL.64 [R1+0x1c0], R44 ;  /* 0x0001c02c01007387 */ /* 0x000fe80000100a00 */
[----:B------:R3:W-:Y:S01]  /*2c750*/  STL.64 [R1+0x1c8], R46 ;  /* 0x0001c82e01007387 */ /* 0x0007e20000100a00 */
[C---:B----4-:R-:W-:Y:S06]  /*2c760*/  HMMA.1688.F32.TF32 R52, R48.reuse, R34, R108 ;  /* 0x000000223034723c */ /* 0x050fec000008106c */
[C---:B---3--:R-:W-:Y:S09]  /*2c770*/  HMMA.1688.F32.TF32 R44, R48.reuse, R202, R112 ;  /* 0x000000ca302c723c */ /* 0x048ff20000081070 */
[----:B------:R-:W-:Y:S04]  /*2c780*/  STL.64 [R1+0x1b0], R56 ;  /* 0x0001b03801007387 */ /* 0x000fe80000100a00 */
[----:B------:R-:W-:Y:S04]  /*2c790*/  STL.64 [R1+0x1b8], R58 ;  /* 0x0001b83a01007387 */ /* 0x000fe80000100a00 */
[----:B------:R-:W-:Y:S04]  /*2c7a0*/  STL.64 [R1+0x1a0], R52 ;  /* 0x0001a03401007387 */ /* 0x000fe80000100a00 */
[----:B------:R-:W-:Y:S04]  /*2c7b0*/  STL.64 [R1+0x1a8], R54 ;  /* 0x0001a83601007387 */ /* 0x000fe80000100a00 */
[----:B------:R-:W-:Y:S04]  /*2c7c0*/  STL.64 [R1+0x190], R44 ;  /* 0x0001902c01007387 */ /* 0x000fe80000100a00 */
[----:B------:R3:W-:Y:S02]  /*2c7d0*/  STL.64 [R1+0x198], R46 ;  /* 0x0001982e01007387 */ /* 0x0007e40000100a00 */
[C---:B---3--:R-:W-:Y:S06]  /*2c7e0*/  HMMA.1688.F32.TF32 R44, R48.reuse, R10, R124 ;  /* 0x0000000a302c723c */ /* 0x048fec000008107c */
[----:B------:R-:W-:Y:S06]  /*2c7f0*/  HMMA.1688.F32.TF32 R56, R48, R18, R116 ;  /* 0x000000123038723c */ /* 0x000fec0000081074 */
[C---:B--2---:R-:W-:Y:S06]  /*2c800*/  HMMA.1688.F32.TF32 R176, R40.reuse, R14, R152 ;  /* 0x0000000e28b0723c */ /* 0x044fec0000081098 */
[----:B------:R-:W-:Y:S06]  /*2c810*/  HMMA.1688.F32.TF32 R180, R40, R10, R156 ;  /* 0x0000000a28b4723c */ /* 0x000fec000008109c */
[----:B-1----:R-:W-:Y:S01]  /*2c820*/  HMMA.1688.F32.TF32 R192, R36, R30, R168 ;  /* 0x0000001e24c0723c */ /* 0x002fe200000810a8 */
[----:B------:R-:W-:-:S05]  /*2c830*/  MOV R5, R44 ;  /* 0x0000002c00057202 */ /* 0x000fca0000000f00 */
[C---:B------:R-:W-:Y:S01]  /*2c840*/  HMMA.1688.F32.TF32 R52, R48.reuse, R14, R120 ;  /* 0x0000000e3034723c */ /* 0x040fe20000081078 */
[----:B------:R-:W-:Y:S01]  /*2c850*/  IMAD.MOV.U32 R4, RZ, RZ, R45 ;  /* 0x000000ffff047224 */ /* 0x000fe200078e002d */
[----:B------:R-:W-:Y:S01]  /*2c860*/  MOV R2, R46 ;  /* 0x0000002e00027202 */ /* 0x000fe20000000f00 */
[----:B------:R-:W-:Y:S01]  /*2c870*/  IMAD.MOV.U32 R0, RZ, RZ, R47 ;  /* 0x000000ffff007224 */ /* 0x000fe200078e002f */
[----:B------:R-:W-:Y:S02]  /*2c880*/  STL.64 [R1+0x180], R56 ;  /* 0x0001803801007387 */ /* 0x000fe40000100a00 */
[----:B------:R-:W-:Y:S02]  /*2c890*/  HMMA.1688.F32.TF32 R44, R48, R218, R128 ;  /* 0x000000da302c723c */ /* 0x000fe40000081080 */
[----:B------:R-:W-:Y:S04]  /*2c8a0*/  STL.64 [R1+0x188], R58 ;  /* 0x0001883a01007387 */ /* 0x000fe80000100a00 */
[----:B------:R-:W-:Y:S06]  /*2c8b0*/  HMMA.1688.F32.TF32 R48, R40, R30, R136 ;  /* 0x0000001e2830723c */ /* 0x000fec0000081088 */
[----:B------:R-:W-:Y:S06]  /*2c8c0*/  HMMA.1688.F32.TF32 R196, R36, R34, R172 ;  /* 0x0000002224c4723c */ /* 0x000fec00000810ac */
[----:B------:R-:W-:Y:S01]  /*2c8d0*/  HMMA.1688.F32.TF32 R232, R232, R218, R84 ;  /* 0x000000dae8e8723c */ /* 0x000fe20000081054 */
[----:B------:R-:W-:Y:S04]  /*2c8e0*/  STL.64 [R1+0x170], R52 ;  /* 0x0001703401007387 */ /* 0x000fe80000100a00 */
[----:B------:R1:W-:Y:S04]  /*2c8f0*/  STL.64 [R1+0x178], R54 ;  /* 0x0001783601007387 */ /* 0x0003e80000100a00 */
[----:B------:R-:W-:Y:S04]  /*2c900*/  STL [R1+0x272c], R0 ;  /* 0x00272c0001007387 */ /* 0x000fe80000100800 */
[----:B------:R-:W-:Y:S04]  /*2c910*/  STL [R1+0x2728], R2 ;  /* 0x0027280201007387 */ /* 0x000fe80000100800 */
[----:B------:R-:W-:Y:S01]  /*2c920*/  STL [R1+0x2724], R4 ;  /* 0x0027240401007387 */ /* 0x000fe20000100800 */
[-C--:B-1----:R-:W-:Y:S03]  /*2c930*/  HMMA.1688.F32.TF32 R52, R40, R26.reuse, R132 ;  /* 0x0000001a2834723c */ /* 0x082fe60000081084 */
[----:B------:R-:W-:Y:S04]  /*2c940*/  STL [R1+0x2720], R5 ;  /* 0x0027200501007387 */ /* 0x000fe80000100800 */
        /* <DEDUP_REMOVED lines=13> */
[----:B-1----:R-:W-:Y:S01]  /*2ca20*/  HMMA.1688.F32.TF32 R44, R40, R34, R140 ;  /* 0x00000022282c723c */ /* 0x002fe2000008108c */
[----:B------:R-:W-:Y:S04]  /*2ca30*/  STL.64 [R1+0x140], R52 ;  /* 0x0001403401007387 */ /* 0x000fe80000100a00 */
[----:B------:R-:W-:Y:S04]  /*2ca40*/  STL.64 [R1+0x148], R54 ;  /* 0x0001483601007387 */ /* 0x000fe80000100a00 */
[----:B------:R-:W-:Y:S04]  /*2ca50*/  STL.64 [R1+0x130], R48 ;  /* 0x0001303001007387 */ /* 0x000fe80000100a00 */
[----:B------:R1:W-:Y:S01]  /*2ca60*/  STL.64 [R1+0x138], R50 ;  /* 0x0001383201007387 */ /* 0x0003e20000100a00 */
[----:B------:R-:W-:Y:S01]  /*2ca70*/  IMAD.MOV.U32 R93, RZ, RZ, R242 ;  /* 0x000000ffff5d7224 */ /* 0x000fe200078e00f2 */
[----:B------:R-:W-:-:S02]  /*2ca80*/  MOV R92, R243 ;  /* 0x000000f3005c7202 */ /* 0x000fc40000000f00 */
[----:B------:R-:W-:Y:S04]  /*2ca90*/  LDS R116, [R3+UR7+0xc100] ;  /* 0x00c1000703747984 */ /* 0x000fe80008000800 */
[----:B------:R-:W-:Y:S03]  /*2caa0*/  LDS R118, [R3+UR7+0xd100] ;  /* 0x00d1000703767984 */ /* 0x000fe60008000800 */
[----:B------:R-:W-:Y:S01]  /*2cab0*/  MOV R0, R46 ;  /* 0x0000002e00007202 */ /* 0x000fe20000000f00 */
[----:B------:R2:W-:Y:S01]  /*2cac0*/  STL.64 [R1+0x120], R44 ;  /* 0x0001202c01007387 */ /* 0x0005e20000100a00 */
[----:B------:R-:W-:Y:S01]  /*2cad0*/  IMAD.MOV.U32 R2, RZ, RZ, R47 ;  /* 0x000000ffff027224 */ /* 0x000fe200078e002f */
[C---:B-1----:R-:W-:Y:S02]  /*2cae0*/  HMMA.1688.F32.TF32 R48, R40.reuse, R202, R144 ;  /* 0x000000ca2830723c */ /* 0x042fe40000081090 */
[----:B------:R-:W-:Y:S04]  /*2caf0*/  LDS R117, [R7+UR7+0xc100] ;  /* 0x00c1000707757984 */ /* 0x000fe80008000800 */
[----:B------:R-:W-:Y:S01]  /*2cb00*/  LDS R119, [R7+UR7+0xd100] ;  /* 0x00d1000707777984 */ /* 0x000fe20008000800 */
[----:B--2---:R-:W-:Y:S03]  /*2cb10*/  HMMA.1688.F32.TF32 R44, R40, R18, R148 ;  /* 0x00000012282c723c */ /* 0x004fe60000081094 */
[----:B------:R1:W-:Y:S04]  /*2cb20*/  STL [R1+0x2734], R2 ;  /* 0x0027340201007387 */ /* 0x0003e80000100800 */
[----:B------:R-:W-:Y:S01]  /*2cb30*/  LDS R84, [R3+UR7+0xc080] ;  /* 0x00c0800703547984 */ /* 0x000fe20008000800 */
[C---:B------:R-:W-:Y:S03]  /*2cb40*/  HMMA.1688.F32.TF32 R200, R36.reuse, R202, R204 ;  /* 0x000000ca24c8723c */ /* 0x040fe600000810cc */
[----:B------:R2:W-:Y:S03]  /*2cb50*/  STL [R1+0x2730], R0 ;  /* 0x0027300001007387 */ /* 0x0005e60000100800 */
[C---:B------:R-:W-:Y:S02]  /*2cb60*/  HMMA.1688.F32.TF32 R204, R36.reuse, R18, R208 ;  /* 0x0000001224cc723c */ /* 0x040fe400000810d0 */
[----:B------:R-:W-:Y:S04]  /*2cb70*/  STL.64 [R1+0x110], R48 ;  /* 0x0001103001007387 */ /* 0x000fe80000100a00 */
[----:B------:R-:W-:Y:S01]  /*2cb80*/  STL.64 [R1+0x118], R50 ;  /* 0x0001183201007387 */ /* 0x000fe20000100a00 */
[----:B------:R-:W-:Y:S03]  /*2cb90*/  HMMA.1688.F32.TF32 R208, R36, R14, R212 ;  /* 0x0000000e24d0723c */ /* 0x000fe600000810d4 */
[----:B------:R-:W-:Y:S01]  /*2cba0*/  LDS R86, [R3+UR7+0xd080] ;  /* 0x00d0800703567984 */ /* 0x000fe20008000800 */
[----:B-1----:R-:W-:-:S03]  /*2cbb0*/  MOV R2, R46 ;  /* 0x0000002e00027202 */ /* 0x002fc60000000f00 */
[----:B------:R1:W-:Y:S01]  /*2cbc0*/  STL.64 [R1+0x100], R44 ;  /* 0x0001002c01007387 */ /* 0x0003e20000100a00 */
[----:B--2---:R-:W-:Y:S01]  /*2cbd0*/  IMAD.MOV.U32 R0, RZ, RZ, R47 ;  /* 0x000000ffff007224 */ /* 0x004fe200078e002f */
[----:B------:R-:W-:Y:S02]  /*2cbe0*/  HMMA.1688.F32.TF32 R212, R36, R10, R20 ;  /* 0x0000000a24d4723c */ /* 0x000fe40000081014 */
[----:B------:R-:W-:Y:S04]  /*2cbf0*/  STL.64 [R1+0x2688], R178 ;  /* 0x002688b201007387 */ /* 0x000fe80000100a00 */
[----:B------:R-:W-:Y:S01]  /*2cc00*/  LDS R85, [R7+UR7+0xc080] ;  /* 0x00c0800707557984 */ /* 0x000fe20008000800 */
[-C--:B-1----:R-:W-:Y:S03]  /*2cc10*/  HMMA.1688.F32.TF32 R44, R40, R218.reuse, R160 ;  /* 0x000000da282c723c */ /* 0x082fe600000810a0 */
[----:B------:R-:W-:Y:S04]  /*2cc20*/  STL.64 [R1+0x2680], R176 ;  /* 0x002680b001007387 */ /* 0x000fe80000100a00 */
[----:B------:R-:W-:Y:S01]  /*2cc30*/  LDS R87, [R7+UR7+0xd080] ;  /* 0x00d0800707577984 */ /* 0x000fe20008000800 */
[----:B------:R-:W-:Y:S03]  /*2cc40*/  HMMA.1688.F32.TF32 R216, R36, R218, R220 ;  /* 0x000000da24d8723c */ /* 0x000fe600000810dc */
[----:B------:R-:W-:Y:S04]  /*2cc50*/  STL.64 [R1+0x2698], R182 ;  /* 0x002698b601007387 */ /* 0x000fe80000100a00 */
[----:B------:R-:W-:Y:S04]  /*2cc60*/  STL.64 [R1+0x2690], R180 ;  /* 0x002690b401007387 */ /* 0x000fe80000100a00 */
[----:B------:R-:W2:Y:S04]  /*2cc70*/  LDL R17, [R1+0x1758] ;  /* 0x0017580001117983 */ /* 0x000ea80000100800 */
        /* <DEDUP_REMOVED lines=16> */
[----:B------:R-:W3:Y:S04]  /*2cd80*/  LDL.LU R76, [R1+0x1e0] ;  /* 0x0001e000014c7983 */ /* 0x000ee80000300800 */
        /* <DEDUP_REMOVED lines=67> */
[----:B--2---:R-:W-:Y:S04]  /*2d1c0*/  LDSM.16.M88.4 R36, [R17+UR10+0x42080] ;  /* 0x0420800a1124783b */ /* 0x004fe80008000200 */
[----:B------:R-:W-:Y:S04]  /*2d1d0*/  LDSM.16.M88.4 R12, [R17+UR10+0x40080] ;  /* 0x0400800a110c783b */ /* 0x000fe80008000200 */
[----:B------:R-:W-:Y:S04]  /*2d1e0*/  LDSM.16.M88.4 R8, [R17+UR10+0x41080] ;  /* 0x0410800a1108783b */ /* 0x000fe80008000200 */
[----:B------:R-:W-:Y:S04]  /*2d1f0*/  LDSM.16.M88.4 R32, [R17+UR10+0x43080] ;  /* 0x0430800a1120783b */ /* 0x000fe80008000200 */
[----:B------:R-:W-:Y:S04]  /*2d200*/  LDSM.16.M88.4 R28, [R17+UR10+0x44080] ;  /* 0x0440800a111c783b */ /* 0x000fe80008000200 */
[----:B------:R-:W3:Y:S04]  /*2d210*/  LDSM.16.M88.4 R24, [R17+UR10+0x45080] ;  /* 0x0450800a1118783b */ /* 0x000ee80008000200 */
[----:B------:R-:W-:Y:S04]  /*2d220*/  LDSM.16.M88.4 R20, [R17+UR10+0x46080] ;  /* 0x0460800a1114783b */ /* 0x000fe80008000200 */
[----:B------:R-:W-:Y:S04]  /*2d230*/  LDSM.16.M88.4 R16, [R17+UR10+0x47080] ;  /* 0x0470800a1110783b */ /* 0x000fe80008000200 */
[----:B------:R-:W-:Y:S04]  /*2d240*/  LDS R52, [R3+UR7+0xc000] ;  /* 0x00c0000703347984 */ /* 0x000fe80008000800 */
[----:B------:R-:W-:Y:S04]  /*2d250*/  LDS R54, [R3+UR7+0xd000] ;  /* 0x00d0000703367984 */ /* 0x000fe80008000800 */
[----:B------:R-:W-:Y:S04]  /*2d260*/  LDS R53, [R7+UR7+0xc000] ;  /* 0x00c0000707357984 */ /* 0x000fe80008000800 */
[----:B------:R-:W1:Y:S04]  /*2d270*/  LDS R55, [R7+UR7+0xd000] ;  /* 0x00d0000707377984 */ /* 0x000e680008000800 */
[----:B------:R-:W2:Y:S04]  /*2d280*/  LDL.LU R100, [R1+0x90] ;  /* 0x0000900001647983 */ /* 0x000ea80000300800 */
[----:B------:R-:W2:Y:S04]  /*2d290*/  LDL.LU R101, [R1+0x94] ;  /* 0x0000940001657983 */ /* 0x000ea80000300800 */
[----:B------:R-:W2:Y:S01]  /*2d2a0*/  LDL.LU R102, [R1+0x98] ;  /* 0x0000980001667983 */ /* 0x000ea20000300800 */
[C---:B---3--:R-:W-:Y:S03]  /*2d2b0*/  HMMA.1688.F32.TF32 R76, R84.reuse, R24, R76 ;  /* 0x00000018544c723c */ /* 0x048fe6000008104c */
[----:B------:R-:W2:Y:S01]  /*2d2c0*/  LDL.LU R103, [R1+0x9c] ;  /* 0x00009c0001677983 */ /* 0x000ea20000300800 */
[----:B------:R-:W-:Y:S01]  /*2d2d0*/  MOV R160, R224 ;  /* 0x000000e000a07202 */ /* 0x000fe20000000f00 */
[----:B------:R-:W-:Y:S01]  /*2d2e0*/  IMAD.MOV.U32 R161, RZ, RZ, R225 ;  /* 0x000000ffffa17224 */ /* 0x000fe200078e00e1 */
[----:B------:R-:W-:Y:S01]  /*2d2f0*/  MOV R162, R226 ;  /* 0x000000e200a27202 */ /* 0x000fe20000000f00 */
[----:B------:R-:W-:Y:S01]  /*2d300*/  IMAD.MOV.U32 R163, RZ, RZ, R228 ;  /* 0x000000ffffa37224 */ /* 0x000fe200078e00e4 */
[----:B------:R-:W-:Y:S04]  /*2d310*/  LDS R156, [R3+UR7+0xc200] ;  /* 0x00c20007039c7984 */ /* 0x000fe80008000800 */
[----:B------:R-:W-:Y:S01]  /*2d320*/  LDS R158, [R3+UR7+0xd200] ;  /* 0x00d20007039e7984 */ /* 0x000fe20008000800 */
[C---:B----4-:R-:W-:Y:S03]  /*2d330*/  HMMA.1688.F32.TF32 R72, R84.reuse, R28, R72 ;  /* 0x0000001c5448723c */ /* 0x050fe60000081048 */
[----:B------:R-:W-:Y:S04]  /*2d340*/  LDS R157, [R7+UR7+0xc200] ;  /* 0x00c20007079d7984 */ /* 0x000fe80008000800 */
[----:B------:R-:W3:Y:S04]  /*2d350*/  LDS R159, [R7+UR7+0xd200] ;  /* 0x00d20007079f7984 */ /* 0x000ee80008000800 */
[----:B------:R-:W-:Y:S04]  /*2d360*/  LDS R148, [R3+UR7+0xc180] ;  /* 0x00c1800703947984 */ /* 0x000fe80008000800 */
[----:B------:R-:W-:Y:S01]  /*2d370*/  LDS R150, [R3+UR7+0xd180] ;  /* 0x00d1800703967984 */ /* 0x000fe20008000800 */
[----:B------:R-:W-:Y:S03]  /*2d380*/  HMMA.1688.F32.TF32 R68, R84, R32, R68 ;  /* 0x000000205444723c */ /* 0x000fe60000081044 */
[----:B------:R-:W-:Y:S04]  /*2d390*/  LDS R149, [R7+UR7+0xc180] ;  /* 0x00c1800707957984 */ /* 0x000fe80008000800 */
[----:B------:R-:W4:Y:S01]  /*2d3a0*/  LDS R151, [R7+UR7+0xd180] ;  /* 0x00d1800707977984 */ /* 0x000f220008000800 */
[----:B------:R-:W-:Y:S01]  /*2d3b0*/  MOV R174, R2 ;  /* 0x0000000200ae7202 */ /* 0x000fe20000000f00 */
[----:B------:R-:W-:-:S02]  /*2d3c0*/  IMAD.MOV.U32 R175, RZ, RZ, R0 ;  /* 0x000000ffffaf7224 */ /* 0x000fc400078e0000 */
[----:B------:R-:W-:Y:S04]  /*2d3d0*/  LDS R152, [R3+UR7+0xc280] ;  /* 0x00c2800703987984 */ /* 0x000fe80008000800 */
[----:B------:R-:W-:Y:S01]  /*2d3e0*/  LDS R154, [R3+UR7+0xd280] ;  /* 0x00d28007039a7984 */ /* 0x000fe20008000800 */
[C---:B------:R-:W-:Y:S03]  /*2d3f0*/  HMMA.1688.F32.TF32 R60, R84.reuse, R8, R60 ;  /* 0x00000008543c723c */ /* 0x040fe6000008103c */
[----:B------:R-:W-:Y:S04]  /*2d400*/  LDS R153, [R7+UR7+0xc280] ;  /* 0x00c2800707997984 */ /* 0x000fe80008000800 */
[----:B------:R-:W4:Y:S04]  /*2d410*/  LDS R155, [R7+UR7+0xd280] ;  /* 0x00d28007079b7984 */ /* 0x000f280008000800 */
[----:B------:R-:W-:Y:S04]  /*2d420*/  LDS R220, [R3+UR7+0xc380] ;  /* 0x00c3800703dc7984 */ /* 0x000fe80008000800 */
[----:B------:R-:W-:Y:S01]  /*2d430*/  LDS R222, [R3+UR7+0xd380] ;  /* 0x00d3800703de7984 */ /* 0x000fe20008000800 */
[----:B------:R-:W-:Y:S03]  /*2d440*/  HMMA.1688.F32.TF32 R56, R84, R12, R56 ;  /* 0x0000000c5438723c */ /* 0x000fe60000081038 */
[----:B------:R-:W-:Y:S04]  /*2d450*/  LDS R221, [R7+UR7+0xc380] ;  /* 0x00c3800707dd7984 */ /* 0x000fe80008000800 */
[----:B------:R-:W-:Y:S01]  /*2d460*/  LDS R223, [R7+UR7+0xd380] ;  /* 0x00d3800707df7984 */ /* 0x000fe20008000800 */
[C---:B-1----:R-:W-:Y:S06]  /*2d470*/  HMMA.1688.F32.TF32 R40, R52.reuse, R28, R112 ;  /* 0x0000001c3428723c */ /* 0x042fec0000081070 */
[----:B------:R-:W-:Y:S06]  /*2d480*/  HMMA.1688.F32.TF32 R48, R52, R20, R108 ;  /* 0x000000143430723c */ /* 0x000fec000008106c */
[-C--:B------:R-:W-:Y:S06]  /*2d490*/  HMMA.1688.F32.TF32 R64, R84, R36.reuse, R64 ;  /* 0x000000245440723c */ /* 0x080fec0000081040 */
[----:B------:R-:W-:Y:S06]  /*2d4a0*/  HMMA.1688.F32.TF32 R96, R116, R36, R96 ;  /* 0x000000247460723c */ /* 0x000fec0000081060 */
[C---:B------:R-:W-:Y:S06]  /*2d4b0*/  HMMA.1688.F32.TF32 R80, R84.reuse, R20, R80 ;  /* 0x000000145450723c */ /* 0x040fec0000081050 */
[----:B------:R-:W-:Y:S01]  /*2d4c0*/  HMMA.1688.F32.TF32 R84, R84, R16, R184 ;  /* 0x000000105454723c */ /* 0x000fe200000810b8 */
[----:B------:R-:W3:Y:S04]  /*2d4d0*/  LDL.LU R184, [R1+0x80] ;  /* 0x0000800001b87983 */ /* 0x000ee80000300800 */
[----:B------:R-:W3:Y:S04]  /*2d4e0*/  LDL.LU R185, [R1+0x84] ;  /* 0x0000840001b97983 */ /* 0x000ee80000300800 */
[----:B------:R-:W3:Y:S04]  /*2d4f0*/  LDL.LU R186, [R1+0x88] ;  /* 0x0000880001ba7983 */ /* 0x000ee80000300800 */
[----:B------:R-:W3:Y:S04]  /*2d500*/  LDL.LU R187, [R1+0x8c] ;  /* 0x00008c0001bb7983 */ /* 0x000ee80000300800 */
[----:B------:R-:W-:Y:S04]  /*2d510*/  STL [R1+0x2678], R97 ;  /* 0x0026786101007387 */ /* 0x000fe80000100800 */
[----:B------:R-:W-:Y:S04]  /*2d520*/  STL [R1+0x2674], R98 ;  /* 0x0026746201007387 */ /* 0x000fe80000100800 */
[----:B------:R-:W-:Y:S04]  /*2d530*/  STL [R1+0x2670], R99 ;  /* 0x0026706301007387 */ /* 0x000fe80000100800 */
        /* <DEDUP_REMOVED lines=20> */
[----:B--2---:R-:W-:Y:S03]  /*2d680*/  HMMA.1688.F32.TF32 R100, R116, R32, R100 ;  /* 0x000000207464723c */ /* 0x004fe60000081064 */
[----:B------:R-:W2:Y:S03]  /*2d690*/  LDL.LU R124, [R1+0x30] ;  /* 0x00003000017c7983 */ /* 0x000ea60000300800 */
[C---:B------:R-:W-:Y:S01]  /*2d6a0*/  HMMA.1688.F32.TF32 R248, R52.reuse, R12, R248 ;  /* 0x0000000c34f8723c */ /* 0x040fe200000810f8 */
[----:B------:R-:W2:Y:S04]  /*2d6b0*/  LDL.LU R125, [R1+0x34] ;  /* 0x00003400017d7983 */ /* 0x000ea80000300800 */
[----:B------:R-:W2:Y:S01]  /*2d6c0*/  LDL.LU R126, [R1+0x38] ;  /* 0x00003800017e7983 */ /* 0x000ea20000300800 */
[C---:B------:R-:W-:Y:S03]  /*2d6d0*/  HMMA.1688.F32.TF32 R244, R52.reuse, R8, R244 ;  /* 0x0000000834f4723c */ /* 0x040fe600000810f4 */
[----:B------:R-:W2:Y:S03]  /*2d6e0*/  LDL.LU R127, [R1+0x3c] ;  /* 0x00003c00017f7983 */ /* 0x000ea60000300800 */
[C---:B------:R-:W-:Y:S06]  /*2d6f0*/  HMMA.1688.F32.TF32 R240, R52.reuse, R36, R240 ;  /* 0x0000002434f0723c */ /* 0x040fec00000810f0 */
[C---:B------:R-:W-:Y:S06]  /*2d700*/  HMMA.1688.F32.TF32 R236, R52.reuse, R32, R236 ;  /* 0x0000002034ec723c */ /* 0x040fec00000810ec */
[C---:B------:R-:W-:Y:S06]  /*2d710*/  HMMA.1688.F32.TF32 R44, R52.reuse, R24, R44 ;  /* 0x00000018342c723c */ /* 0x040fec000008102c */
[----:B------:R-:W-:Y:S01]  /*2d720*/  HMMA.1688.F32.TF32 R52, R52, R16, R104 ;  /* 0x000000103434723c */ /* 0x000fe20000081068 */
[----:B------:R-:W-:Y:S04]  /*2d730*/  STL [R1+0x2668], R100 ;  /* 0x0026686401007387 */ /* 0x000fe80000100800 */
[----:B------:R-:W-:Y:S01]  /*2d740*/  STL [R1+0x2664], R101 ;  /* 0x0026646501007387 */ /* 0x000fe20000100800 */
[C---:B------:R-:W-:Y:S03]  /*2d750*/  HMMA.1688.F32.TF32 R88, R116.reuse, R12, R88 ;  /* 0x0000000c7458723c */ /* 0x040fe60000081058 */
[----:B------:R-:W-:Y:S03]  /*2d760*/  STL [R1+0x2660], R102 ;  /* 0x0026606601007387 */ /* 0x000fe60000100800 */
[C---:B------:R-:W-:Y:S01]  /*2d770*/  HMMA.1688.F32.TF32 R92, R116.reuse, R8, R92 ;  /* 0x00000008745c723c */ /* 0x040fe2000008105c */
[----:B------:R1:W-:Y:S04]  /*2d780*/  STL [R1+0x265c], R103 ;  /* 0x00265c6701007387 */ /* 0x0003e80000100800 */
[----:B------:R-:W2:Y:S04]  /*2d790*/  LDL.LU R132, [R1+0x10] ;  /* 0x0000100001847983 */ /* 0x000ea80000300800 */
[----:B------:R-:W2:Y:S04]  /*2d7a0*/  LDL.LU R133, [R1+0x14] ;  /* 0x0000140001857983 */ /* 0x000ea80000300800 */
[----:B------:R-:W2:Y:S04]  /*2d7b0*/  LDL.LU R134, [R1+0x18] ;  /* 0x0000180001867983 */ /* 0x000ea80000300800 */
[----:B------:R-:W2:Y:S01]  /*2d7c0*/  LDL.LU R135, [R1+0x1c] ;  /* 0x00001c0001877983 */ /* 0x000ea20000300800 */
[----:B------:R-:W-:Y:S01]  /*2d7d0*/  MOV R180, R229 ;  /* 0x000000e500b47202 */ /* 0x000fe20000000f00 */
[----:B------:R-:W-:Y:S01]  /*2d7e0*/  IMAD.MOV.U32 R181, RZ, RZ, R230 ;  /* 0x000000ffffb57224 */ /* 0x000fe200078e00e6 */
[----:B------:R-:W-:Y:S01]  /*2d7f0*/  MOV R182, R231 ;  /* 0x000000e700b67202 */ /* 0x000fe20000000f00 */
[----:B------:R-:W-:Y:S01]  /*2d800*/  IMAD.MOV.U32 R183, RZ, RZ, R227 ;  /* 0x000000ffffb77224 */ /* 0x000fe200078e00e3 */
[C---:B---3--:R-:W-:Y:S01]  /*2d810*/  HMMA.1688.F32.TF32 R104, R116.reuse, R28, R184 ;  /* 0x0000001c7468723c */ /* 0x048fe200000810b8 */
[----:B------:R-:W3:Y:S04]  /*2d820*/  LDL.LU R184, [R1] ;  /* 0x0000000001b87983 */ /* 0x000ee80000300800 */
[----:B------:R-:W3:Y:S04]  /*2d830*/  LDL.LU R185, [R1+0x4] ;  /* 0x0000040001b97983 */ /* 0x000ee80000300800 */
[----:B------:R-:W3:Y:S04]  /*2d840*/  LDL.LU R186, [R1+0x8] ;  /* 0x0000080001ba7983 */ /* 0x000ee80000300800 */
[----:B------:R-:W3:Y:S10]  /*2d850*/  LDL.LU R187, [R1+0xc] ;  /* 0x00000c0001bb7983 */ /* 0x000ef40000300800 */
[----:B------:R-:W-:Y:S01]  /*2d860*/  STL [R1+0x2658], R104 ;  /* 0x0026586801007387 */ /* 0x000fe20000100800 */
[C---:B----4-:R-:W-:Y:S03]  /*2d870*/  HMMA.1688.F32.TF32 R108, R116.reuse, R24, R108 ;  /* 0x00000018746c723c */ /* 0x050fe6000008106c */
[----:B------:R-:W-:Y:S04]  /*2d880*/  STL [R1+0x2654], R105 ;  /* 0x0026546901007387 */ /* 0x000fe80000100800 */
[----:B------:R-:W-:Y:S04]  /*2d890*/  STL [R1+0x2650], R106 ;  /* 0x0026506a01007387 */ /* 0x000fe80000100800 */
[----:B------:R-:W-:Y:S01]  /*2d8a0*/  STL [R1+0x264c], R107 ;  /* 0x00264c6b01007387 */ /* 0x000fe20000100800 */
[C---:B------:R-:W-:Y:S11]  /*2d8b0*/  HMMA.1688.F32.TF32 R112, R116.reuse, R20, R112 ;  /* 0x000000147470723c */ /* 0x040ff60000081070 */
[----:B------:R-:W-:Y:S01]  /*2d8c0*/  STL [R1+0x263c], R108 ;  /* 0x00263c6c01007387 */ /* 0x000fe20000100800 */
[----:B------:R-:W-:Y:S03]  /*2d8d0*/  HMMA.1688.F32.TF32 R116, R116, R16, R136 ;  /* 0x000000107474723c */ /* 0x000fe60000081088 */
[----:B------:R4:W-:Y:S04]  /*2d8e0*/  STL [R1+0x2638], R109 ;  /* 0x0026386d01007387 */ /* 0x0009e80000100800 */
[----:B------:R4:W-:Y:S04]  /*2d8f0*/  STL [R1+0x2634], R110 ;  /* 0x0026346e01007387 */ /* 0x0009e80000100800 */
[----:B------:R4:W-:Y:S04]  /*2d900*/  STL [R1+0x2630], R111 ;  /* 0x0026306f01007387 */ /* 0x0009e80000100800 */
[----:B------:R-:W-:Y:S04]  /*2d910*/  STL [R1+0x2648], R112 ;  /* 0x0026487001007387 */ /* 0x000fe80000100800 */
[----:B------:R-:W-:Y:S04]  /*2d920*/  STL [R1+0x2644], R113 ;  /* 0x0026447101007387 */ /* 0x000fe80000100800 */
[----:B------:R-:W-:Y:S04]  /*2d930*/  STL [R1+0x2640], R114 ;  /* 0x0026407201007387 */ /* 0x000fe80000100800 */
[----:B------:R4:W-:Y:S04]  /*2d940*/  STL [R1+0x262c], R115 ;  /* 0x00262c7301007387 */ /* 0x0009e80000100800 */
[----:B------:R-:W-:Y:S04]  /*2d950*/  STL [R1+0x266c], R119 ;  /* 0x00266c7701007387 */ /* 0x000fe80000100800 */
[----:B------:R-:W3:Y:S04]  /*2d960*/  LDL.LU R164, [R1+0x2b0] ;  /* 0x0002b00001a47983 */ /* 0x000ee80000300800 */
        /* <DEDUP_REMOVED lines=14> */
[----:B------:R-:W3:Y:S01]  /*2da50*/  LDL.LU R179, [R1+0x28c] ;  /* 0x00028c0001b37983 */ /* 0x000ee20000300800 */
[----:B-1----:R-:W-:-:S15]  /*2da60*/  HMMA.1688.F32.TF32 R100, R156, R8, R160 ;  /* 0x000000089c64723c */ /* 0x002fde00000810a0 */
[----:B------:R-:W-:-:S09]  /*2da70*/  NOP ;  /* 0x0000000000007918 */ /* 0x000fd20000000000 */
[----:B----4-:R-:W-:Y:S01]  /*2da80*/  MOV R109, R100 ;  /* 0x00000064006d7202 */ /* 0x010fe20000000f00 */
[----:B------:R-:W-:Y:S01]  /*2da90*/  IMAD.MOV.U32 R110, RZ, RZ, R101 ;  /* 0x000000ffff6e7224 */ /* 0x000fe200078e0065 */
[----:B------:R-:W-:Y:S01]  /*2daa0*/  MOV R111, R102 ;  /* 0x00000066006f7202 */ /* 0x000fe20000000f00 */
[----:B------:R-:W-:Y:S02]  /*2dab0*/  IMAD.MOV.U32 R115, RZ, RZ, R103 ;  /* 0x000000ffff737224 */ /* 0x000fe400078e0067 */
[----:B------:R-:W-:Y:S06]  /*2dac0*/  HMMA.1688.F32.TF32 R100, R156, R36, R180 ;  /* 0x000000249c64723c */ /* 0x000fec00000810b4 */
[C---:B------:R-:W-:Y:S06]  /*2dad0*/  HMMA.1688.F32.TF32 R120, R148.reuse, R12, R120 ;  /* 0x0000000c9478723c */ /* 0x040fec0000081078 */
[C---:B--2---:R-:W-:Y:S06]  /*2dae0*/  HMMA.1688.F32.TF32 R124, R148.reuse, R8, R124 ;  /* 0x00000008947c723c */ /* 0x044fec000008107c */
[C---:B------:R-:W-:Y:S06]  /*2daf0*/  HMMA.1688.F32.TF32 R128, R148.reuse, R36, R128 ;  /* 0x000000249480723c */ /* 0x040fec0000081080 */
[----:B------:R-:W-:Y:S01]  /*2db00*/  HMMA.1688.F32.TF32 R132, R148, R32, R132 ;  /* 0x000000209484723c */ /* 0x000fe20000081084 */
[----:B------:R-:W-:Y:S01]  /*2db10*/  MOV R112, R100 ;  /* 0x0000006400707202 */ /* 0x000fe20000000f00 */
[----:B------:R-:W-:Y:S01]  /*2db20*/  IMAD.MOV.U32 R113, RZ, RZ, R101 ;  /* 0x000000ffff717224 */ /* 0x000fe200078e0065 */
[----:B------:R-:W-:Y:S01]  /*2db30*/  MOV R114, R102 ;  /* 0x0000006600727202 */ /* 0x000fe20000000f00 */
[----:B------:R-:W-:-:S02]  /*2db40*/  IMAD.MOV.U32 R108, RZ, RZ, R103 ;  /* 0x000000ffff6c7224 */ /* 0x000fc400078e0067 */
[----:B---3--:R-:W-:Y:S01]  /*2db50*/  HMMA.1688.F32.TF32 R136, R148, R28, R184 ;  /* 0x0000001c9488723c */ /* 0x008fe200000810b8 */
[----:B------:R-:W-:Y:S04]  /*2db60*/  LDS R184, [R3+UR7+0xc300] ;  /* 0x00c3000703b87984 */ /* 0x000fe80008000800 */
[----:B------:R-:W-:Y:S04]  /*2db70*/  LDS R186, [R3+UR7+0xd300] ;  /* 0x00d3000703ba7984 */ /* 0x000fe80008000800 */
[----:B------:R-:W-:Y:S04]  /*2db80*/  LDS R185, [R7+UR7+0xc300] ;  /* 0x00c3000707b97984 */ /* 0x000fe80008000800 */
[----:B------:R-:W1:Y:S01]  /*2db90*/  LDS R187, [R7+UR7+0xd300] ;  /* 0x00d3000707bb7984 */ /* 0x000e620008000800 */
[----:B------:R-:W-:-:S15]  /*2dba0*/  HMMA.1688.F32.TF32 R104, R156, R12, R164 ;  /* 0x0000000c9c68723c */ /* 0x000fde00000810a4 */
[----:B------:R-:W-:-:S08]  /*2dbb0*/  NOP ;  /* 0x0000000000007918 */ /* 0x000fd00000000000 */
[----:B------:R-:W-:Y:S04]  /*2dbc0*/  STL.64 [R1+0xe0], R104 ;  /* 0x0000e06801007387 */ /* 0x000fe80000100a00 */
[----:B------:R2:W-:Y:S04]  /*2dbd0*/  STL.64 [R1+0xe8], R106 ;  /* 0x0000e86a01007387 */ /* 0x0005e80000100a00 */
[----:B------:R-:W3:Y:S04]  /*2dbe0*/  LDL.LU R172, [R1+0x100] ;  /* 0x0001000001ac7983 */ /* 0x000ee80000300800 */
[----:B------:R-:W3:Y:S04]  /*2dbf0*/  LDL.LU R173, [R1+0x104] ;  /* 0x0001040001ad7983 */ /* 0x000ee80000300800 */
[----:B------:R-:W4:Y:S04]  /*2dc00*/  LDL.LU R2, [R1+0x2734] ;  /* 0x0027340001027983 */ /* 0x000f280000300800 */
[----:B------:R-:W3:Y:S01]  /*2dc10*/  LDL.LU R0, [R1+0x2730] ;  /* 0x0027300001007983 */ /* 0x000ee20000300800 */
[C---:B------:R-:W-:Y:S03]  /*2dc20*/  HMMA.1688.F32.TF32 R144, R148.reuse, R20, R224 ;  /* 0x000000149490723c */ /* 0x040fe600000810e0 */
[----:B------:R-:W1:Y:S04]  /*2dc30*/  LDL.LU R160, [R1+0x130] ;  /* 0x0001300001a07983 */ /* 0x000e680000300800 */
[----:B------:R-:W1:Y:S04]  /*2dc40*/  LDL.LU R161, [R1+0x134] ;  /* 0x0001340001a17983 */ /* 0x000e680000300800 */
[----:B------:R-:W1:Y:S01]  /*2dc50*/  LDL.LU R162, [R1+0x138] ;  /* 0x0001380001a27983 */ /* 0x000e620000300800 */
[C---:B------:R-:W-:Y:S03]  /*2dc60*/  HMMA.1688.F32.TF32 R140, R148.reuse, R24, R228 ;  /* 0x00000018948c723c */ /* 0x040fe600000810e4 */
[----:B------:R-:W1:Y:S04]  /*2dc70*/  LDL.LU R163, [R1+0x13c] ;  /* 0x00013c0001a37983 */ /* 0x000e680000300800 */
[----:B------:R-:W3:Y:S01]  /*2dc80*/  LDL.LU R224, [R1+0x140] ;  /* 0x0001400001e07983 */ /* 0x000ee20000300800 */
[----:B------:R-:W-:Y:S03]  /*2dc90*/  HMMA.1688.F32.TF32 R148, R148, R16, R232 ;  /* 0x000000109494723c */ /* 0x000fe600000810e8 */
[----:B------:R-:W3:Y:S04]  /*2dca0*/  LDL.LU R225, [R1+0x144] ;  /* 0x0001440001e17983 */ /* 0x000ee80000300800 */
[----:B------:R-:W3:Y:S04]  /*2dcb0*/  LDL.LU R226, [R1+0x148] ;  /* 0x0001480001e27983 */ /* 0x000ee80000300800 */
[----:B------:R-:W3:Y:S01]  /*2dcc0*/  LDL.LU R227, [R1+0x14c] ;  /* 0x00014c0001e37983 */ /* 0x000ee20000300800 */
[----:B------:R-:W-:Y:S03]  /*2dcd0*/  HMMA.1688.F32.TF32 R100, R156, R32, R176 ;  /* 0x000000209c64723c */ /* 0x000fe600000810b0 */
        /* <DEDUP_REMOVED lines=48> */
[----:B------:R-:W-:-:S03]  /*2dfe0*/  MOV R228, R4 ;  /* 0x0000000400e47202 */ /* 0x000fc60000000f00 */
[----:B------:R-:W3:Y:S01]  /*2dff0*/  LDL.LU R164, [R1+0x120] ;  /* 0x0001200001a47983 */ /* 0x000ee20000300800 */
[----:B--2---:R-:W-:-:S03]  /*2e000*/  MOV R106, R102 ;  /* 0x00000066006a7202 */ /* 0x004fc60000000f00 */
[----:B------:R-:W2:Y:S01]  /*2e010*/  LDL.LU R165, [R1+0x124] ;  /* 0x0001240001a57983 */ /* 0x000ea20000300800 */
[----:B------:R-:W-:Y:S01]  /*2e020*/  IMAD.MOV.U32 R107, RZ, RZ, R103 ;  /* 0x000000ffff6b7224 */ /* 0x000fe200078e0067 */
[----:B------:R-:W-:Y:S01]  /*2e030*/  MOV R104, R100 ;  /* 0x0000006400687202 */ /* 0x000fe20000000f00 */
[----:B------:R-:W-:Y:S02]  /*2e040*/  IMAD.MOV.U32 R229, RZ, RZ, R5 ;  /* 0x000000ffffe57224 */ /* 0x000fe400078e0005 */
[----:B------:R-:W-:Y:S02]  /*2e050*/  IMAD.MOV.U32 R105, RZ, RZ, R101 ;  /* 0x000000ffff697224 */ /* 0x000fe400078e0065 */
[----:B----4-:R-:W-:Y:S01]  /*2e060*/  IMAD.MOV.U32 R167, RZ, RZ, R2 ;  /* 0x000000ffffa77224 */ /* 0x010fe200078e0002 */
[----:B---3--:R-:W-:Y:S02]  /*2e070*/  MOV R166, R0 ;  /* 0x0000000000a67202 */ /* 0x008fe40000000f00 */
[----:B------:R-:W3:Y:S04]  /*2e080*/  LDL.LU R0, [R1+0x272c] ;  /* 0x00272c0001007983 */ /* 0x000ee80000300800 */
[----:B------:R-:W4:Y:S04]  /*2e090*/  LDL.LU R2, [R1+0x2728] ;  /* 0x0027280001027983 */ /* 0x000f280000300800 */
[----:B------:R-:W2:Y:S04]  /*2e0a0*/  LDL.LU R4, [R1+0x2724] ;  /* 0x0027240001047983 */ /* 0x000ea80000300800 */
[----:B------:R-:W3:Y:S01]  /*2e0b0*/  LDL.LU R5, [R1+0x2720] ;  /* 0x0027200001057983 */ /* 0x000ee20000300800 */
[----:B------:R-:W-:Y:S06]  /*2e0c0*/  HMMA.1688.F32.TF32 R188, R152, R32, R188 ;  /* 0x0000002098bc723c */ /* 0x000fec00000810bc */
[C---:B------:R-:W-:Y:S06]  /*2e0d0*/  HMMA.1688.F32.TF32 R216, R156.reuse, R28, R216 ;  /* 0x0000001c9cd8723c */ /* 0x040fec00000810d8 */
[----:B------:R-:W-:Y:S06]  /*2e0e0*/  HMMA.1688.F32.TF32 R212, R156, R24, R212 ;  /* 0x000000189cd4723c */ /* 0x000fec00000810d4 */
[----:B------:R-:W-:-:S12]  /*2e0f0*/  HMMA.1688.F32.TF32 R196, R152, R8, R196 ;  /* 0x0000000898c4723c */ /* 0x000fd800000810c4 */
[----:B------:R-:W-:Y:S01]  /*2e100*/  MOV R102, R218 ;  /* 0x000000da00667202 */ /* 0x000fe20000000f00 */
[----:B------:R-:W-:Y:S01]  /*2e110*/  IMAD.MOV.U32 R103, RZ, RZ, R219 ;  /* 0x000000ffff677224 */ /* 0x000fe200078e00db */
[----:B------:R-:W-:Y:S01]  /*2e120*/  MOV R100, R216 ;  /* 0x000000d800647202 */ /* 0x000fe20000000f00 */
[----:B------:R-:W-:Y:S01]  /*2e130*/  IMAD.MOV.U32 R101, RZ, RZ, R217 ;  /* 0x000000ffff657224 */ /* 0x000fe200078e00d9 */
[----:B------:R-:W4:Y:S04]  /*2e140*/  LDL.LU.64 R218, [R1+0x2718] ;  /* 0x0027180001da7983 */ /* 0x000f280000300a00 */
[----:B------:R-:W4:Y:S01]  /*2e150*/  LDL.LU.64 R216, [R1+0x2710] ;  /* 0x0027100001d87983 */ /* 0x000f220000300a00 */
[C---:B------:R-:W-:Y:S06]  /*2e160*/  HMMA.1688.F32.TF32 R208, R156.reuse, R20, R208 ;  /* 0x000000149cd0723c */ /* 0x040fec00000810d0 */
[----:B------:R-:W-:Y:S06]  /*2e170*/  HMMA.1688.F32.TF32 R156, R156, R16, R204 ;  /* 0x000000109c9c723c */ /* 0x000fec00000810cc */
[C---:B------:R-:W-:Y:S01]  /*2e180*/  HMMA.1688.F32.TF32 R200, R152.reuse, R12, R200 ;  /* 0x0000000c98c8723c */ /* 0x040fe200000810c8 */
[----:B------:R-:W-:Y:S01]  /*2e190*/  MOV R99, R214 ;  /* 0x000000d600637202 */ /* 0x000fe20000000f00 */
[----:B------:R-:W-:Y:S01]  /*2e1a0*/  IMAD.MOV.U32 R119, RZ, RZ, R215 ;  /* 0x000000ffff777224 */ /* 0x000fe200078e00d7 */
[----:B------:R-:W-:Y:S01]  /*2e1b0*/  MOV R97, R212 ;  /* 0x000000d400617202 */ /* 0x000fe20000000f00 */
[----:B------:R-:W-:Y:S01]  /*2e1c0*/  IMAD.MOV.U32 R98, RZ, RZ, R213 ;  /* 0x000000ffff627224 */ /* 0x000fe200078e00d5 */
[----:B------:R-:W4:Y:S04]  /*2e1d0*/  LDL.LU.64 R214, [R1+0x2708] ;  /* 0x0027080001d67983 */ /* 0x000f280000300a00 */
[----:B------:R-:W4:Y:S01]  /*2e1e0*/  LDL.LU.64 R212, [R1+0x2700] ;  /* 0x0027000001d47983 */ /* 0x000f220000300a00 */
[C---:B------:R-:W-:Y:S03]  /*2e1f0*/  HMMA.1688.F32.TF32 R192, R152.reuse, R36, R192 ;  /* 0x0000002498c0723c */ /* 0x040fe600000810c0 */
[----:B------:R-:W-:Y:S04]  /*2e200*/  STL.64 [R1+0x80], R208 ;  /* 0x000080d001007387 */ /* 0x000fe80000100a00 */
[----:B------:R1:W-:Y:S04]  /*2e210*/  STL.64 [R1+0x88], R210 ;  /* 0x000088d201007387 */ /* 0x0003e80000100a00 */
[----:B-1----:R-:W4:Y:S04]  /*2e220*/  LDL.LU.64 R210, [R1+0x26f8] ;  /* 0x0026f80001d27983 */ /* 0x002f280000300a00 */
[----:B------:R-:W4:Y:S04]  /*2e230*/  LDL.LU.64 R208, [R1+0x26f0] ;  /* 0x0026f00001d07983 */ /* 0x000f280000300a00 */
[----:B------:R-:W4:Y:S04]  /*2e240*/  LDL.LU.64 R206, [R1+0x26e8] ;  /* 0x0026e80001ce7983 */ /* 0x000f280000300a00 */
[----:B------:R-:W4:Y:S04]  /*2e250*/  LDL.LU.64 R204, [R1+0x26e0] ;  /* 0x0026e00001cc7983 */ /* 0x000f280000300a00 */
        /* <DEDUP_REMOVED lines=17> */
[----:B------:R-:W4:Y:S01]  /*2e370*/  LDL.LU.64 R188, [R1+0x26a0] ;  /* 0x0026a00001bc7983 */ /* 0x000f220000300a00 */
[C---:B------:R-:W-:Y:S06]  /*2e380*/  HMMA.1688.F32.TF32 R180, R152.reuse, R28, R180 ;  /* 0x0000001c98b4723c */ /* 0x040fec00000810b4 */
[----:B------:R-:W-:-:S15]  /*2e390*/  HMMA.1688.F32.TF32 R176, R152, R24, R176 ;  /* 0x0000001898b0723c */ /* 0x000fde00000810b0 */
[----:B------:R-:W-:-:S02]  /*2e3a0*/  NOP ;  /* 0x0000000000007918 */ /* 0x000fc40000000000 */
        /* <DEDUP_REMOVED lines=8> */
[----:B---3--:R-:W-:Y:S01]  /*2e430*/  MOV R156, R5 ;  /* 0x00000005009c7202 */ /* 0x008fe20000000f00 */
[----:B--2---:R-:W-:Y:S01]  /*2e440*/  IMAD.MOV.U32 R157, RZ, RZ, R4 ;  /* 0x000000ffff9d7224 */ /* 0x004fe200078e0004 */
[----:B----4-:R-:W-:Y:S01]  /*2e450*/  MOV R158, R2 ;  /* 0x00000002009e7202 */ /* 0x010fe20000000f00 */
[----:B------:R-:W-:Y:S01]  /*2e460*/  IMAD.MOV.U32 R159, RZ, RZ, R0 ;  /* 0x000000ffff9f7224 */ /* 0x000fe200078e0000 */
[----:B------:R-:W-:Y:S06]  /*2e470*/  HMMA.1688.F32.TF32 R160, R184, R8, R160 ;  /* 0x00000008b8a0723c */ /* 0x000fec00000810a0 */
[----:B------:R-:W-:Y:S06]  /*2e480*/  HMMA.1688.F32.TF32 R156, R152, R20, R156 ;  /* 0x00000014989c723c */ /* 0x000fec000008109c */
[----:B------:R-:W-:-:S15]  /*2e490*/  HMMA.1688.F32.TF32 R216, R220, R16, R216 ;  /* 0x00000010dcd8723c */ /* 0x000fde00000810d8 */
[----:B------:R-:W-:-:S02]  /*2e4a0*/  NOP ;  /* 0x0000000000007918 */ /* 0x000fc40000000000 */
[----:B------:R-:W-:Y:S04]  /*2e4b0*/  STL.64 [R1], R156 ;  /* 0x0000009c01007387 */ /* 0x000fe80000100a00 */
[----:B------:R1:W-:Y:S01]  /*2e4c0*/  STL.64 [R1+0x8], R158 ;  /* 0x0000089e01007387 */ /* 0x0003e20000100a00 */
[C---:B------:R-:W-:Y:S06]  /*2e4d0*/  HMMA.1688.F32.TF32 R212, R220.reuse, R20, R212 ;  /* 0x00000014dcd4723c */ /* 0x040fec00000810d4 */
[C---:B------:R-:W-:Y:S06]  /*2e4e0*/  HMMA.1688.F32.TF32 R208, R220.reuse, R24, R208 ;  /* 0x00000018dcd0723c */ /* 0x040fec00000810d0 */
[C---:B------:R-:W-:Y:S06]  /*2e4f0*/  HMMA.1688.F32.TF32 R204, R220.reuse, R28, R204 ;  /* 0x0000001cdccc723c */ /* 0x040fec00000810cc */
[C---:B------:R-:W-:Y:S06]  /*2e500*/  HMMA.1688.F32.TF32 R200, R220.reuse, R32, R200 ;  /* 0x00000020dcc8723c */ /* 0x040fec00000810c8 */
[C---:B------:R-:W-:Y:S06]  /*2e510*/  HMMA.1688.F32.TF32 R196, R220.reuse, R36, R196 ;  /* 0x00000024dcc4723c */ /* 0x040fec00000810c4 */
[C---:B------:R-:W-:Y:S06]  /*2e520*/  HMMA.1688.F32.TF32 R192, R220.reuse, R8, R192 ;  /* 0x00000008dcc0723c */ /* 0x040fec00000810c0 */
[-C--:B------:R-:W-:Y:S01]  /*2e530*/  HMMA.1688.F32.TF32 R188, R220, R12.reuse, R188 ;  /* 0x0000000cdcbc723c */ /* 0x080fe200000810bc */
[----:B------:R-:W-:Y:S04]  /*2e540*/  LDS R220, [R3+UR7+0xe000] ;  /* 0x00e0000703dc7984 */ /* 0x000fe80008000800 */
[----:B------:R-:W-:Y:S04]  /*2e550*/  LDS R222, [R3+UR7+0xf000] ;  /* 0x00f0000703de7984 */ /* 0x000fe80008000800 */
[----:B------:R-:W-:Y:S04]  /*2e560*/  LDS R221, [R7+UR7+0xe000] ;  /* 0x00e0000707dd7984 */ /* 0x000fe80008000800 */
[----:B------:R-:W2:Y:S04]  /*2e570*/  LDS R223, [R7+UR7+0xf000] ;  /* 0x00f0000707df7984 */ /* 0x000ea80008000800 */
[----:B------:R-:W-:Y:S04]  /*2e580*/  STL [R1+0x2628], R160 ;  /* 0x002628a001007387 */ /* 0x000fe80000100800 */
[----:B------:R-:W-:Y:S04]  /*2e590*/  STL [R1+0x2624], R161 ;  /* 0x002624a101007387 */ /* 0x000fe80000100800 */
[----:B------:R-:W-:Y:S04]  /*2e5a0*/  STL [R1+0x2620], R162 ;  /* 0x002620a201007387 */ /* 0x000fe80000100800 */
[----:B------:R2:W-:Y:S01]  /*2e5b0*/  STL [R1+0x261c], R163 ;  /* 0x00261ca301007387 */ /* 0x0005e20000100800 */
[C---:B-1----:R-:W-:Y:S01]  /*2e5c0*/  HMMA.1688.F32.TF32 R156, R184.reuse, R12, R224 ;  /* 0x0000000cb89c723c */ /* 0x042fe200000810e0 */
[----:B------:R-:W-:Y:S01]  /*2e5d0*/  MOV R230, R252 ;  /* 0x000000fc00e67202 */ /* 0x000fe20000000f00 */
[----:B------:R-:W-:Y:S01]  /*2e5e0*/  IMAD.MOV.U32 R231, RZ, RZ, R6 ;  /* 0x000000ffffe77224 */ /* 0x000fe200078e0006 */
[----:B------:R-:W-:Y:S03]  /*2e5f0*/  LDS R224, [R3+UR7+0xe080] ;  /* 0x00e0800703e07984 */ /* 0x000fe60008000800 */
[C---:B------:R-:W-:Y:S01]  /*2e600*/  HMMA.1688.F32.TF32 R164, R184.reuse, R36, R164 ;  /* 0x00000024b8a4723c */ /* 0x040fe200000810a4 */
[----:B------:R-:W-:Y:S04]  /*2e610*/  LDS R226, [R3+UR7+0xf080] ;  /* 0x00f0800703e27984 */ /* 0x000fe80008000800 */
[----:B------:R-:W-:Y:S01]  /*2e620*/  LDS R225, [R7+UR7+0xe080] ;  /* 0x00e0800707e17984 */ /* 0x000fe20008000800 */
[----:B------:R-:W-:Y:S03]  /*2e630*/  HMMA.1688.F32.TF32 R168, R184, R32, R168 ;  /* 0x00000020b8a8723c */ /* 0x000fe600000810a8 */
[----:B------:R-:W1:Y:S03]  /*2e640*/  LDS R227, [R7+UR7+0xf080] ;  /* 0x00f0800707e37984 */ /* 0x000e660008000800 */
[----:B--2---:R-:W-:-:S15]  /*2e650*/  HMMA.1688.F32.TF32 R160, R220, R14, R248 ;  /* 0x0000000edca0723c */ /* 0x004fde00000810f8 */
[----:B------:R-:W-:-:S09]  /*2e660*/  NOP ;  /* 0x0000000000007918 */ /* 0x000fd20000000000 */
[----:B------:R-:W-:Y:S01]  /*2e670*/  MOV R13, R160 ;  /* 0x000000a0000d7202 */ /* 0x000fe20000000f00 */
[----:B------:R-:W-:Y:S01]  /*2e680*/  IMAD.MOV.U32 R12, RZ, RZ, R161 ;  /* 0x000000ffff0c7224 */ /* 0x000fe200078e00a1 */
[----:B------:R-:W-:Y:S01]  /*2e690*/  MOV R9, R162 ;  /* 0x000000a200097202 */ /* 0x000fe20000000f00 */
[----:B------:R-:W-:Y:S02]  /*2e6a0*/  IMAD.MOV.U32 R8, RZ, RZ, R163 ;  /* 0x000000ffff087224 */ /* 0x000fe400078e00a3 */
[----:B------:R-:W-:Y:S06]  /*2e6b0*/  HMMA.1688.F32.TF32 R160, R220, R10, R244 ;  /* 0x0000000adca0723c */ /* 0x000fec00000810f4 */
[C---:B------:R-:W-:Y:S06]  /*2e6c0*/  HMMA.1688.F32.TF32 R172, R184.reuse, R28, R172 ;  /* 0x0000001cb8ac723c */ /* 0x040fec00000810ac */
[C---:B------:R-:W-:Y:S06]  /*2e6d0*/  HMMA.1688.F32.TF32 R176, R184.reuse, R24, R176 ;  /* 0x00000018b8b0723c */ /* 0x040fec00000810b0 */
[----:B------:R-:W-:Y:S06]  /*2e6e0*/  HMMA.1688.F32.TF32 R180, R184, R20, R180 ;  /* 0x00000014b8b4723c */ /* 0x000fec00000810b4 */
[-C--:B------:R-:W-:Y:S01]  /*2e6f0*/  HMMA.1688.F32.TF32 R152, R152, R16.reuse, R232 ;  /* 0x000000109898723c */ /* 0x080fe200000810e8 */
[----:B------:R-:W-:Y:S01]  /*2e700*/  MOV R21, R160 ;  /* 0x000000a000157202 */ /* 0x000fe20000000f00 */
[----:B------:R-:W-:Y:S01]  /*2e710*/  IMAD.MOV.U32 R20, RZ, RZ, R161 ;  /* 0x000000ffff147224 */ /* 0x000fe200078e00a1 */
[----:B------:R-:W-:Y:S03]  /*2e720*/  LDS R232, [R3+UR7+0xe180] ;  /* 0x00e1800703e87984 */ /* 0x000fe60008000800 */
[----:B------:R-:W-:Y:S01]  /*2e730*/  HMMA.1688.F32.TF32 R184, R184, R16, R228 ;  /* 0x00000010b8b8723c */ /* 0x000fe200000810e4 */
[----:B------:R-:W-:Y:S04]  /*2e740*/  LDS R228, [R3+UR7+0xe100] ;  /* 0x00e1000703e47984 */ /* 0x000fe80008000800 */
[----:B------:R-:W-:Y:S02]  /*2e750*/  LDS R230, [R3+UR7+0xf100] ;  /* 0x00f1000703e67984 */ /* 0x000fe40008000800 */
[----:B------:R-:W-:Y:S01]  /*2e760*/  MOV R17, R162 ;  /* 0x000000a200117202 */ /* 0x000fe20000000f00 */
[----:B------:R-:W-:Y:S01]  /*2e770*/  IMAD.MOV.U32 R16, RZ, RZ, R163 ;  /* 0x000000ffff107224 */ /* 0x000fe200078e00a3 */
[C---:B------:R-:W-:Y:S01]  /*2e780*/  HMMA.1688.F32.TF32 R40, R220.reuse, R30, R40 ;  /* 0x0000001edc28723c */ /* 0x040fe20000081028 */
[----:B------:R-:W-:Y:S04]  /*2e790*/  LDS R229, [R7+UR7+0xe100] ;  /* 0x00e1000707e57984 */ /* 0x000fe80008000800 */
[----:B------:R-:W2:Y:S01]  /*2e7a0*/  LDS R231, [R7+UR7+0xf100] ;  /* 0x00f1000707e77984 */ /* 0x000ea20008000800 */
[----:B------:R-:W-:Y:S03]  /*2e7b0*/  HMMA.1688.F32.TF32 R160, R220, R38, R240 ;  /* 0x00000026dca0723c */ /* 0x000fe600000810f0 */
[----:B------:R-:W-:Y:S04]  /*2e7c0*/  LDS R234, [R3+UR7+0xf180] ;  /* 0x00f1800703ea7984 */ /* 0x000fe80008000800 */
[----:B------:R-:W-:Y:S04]  /*2e7d0*/  LDS R233, [R7+UR7+0xe180] ;  /* 0x00e1800707e97984 */ /* 0x000fe80008000800 */
[----:B------:R-:W3:Y:S07]  /*2e7e0*/  LDS R235, [R7+UR7+0xf180] ;  /* 0x00f1800707eb7984 */ /* 0x000eee0008000800 */
[----:B------:R-:W-:Y:S01]  /*2e7f0*/  MOV R6, R40 ;  /* 0x0000002800067202 */ /* 0x000fe20000000f00 */
[----:B------:R-:W-:Y:S01]  /*2e800*/  IMAD.MOV.U32 R252, RZ, RZ, R41 ;  /* 0x000000fffffc7224 */ /* 0x000fe200078e0029 */
[----:B------:R-:W-:Y:S01]  /*2e810*/  MOV R251, R42 ;  /* 0x0000002a00fb7202 */ /* 0x000fe20000000f00 */
[----:B------:R-:W-:-:S03]  /*2e820*/  IMAD.MOV.U32 R250, RZ, RZ, R43 ;  /* 0x000000fffffa7224 */ /* 0x000fc600078e002b */
[----:B------:R-:W-:Y:S01]  /*2e830*/  MOV R29, R160 ;  /* 0x000000a0001d7202 */ /* 0x000fe20000000f00 */
[----:B------:R-:W-:Y:S01]  /*2e840*/  IMAD.MOV.U32 R28, RZ, RZ, R161 ;  /* 0x000000ffff1c7224 */ /* 0x000fe200078e00a1 */
[----:B------:R-:W-:Y:S01]  /*2e850*/  MOV R25, R162 ;  /* 0x000000a200197202 */ /* 0x000fe20000000f00 */
[----:B------:R-:W-:Y:S01]  /*2e860*/  IMAD.MOV.U32 R24, RZ, RZ, R163 ;  /* 0x000000ffff187224 */ /* 0x000fe200078e00a3 */
[C---:B------:R-:W-:Y:S06]  /*2e870*/  HMMA.1688.F32.TF32 R40, R220.reuse, R26, R44 ;  /* 0x0000001adc28723c */ /* 0x040fec000008102c */
[C---:B------:R-:W-:Y:S06]  /*2e880*/  HMMA.1688.F32.TF32 R160, R220.reuse, R34, R236 ;  /* 0x00000022dca0723c */ /* 0x040fec00000810ec */
[----:B------:R-:W-:Y:S06]  /*2e890*/  HMMA.1688.F32.TF32 R44, R220, R22, R48 ;  /* 0x00000016dc2c723c */ /* 0x000fec0000081030 */
[----:B-1----:R-:W-:-:S12]  /*2e8a0*/  HMMA.1688.F32.TF32 R48, R224, R14, R56 ;  /* 0x0000000ee030723c */ /* 0x002fd80000081038 */
[----:B------:R-:W-:Y:S01]  /*2e8b0*/  MOV R249, R160 ;  /* 0x000000a000f97202 */ /* 0x000fe20000000f00 */
[----:B------:R-:W-:Y:S01]  /*2e8c0*/  IMAD.MOV.U32 R248, RZ, RZ, R161 ;  /* 0x000000fffff87224 */ /* 0x000fe200078e00a1 */
[----:B------:R-:W-:Y:S01]  /*2e8d0*/  MOV R33, R162 ;  /* 0x000000a200217202 */ /* 0x000fe20000000f00 */
[----:B------:R-:W-:Y:S01]  /*2e8e0*/  IMAD.MOV.U32 R32, RZ, RZ, R163 ;  /* 0x000000ffff207224 */ /* 0x000fe200078e00a3 */
[----:B------:R-:W-:Y:S01]  /*2e8f0*/  MOV R160, R40 ;  /* 0x0000002800a07202 */ /* 0x000fe20000000f00 */
[----:B------:R-:W-:Y:S01]  /*2e900*/  IMAD.MOV.U32 R161, RZ, RZ, R41 ;  /* 0x000000ffffa17224 */ /* 0x000fe200078e0029 */
[----:B------:R-:W-:Y:S01]  /*2e910*/  MOV R162, R42 ;  /* 0x0000002a00a27202 */ /* 0x000fe20000000f00 */
[----:B------:R-:W-:Y:S02]  /*2e920*/  IMAD.MOV.U32 R163, RZ, RZ, R43 ;  /* 0x000000ffffa37224 */ /* 0x000fe400078e002b */
[----:B------:R-:W-:Y:S01]  /*2e930*/  HMMA.1688.F32.TF32 R40, R220, R18, R52 ;  /* 0x00000012dc28723c */ /* 0x000fe20000081034 */
[----:B------:R-:W-:Y:S04]  /*2e940*/  STL.64 [R1+0x1f0], R44 ;  /* 0x0001f02c01007387 */ /* 0x000fe80000100a00 */
[----:B------:R1:W-:Y:S02]  /*2e950*/  STL.64 [R1+0x1f8], R46 ;  /* 0x0001f82e01007387 */ /* 0x0003e40000100a00 */
[----:B-1----:R-:W-:-:S15]  /*2e960*/  HMMA.1688.F32.TF32 R44, R224, R10, R60 ;  /* 0x0000000ae02c723c */ /* 0x002fde000008103c */
[----:B------:R-:W-:-:S01]  /*2e970*/  NOP ;  /* 0x0000000000007918 */ /* 0x000fc20000000000 */
[----:B------:R-:W-:Y:S04]  /*2e980*/  STL.64 [R1+0x170], R40 ;  /* 0x0001702801007387 */ /* 0x000fe80000100a00 */
[----:B------:R1:W-:Y:S04]  /*2e990*/  STL.64 [R1+0x178], R42 ;  /* 0x0001782a01007387 */ /* 0x0003e80000100a00 */
[----:B------:R-:W-:Y:S04]  /*2e9a0*/  STL.64 [R1+0x160], R48 ;  /* 0x0001603001007387 */ /* 0x000fe80000100a00 */
[----:B------:R4:W-:Y:S01]  /*2e9b0*/  STL.64 [R1+0x168], R50 ;  /* 0x0001683201007387 */ /* 0x0009e20000100a00 */
[C---:B-1----:R-:W-:Y:S03]  /*2e9c0*/  HMMA.1688.F32.TF32 R40, R224.reuse, R38, R64 ;  /* 0x00000026e028723c */ /* 0x042fe60000081040 */
[----:B------:R-:W-:Y:S04]  /*2e9d0*/  STL.64 [R1+0x150], R44 ;  /* 0x0001502c01007387 */ /* 0x000fe80000100a00 */
[----:B------:R1:W-:Y:S01]  /*2e9e0*/  STL.64 [R1+0x158], R46 ;  /* 0x0001582e01007387 */ /* 0x0003e20000100a00 */
[----:B----4-:R-:W-:Y:S06]  /*2e9f0*/  HMMA.1688.F32.TF32 R48, R224, R34, R68 ;  /* 0x00000022e030723c */ /* 0x010fec0000081044 */
[----:B--2---:R-:W-:Y:S06]  /*2ea00*/  HMMA.1688.F32.TF32 R92, R228, R10, R92 ;  /* 0x0000000ae45c723c */ /* 0x004fec000008105c */
[----:B-1----:R-:W-:Y:S03]  /*2ea10*/  HMMA.1688.F32.TF32 R44, R224, R30, R72 ;  /* 0x0000001ee02c723c */ /* 0x002fe60000081048 */
[----:B------:R-:W-:Y:S04]  /*2ea20*/  STL.64 [R1+0x140], R40 ;  /* 0x0001402801007387 */ /* 0x000fe80000100a00 */
[----:B------:R-:W-:Y:S04]  /*2ea30*/  STL.64 [R1+0x148], R42 ;  /* 0x0001482a01007387 */ /* 0x000fe80000100a00 */
[----:B------:R-:W-:Y:S04]  /*2ea40*/  STL.64 [R1+0x130], R48 ;  /* 0x0001303001007387 */ /* 0x000fe80000100a00 */
[----:B------:R-:W-:Y:S08]  /*2ea50*/  STL.64 [R1+0x138], R50 ;  /* 0x0001383201007387 */ /* 0x000ff00000100a00 */
[----:B------:R-:W-:Y:S04]  /*2ea60*/  STL.64 [R1+0x120], R44 ;  /* 0x0001202c01007387 */ /* 0x000fe80000100a00 */
[----:B------:R-:W-:Y:S04]  /*2ea70*/  STL.64 [R1+0x128], R46 ;  /* 0x0001282e01007387 */ /* 0x000fe80000100a00 */
[----:B------:R1:W-:Y:S04]  /*2ea80*/  STL [R1+0x2614], R92 ;  /* 0x0026145c01007387 */ /* 0x0003e80000100800 */
[----:B------:R2:W-:Y:S04]  /*2ea90*/  STL [R1+0x2610], R93 ;  /* 0x0026105d01007387 */ /* 0x0005e80000100800 */
[----:B------:R4:W-:Y:S01]  /*2eaa0*/  STL [R1+0x260c], R94 ;  /* 0x00260c5e01007387 */ /* 0x0009e20000100800 */
[----:B-1----:R-:W-:-:S03]  /*2eab0*/  MOV R92, R97 ;  /* 0x00000061005c7202 */ /* 0x002fc60000000f00 */
[----:B------:R1:W-:Y:S01]  /*2eac0*/  STL [R1+0x2608], R95 ;  /* 0x0026085f01007387 */ /* 0x0003e20000100800 */
[----:B--2---:R-:W-:-:S03]  /*2ead0*/  IMAD.MOV.U32 R93, RZ, RZ, R98 ;  /* 0x000000ffff5d7224 */ /* 0x004fc600078e0062 */
[----:B------:R-:W2:Y:S01]  /*2eae0*/  LDL.LU R97, [R1+0x2678] ;  /* 0x0026780001617983 */ /* 0x000ea20000300800 */
[----:B----4-:R-:W-:-:S03]  /*2eaf0*/  MOV R94, R99 ;  /* 0x00000063005e7202 */ /* 0x010fc60000000f00 */
[----:B------:R-:W2:Y:S04]  /*2eb00*/  LDL.LU R98, [R1+0x2674] ;  /* 0x0026740001627983 */ /* 0x000ea80000300800 */
[----:B------:R-:W2:Y:S01]  /*2eb10*/  LDL.LU R99, [R1+0x2670] ;  /* 0x0026700001637983 */ /* 0x000ea20000300800 */
[----:B-1----:R-:W-:Y:S01]  /*2eb20*/  IMAD.MOV.U32 R95, RZ, RZ, R119 ;  /* 0x000000ffff5f7224 */ /* 0x002fe200078e0077 */
[----:B------:R-:W-:Y:S01]  /*2eb30*/  MOV R220, R100 ;  /* 0x0000006400dc7202 */ /* 0x000fe20000000f00 */
[----:B------:R-:W-:Y:S01]  /*2eb40*/  IMAD.MOV.U32 R221, RZ, RZ, R101 ;  /* 0x000000ffffdd7224 */ /* 0x000fe200078e0065 */
[----:B------:R-:W4:Y:S01]  /*2eb50*/  LDL.LU R119, [R1+0x266c] ;  /* 0x00266c0001777983 */ /* 0x000f220000300800 */
[----:B------:R-:W-:Y:S01]  /*2eb60*/  MOV R222, R102 ;  /* 0x0000006600de7202 */ /* 0x000fe20000000f00 */
[----:B------:R-:W-:-:S02]  /*2eb70*/  IMAD.MOV.U32 R223, RZ, RZ, R103 ;  /* 0x000000ffffdf7224 */ /* 0x000fc400078e0067 */
[----:B------:R-:W3:Y:S04]  /*2eb80*/  LDL.LU R100, [R1+0x2668] ;  /* 0x0026680001647983 */ /* 0x000ee80000300800 */
[----:B------:R-:W3:Y:S04]  /*2eb90*/  LDL.LU R101, [R1+0x2664] ;  /* 0x0026640001657983 */ /* 0x000ee80000300800 */
[----:B------:R-:W3:Y:S04]  /*2eba0*/  LDL.LU R102, [R1+0x2660] ;  /* 0x0026600001667983 */ /* 0x000ee80000300800 */
[----:B------:R-:W3:Y:S01]  /*2ebb0*/  LDL.LU R103, [R1+0x265c] ;  /* 0x00265c0001677983 */ /* 0x000ee20000300800 */
[----:B--2---:R-:W-:-:S15]  /*2ebc0*/  HMMA.1688.F32.TF32 R96, R228, R38, R96 ;  /* 0x00000026e460723c */ /* 0x004fde0000081060 */
[----:B------:R-:W-:-:S08]  /*2ebd0*/  NOP ;  /* 0x0000000000007918 */ /* 0x000fd00000000000 */
        /* <DEDUP_REMOVED lines=8> */
[----:B------:R-:W2:Y:S01]  /*2ec60*/  LDL.LU R105, [R1+0x2654] ;  /* 0x0026540001697983 */ /* 0x000ea20000300800 */
[----:B-1----:R-:W-:-:S03]  /*2ec70*/  IMAD.MOV.U32 R99, RZ, RZ, R107 ;  /* 0x000000ffff637224 */ /* 0x002fc600078e006b */
[----:B------:R-:W2:Y:S04]  /*2ec80*/  LDL.LU R106, [R1+0x2650] ;  /* 0x00265000016a7983 */ /* 0x000ea80000300800 */
[----:B------:R-:W2:Y:S01]  /*2ec90*/  LDL.LU R107, [R1+0x264c] ;  /* 0x00264c00016b7983 */ /* 0x000ea20000300800 */
[----:B---3--:R-:W-:-:S15]  /*2eca0*/  HMMA.1688.F32.TF32 R100, R228, R34, R100 ;  /* 0x00000022e464723c */ /* 0x008fde0000081064 */
[----:B------:R-:W-:-:S08]  /*2ecb0*/  NOP ;  /* 0x0000000000007918 */ /* 0x000fd00000000000 */
[----:B------:R1:W-:Y:S04]  /*2ecc0*/  STL [R1+0x25b4], R100 ;  /* 0x0025b46401007387 */ /* 0x0003e80000100800 */
[----:B------:R3:W-:Y:S04]  /*2ecd0*/  STL [R1+0x25b0], R101 ;  /* 0x0025b06501007387 */ /* 0x0007e80000100800 */
[----:B------:R4:W-:Y:S01]  /*2ece0*/  STL [R1+0x25ac], R102 ;  /* 0x0025ac6601007387 */ /* 0x0009e20000100800 */
[----:B-1----:R-:W-:-:S03]  /*2ecf0*/  MOV R100, R112 ;  /* 0x0000007000647202 */ /* 0x002fc60000000f00 */
[----:B------:R1:W-:Y:S01]  /*2ed00*/  STL [R1+0x25a8], R103 ;  /* 0x0025a86701007387 */ /* 0x0003e20000100800 */
[----:B---3--:R-:W-:-:S03]  /*2ed10*/  IMAD.MOV.U32 R101, RZ, RZ, R113 ;  /* 0x000000ffff657224 */ /* 0x008fc600078e0071 */
[----:B------:R-:W3:Y:S01]  /*2ed20*/  LDL.LU R112, [R1+0x2648] ;  /* 0x0026480001707983 */ /* 0x000ee20000300800 */
[----:B----4-:R-:W-:-:S03]  /*2ed30*/  MOV R102, R114 ;  /* 0x0000007200667202 */ /* 0x010fc60000000f00 */
[----:B------:R-:W3:Y:S01]  /*2ed40*/  LDL.LU R113, [R1+0x2644] ;  /* 0x0026440001717983 */ /* 0x000ee20000300800 */
[----:B-1----:R-:W-:-:S03]  /*2ed50*/  IMAD.MOV.U32 R103, RZ, RZ, R108 ;  /* 0x000000ffff677224 */ /* 0x002fc600078e006c */
[----:B------:R-:W3:Y:S04]  /*2ed60*/  LDL.LU R114, [R1+0x2640] ;  /* 0x0026400001727983 */ /* 0x000ee80000300800 */
[----:B------:R-:W4:Y:S01]  /*2ed70*/  LDL.LU R108, [R1+0x263c] ;  /* 0x00263c00016c7983 */ /* 0x000f220000300800 */
[C---:B------:R-:W-:Y:S06]  /*2ed80*/  HMMA.1688.F32.TF32 R244, R228.reuse, R14, R88 ;  /* 0x0000000ee4f4723c */ /* 0x040fec0000081058 */
        /* <DEDUP_REMOVED lines=8> */
[----:B------:R-:W4:Y:S01]  /*2ee10*/  LDL.LU R109, [R1+0x2638] ;  /* 0x00263800016d7983 */ /* 0x000f220000300800 */
[----:B------:R-:W-:-:S03]  /*2ee20*/  MOV R106, R111 ;  /* 0x0000006f006a7202 */ /* 0x000fc60000000f00 */
[----:B------:R-:W4:Y:S04]  /*2ee30*/  LDL.LU R110, [R1+0x2634] ;  /* 0x00263400016e7983 */ /* 0x000f280000300800 */
[----:B------:R-:W4:Y:S01]  /*2ee40*/  LDL.LU R111, [R1+0x2630] ;  /* 0x00263000016f7983 */ /* 0x000f220000300800 */
[----:B-1----:R-:W-:-:S03]  /*2ee50*/  IMAD.MOV.U32 R107, RZ, RZ, R115 ;  /* 0x000000ffff6b7224 */ /* 0x002fc600078e0073 */
[----:B------:R-:W3:Y:S04]  /*2ee60*/  LDL.LU R115, [R1+0x262c] ;  /* 0x00262c0001737983 */ /* 0x000ee80000300800 */
[----:B------:R-:W2:Y:S04]  /*2ee70*/  LDL.LU R88, [R1+0xe0] ;  /* 0x0000e00001587983 */ /* 0x000ea80000300800 */
[----:B------:R-:W2:Y:S04]  /*2ee80*/  LDL.LU R89, [R1+0xe4] ;  /* 0x0000e40001597983 */ /* 0x000ea80000300800 */
[----:B------:R-:W2:Y:S04]  /*2ee90*/  LDL.LU R90, [R1+0xe8] ;  /* 0x0000e800015a7983 */ /* 0x000ea80000300800 */
[----:B------:R-:W2:Y:S01]  /*2eea0*/  LDL.LU R91, [R1+0xec] ;  /* 0x0000ec00015b7983 */ /* 0x000ea20000300800 */
[-C--:B------:R-:W-:Y:S03]  /*2eeb0*/  HMMA.1688.F32.TF32 R236, R224, R18.reuse, R84 ;  /* 0x00000012e0ec723c */ /* 0x080fe60000081054 */
[----:B------:R-:W-:Y:S04]  /*2eec0*/  LDS R84, [R3+UR7+0xe200] ;  /* 0x00e2000703547984 */ /* 0x000fe80008000800 */
[----:B------:R-:W-:Y:S04]  /*2eed0*/  LDS R86, [R3+UR7+0xf200] ;  /* 0x00f2000703567984 */ /* 0x000fe80008000800 */
[----:B------:R-:W-:Y:S04]  /*2eee0*/  LDS R85, [R7+UR7+0xe200] ;  /* 0x00e2000707557984 */ /* 0x000fe80008000800 */
[----:B------:R-:W2:Y:S01]  /*2eef0*/  LDS R87, [R7+UR7+0xf200] ;  /* 0x00f2000707577984 */ /* 0x000ea20008000800 */
[----:B------:R-:W-:Y:S06]  /*2ef00*/  HMMA.1688.F32.TF32 R48, R228, R18, R116 ;  /* 0x00000012e430723c */ /* 0x000fec0000081074 */
[C---:B------:R-:W-:Y:S06]  /*2ef10*/  HMMA.1688.F32.TF32 R52, R232.reuse, R14, R120 ;  /* 0x0000000ee834723c */ /* 0x040fec0000081078 */
[----:B------:R-:W-:Y:S06]  /*2ef20*/  HMMA.1688.F32.TF32 R64, R232, R34, R132 ;  /* 0x00000022e840723c */ /* 0x000fec0000081084 */
[C---:B----4-:R-:W-:Y:S06]  /*2ef30*/  HMMA.1688.F32.TF32 R108, R228.reuse, R26, R108 ;  /* 0x0000001ae46c723c */ /* 0x050fec000008106c */
[----:B---3--:R-:W-:Y:S01]  /*2ef40*/  HMMA.1688.F32.TF32 R44, R228, R22, R112 ;  /* 0x00000016e42c723c */ /* 0x008fe20000081070 */
[----:B------:R-:W-:Y:S04]  /*2ef50*/  LDS R228, [R3+UR7+0xe280] ;  /* 0x00e2800703e47984 */ /* 0x000fe80008000800 */
[----:B------:R-:W-:Y:S01]  /*2ef60*/  LDS R230, [R3+UR7+0xf280] ;  /* 0x00f2800703e67984 */ /* 0x000fe20008000800 */
[----:B------:R-:W-:Y:S03]  /*2ef70*/  HMMA.1688.F32.TF32 R56, R232, R10, R124 ;  /* 0x0000000ae838723c */ /* 0x000fe6000008107c */
[----:B------:R-:W-:Y:S04]  /*2ef80*/  LDS R229, [R7+UR7+0xe280] ;  /* 0x00e2800707e57984 */ /* 0x000fe80008000800 */
[----:B------:R-:W1:Y:S01]  /*2ef90*/  LDS R231, [R7+UR7+0xf280] ;  /* 0x00f2800707e77984 */ /* 0x000e620008000800 */
[----:B--2---:R-:W-:Y:S03]  /*2efa0*/  HMMA.1688.F32.TF32 R88, R84, R14, R88 ;  /* 0x0000000e5458723c */ /* 0x004fe60000081058 */
        /* <DEDUP_REMOVED lines=13> */
[----:B------:R2:W-:Y:S01]  /*2f080*/  STL [R1+0x25f0], R51 ;  /* 0x0025f03301007387 */ /* 0x0005e20000100800 */
[----:B------:R-:W-:-:S03]  /*2f090*/  MOV R37, R90 ;  /* 0x0000005a00257202 */ /* 0x000fc60000000f00 */
[----:B------:R3:W-:Y:S01]  /*2f0a0*/  STL [R1+0x2604], R54 ;  /* 0x0026043601007387 */ /* 0x0007e20000100800 */
[----:B------:R-:W-:-:S03]  /*2f0b0*/  IMAD.MOV.U32 R36, RZ, RZ, R91 ;  /* 0x000000ffff247224 */ /* 0x000fc600078e005b */
        /* <DEDUP_REMOVED lines=22> */
[----:B------:R-:W-:Y:S01]  /*2f220*/  HMMA.1688.F32.TF32 R44, R84, R34, R96 ;  /* 0x00000022542c723c */ /* 0x000fe20000081060 */
[----:B------:R-:W-:Y:S01]  /*2f230*/  MOV R108, R50 ;  /* 0x00000032006c7202 */ /* 0x000fe20000000f00 */
[----:B------:R-:W-:-:S15]  /*2f240*/  IMAD.MOV.U32 R109, RZ, RZ, R51 ;  /* 0x000000ffff6d7224 */ /* 0x000fde00078e0033 */
[----:B------:R-:W-:-:S07]  /*2f250*/  NOP ;  /* 0x0000000000007918 */ /* 0x000fce0000000000 */
[----:B------:R-:W-:Y:S01]  /*2f260*/  MOV R105, R46 ;  /* 0x0000002e00697202 */ /* 0x000fe20000000f00 */
[----:B------:R-:W-:Y:S01]  /*2f270*/  IMAD.MOV.U32 R106, RZ, RZ, R47 ;  /* 0x000000ffff6a7224 */ /* 0x000fe200078e002f */
[----:B------:R-:W-:Y:S01]  /*2f280*/  MOV R46, R48 ;  /* 0x00000030002e7202 */ /* 0x000fe20000000f00 */
[----:B------:R-:W-:Y:S02]  /*2f290*/  IMAD.MOV.U32 R47, RZ, RZ, R49 ;  /* 0x000000ffff2f7224 */ /* 0x000fe400078e0031 */
[----:B------:R-:W-:Y:S01]  /*2f2a0*/  HMMA.1688.F32.TF32 R48, R84, R26, R92 ;  /* 0x0000001a5430723c */ /* 0x000fe2000008105c */
[----:B------:R-:W4:Y:S04]  /*2f2b0*/  LDL.LU R92, [R1+0x60] ;  /* 0x00006000015c7983 */ /* 0x000f280000300800 */
[----:B------:R-:W4:Y:S04]  /*2f2c0*/  LDL.LU R93, [R1+0x64] ;  /* 0x00006400015d7983 */ /* 0x000f280000300800 */
[----:B------:R-:W4:Y:S04]  /*2f2d0*/  LDL.LU R94, [R1+0x68] ;  /* 0x00006800015e7983 */ /* 0x000f280000300800 */
[----:B------:R-:W4:Y:S04]  /*2f2e0*/  LDL.LU R95, [R1+0x6c] ;  /* 0x00006c00015f7983 */ /* 0x000f280000300800 */
[----:B------:R-:W1:Y:S04]  /*2f2f0*/  LDL.LU R124, [R1+0x50] ;  /* 0x00005000017c7983 */ /* 0x000e680000300800 */
[----:B------:R-:W1:Y:S04]  /*2f300*/  LDL.LU R125, [R1+0x54] ;  /* 0x00005400017d7983 */ /* 0x000e680000300800 */
[----:B------:R-:W1:Y:S04]  /*2f310*/  LDL.LU R126, [R1+0x58] ;  /* 0x00005800017e7983 */ /* 0x000e680000300800 */
[----:B------:R-:W1:Y:S04]  /*2f320*/  LDL.LU R127, [R1+0x5c] ;  /* 0x00005c00017f7983 */ /* 0x000e680000300800 */
[----:B------:R-:W4:Y:S04]  /*2f330*/  LDL.LU R112, [R1+0x40] ;  /* 0x0000400001707983 */ /* 0x000f280000300800 */
[----:B------:R-:W4:Y:S04]  /*2f340*/  LDL.LU R113, [R1+0x44] ;  /* 0x0000440001717983 */ /* 0x000f280000300800 */
[----:B------:R-:W4:Y:S04]  /*2f350*/  LDL.LU R114, [R1+0x48] ;  /* 0x0000480001727983 */ /* 0x000f280000300800 */
[----:B------:R-:W4:Y:S04]  /*2f360*/  LDL.LU R115, [R1+0x4c] ;  /* 0x00004c0001737983 */ /* 0x000f280000300800 */
        /* <DEDUP_REMOVED lines=10> */
[----:B------:R-:W4:Y:S04]  /*2f410*/  LDL.LU R122, [R1+0x28] ;  /* 0x00002800017a7983 */ /* 0x000f280000300800 */
[----:B------:R-:W4:Y:S01]  /*2f420*/  LDL.LU R123, [R1+0x2c] ;  /* 0x00002c00017b7983 */ /* 0x000f220000300800 */
[C---:B---3--:R-:W-:Y:S06]  /*2f430*/  HMMA.1688.F32.TF32 R88, R84.reuse, R22, R88 ;  /* 0x000000165458723c */ /* 0x048fec0000081058 */
[----:B--2---:R-:W-:-:S15]  /*2f440*/  HMMA.1688.F32.TF32 R84, R84, R18, R220 ;  /* 0x000000125454723c */ /* 0x004fde00000810dc */
[----:B------:R-:W-:-:S03]  /*2f450*/  NOP ;  /* 0x0000000000007918 */ /* 0x000fc60000000000 */
[----:B------:R-:W-:Y:S01]  /*2f460*/  MOV R50, R88 ;  /* 0x0000005800327202 */ /* 0x000fe20000000f00 */
[----:B------:R-:W-:Y:S01]  /*2f470*/  IMAD.MOV.U32 R51, RZ, RZ, R89 ;  /* 0x000000ffff337224 */ /* 0x000fe200078e0059 */
[----:B------:R-:W2:Y:S01]  /*2f480*/  LDL.LU R88, [R1+0x10] ;  /* 0x0000100001587983 */ /* 0x000ea20000300800 */
[----:B------:R-:W-:Y:S01]  /*2f490*/  MOV R44, R90 ;  /* 0x0000005a002c7202 */ /* 0x000fe20000000f00 */
[----:B------:R-:W-:Y:S02]  /*2f4a0*/  IMAD.MOV.U32 R96, RZ, RZ, R91 ;  /* 0x000000ffff607224 */ /* 0x000fe400078e005b */
[----:B------:R-:W2:Y:S04]  /*2f4b0*/  LDL.LU R89, [R1+0x14] ;  /* 0x0000140001597983 */ /* 0x000ea80000300800 */
[----:B------:R-:W2:Y:S04]  /*2f4c0*/  LDL.LU R90, [R1+0x18] ;  /* 0x00001800015a7983 */ /* 0x000ea80000300800 */
[----:B------:R-:W2:Y:S04]  /*2f4d0*/  LDL.LU R91, [R1+0x1c] ;  /* 0x00001c00015b7983 */ /* 0x000ea80000300800 */
[----:B------:R-:W3:Y:S04]  /*2f4e0*/  LDL.LU R220, [R1] ;  /* 0x0000000001dc7983 */ /* 0x000ee80000300800 */
[----:B------:R-:W3:Y:S04]  /*2f4f0*/  LDL.LU R221, [R1+0x4] ;  /* 0x0000040001dd7983 */ /* 0x000ee80000300800 */
[----:B------:R-:W3:Y:S04]  /*2f500*/  LDL.LU R222, [R1+0x8] ;  /* 0x0000080001de7983 */ /* 0x000ee80000300800 */
[----:B------:R-:W3:Y:S01]  /*2f510*/  LDL.LU R223, [R1+0xc] ;  /* 0x00000c0001df7983 */ /* 0x000ee20000300800 */
[C---:B------:R-:W-:Y:S06]  /*2f520*/  HMMA.1688.F32.TF32 R40, R224.reuse, R26, R76 ;  /* 0x0000001ae028723c */ /* 0x040fec000008104c */
[----:B------:R-:W-:Y:S01]  /*2f530*/  HMMA.1688.F32.TF32 R240, R224, R22, R80 ;  /* 0x00000016e0f0723c */ /* 0x000fe20000081050 */
[----:B------:R-:W-:Y:S04]  /*2f540*/  LDS R224, [R3+UR7+0xe300] ;  /* 0x00e3000703e07984 */ /* 0x000fe80008000800 */
[----:B------:R-:W-:Y:S04]  /*2f550*/  LDS R226, [R3+UR7+0xf300] ;  /* 0x00f3000703e27984 */ /* 0x000fe80008000800 */
[----:B------:R-:W-:Y:S04]  /*2f560*/  LDS R225, [R7+UR7+0xe300] ;  /* 0x00e3000707e17984 */ /* 0x000fe80008000800 */
[----:B------:R-:W1:Y:S01]  /*2f570*/  LDS R227, [R7+UR7+0xf300] ;  /* 0x00f3000707e37984 */ /* 0x000e620008000800 */
[C---:B------:R-:W-:Y:S06]  /*2f580*/  HMMA.1688.F32.TF32 R60, R232.reuse, R38, R128 ;  /* 0x00000026e83c723c */ /* 0x040fec0000081080 */
[C---:B------:R-:W-:Y:S06]  /*2f590*/  HMMA.1688.F32.TF32 R68, R232.reuse, R30, R136 ;  /* 0x0000001ee844723c */ /* 0x040fec0000081088 */
[C---:B------:R-:W-:Y:S06]  /*2f5a0*/  HMMA.1688.F32.TF32 R72, R232.reuse, R26, R140 ;  /* 0x0000001ae848723c */ /* 0x040fec000008108c */
[C---:B------:R-:W-:Y:S06]  /*2f5b0*/  HMMA.1688.F32.TF32 R76, R232.reuse, R22, R144 ;  /* 0x00000016e84c723c */ /* 0x040fec0000081090 */
[----:B------:R-:W-:Y:S01]  /*2f5c0*/  HMMA.1688.F32.TF32 R80, R232, R18, R148 ;  /* 0x00000012e850723c */ /* 0x000fe20000081094 */
[----:B------:R-:W-:Y:S01]  /*2f5d0*/  MOV R97, R48 ;  /* 0x0000003000617202 */ /* 0x000fe20000000f00 */
[----:B------:R-:W-:Y:S01]  /*2f5e0*/  IMAD.MOV.U32 R98, RZ, RZ, R49 ;  /* 0x000000ffff627224 */ /* 0x000fe200078e0031 */
[----:B------:R-:W-:Y:S01]  /*2f5f0*/  MOV R54, R84 ;  /* 0x0000005400367202 */ /* 0x000fe20000000f00 */
[----:B----4-:R-:W-:Y:S01]  /*2f600*/  IMAD.MOV.U32 R55, RZ, RZ, R85 ;  /* 0x000000ffff377224 */ /* 0x010fe200078e0055 */
[----:B------:R-:W-:Y:S01]  /*2f610*/  MOV R48, R86 ;  /* 0x0000005600307202 */ /* 0x000fe20000000f00 */
[----:B------:R-:W-:Y:S01]  /*2f620*/  IMAD.MOV.U32 R49, RZ, RZ, R87 ;  /* 0x000000ffff317224 */ /* 0x000fe200078e0057 */
[C---:B-1----:R-:W-:Y:S06]  /*2f630*/  HMMA.1688.F32.TF32 R232, R228.reuse, R10, R124 ;  /* 0x0000000ae4e8723c */ /* 0x042fec000008107c */
[C---:B------:R-:W-:Y:S06]  /*2f640*/  HMMA.1688.F32.TF32 R112, R228.reuse, R38, R112 ;  /* 0x00000026e470723c */ /* 0x040fec0000081070 */
[C---:B------:R-:W-:Y:S11]  /*2f650*/  HMMA.1688.F32.TF32 R116, R228.reuse, R34, R116 ;  /* 0x00000022e474723c */ /* 0x040ff60000081074 */
[----:B------:R-:W-:Y:S01]  /*2f660*/  STL [R1+0x24e4], R232 ;  /* 0x0024e4e801007387 */ /* 0x000fe20000100800 */
[C---:B------:R-:W-:Y:S03]  /*2f670*/  HMMA.1688.F32.TF32 R120, R228.reuse, R30, R120 ;  /* 0x0000001ee478723c */ /* 0x040fe60000081078 */
[----:B------:R-:W-:Y:S03]  /*2f680*/  STL [R1+0x24e0], R233 ;  /* 0x0024e0e901007387 */ /* 0x000fe60000100800 */
[-C--:B------:R-:W-:Y:S01]  /*2f690*/  HMMA.1688.F32.TF32 R84, R228, R14.reuse, R92 ;  /* 0x0000000ee454723c */ /* 0x080fe2000008105c */
[----:B------:R-:W-:Y:S04]  /*2f6a0*/  STL [R1+0x24dc], R234 ;  /* 0x0024dcea01007387 */ /* 0x000fe80000100800 */
[----:B------:R-:W-:Y:S01]  /*2f6b0*/  STL [R1+0x24d8], R235 ;  /* 0x0024d8eb01007387 */ /* 0x000fe20000100800 */
[----:B------:R-:W-:Y:S03]  /*2f6c0*/  HMMA.1688.F32.TF32 R136, R224, R14, R156 ;  /* 0x0000000ee088723c */ /* 0x000fe6000008109c */
        /* <DEDUP_REMOVED lines=8> */
[----:B------:R1:W-:Y:S04]  /*2f750*/  STL [R1+0x2510], R120 ;  /* 0x0025107801007387 */ /* 0x0003e80000100800 */
[----:B------:R-:W-:Y:S04]  /*2f760*/  STL [R1+0x250c], R121 ;  /* 0x00250c7901007387 */ /* 0x000fe80000100800 */
[----:B------:R-:W-:Y:S04]  /*2f770*/  STL [R1+0x2508], R122 ;  /* 0x0025087a01007387 */ /* 0x000fe80000100800 */
[----:B------:R-:W-:Y:S01]  /*2f780*/  STL [R1+0x2504], R123 ;  /* 0x0025047b01007387 */ /* 0x000fe20000100800 */
[----:B-1----:R-:W-:Y:S01]  /*2f790*/  MOV R120, R6 ;  /* 0x0000000600787202 */ /* 0x002fe20000000f00 */
[C---:B--2---:R-:W-:Y:S06]  /*2f7a0*/  HMMA.1688.F32.TF32 R124, R228.reuse, R26, R88 ;  /* 0x0000001ae47c723c */ /* 0x044fec0000081058 */
[C---:B---3--:R-:W-:Y:S01]  /*2f7b0*/  HMMA.1688.F32.TF32 R128, R228.reuse, R22, R220 ;  /* 0x00000016e480723c */ /* 0x048fe200000810dc */
[----:B------:R-:W-:Y:S01]  /*2f7c0*/  MOV R5, R40 ;  /* 0x0000002800057202 */ /* 0x000fe20000000f00 */
[----:B------:R-:W-:Y:S01]  /*2f7d0*/  IMAD.MOV.U32 R4, RZ, RZ, R41 ;  /* 0x000000ffff047224 */ /* 0x000fe200078e0029 */
[----:B------:R-:W-:Y:S01]  /*2f7e0*/  MOV R2, R42 ;  /* 0x0000002a00027202 */ /* 0x000fe20000000f00 */
[----:B------:R-:W-:Y:S01]  /*2f7f0*/  IMAD.MOV.U32 R0, RZ, RZ, R43 ;  /* 0x000000ffff007224 */ /* 0x000fe200078e002b */
[----:B------:R-:W-:Y:S01]  /*2f800*/  LDS R40, [R3+UR7+0xe380] ;  /* 0x00e3800703287984 */ /* 0x000fe20008000800 */
[----:B------:R-:W-:Y:S11]  /*2f810*/  HMMA.1688.F32.TF32 R228, R228, R18, R152 ;  /* 0x00000012e4e4723c */ /* 0x000ff60000081098 */
        /* <DEDUP_REMOVED lines=13> */
[----:B------:R2:W-:Y:S04]  /*2f8f0*/  STL [R1+0x2548], R137 ;  /* 0x0025488901007387 */ /* 0x0005e80000100800 */
[----:B------:R3:W-:Y:S01]  /*2f900*/  STL [R1+0x2544], R138 ;  /* 0x0025448a01007387 */ /* 0x0007e20000100800 */
[----:B-1----:R-:W-:-:S03]  /*2f910*/  MOV R136, R160 ;  /* 0x000000a000887202 */ /* 0x002fc60000000f00 */
[----:B------:R1:W-:Y:S01]  /*2f920*/  STL [R1+0x2540], R139 ;  /* 0x0025408b01007387 */ /* 0x0003e20000100800 */
[----:B--2---:R-:W-:-:S03]  /*2f930*/  IMAD.MOV.U32 R137, RZ, RZ, R161 ;  /* 0x000000ffff897224 */ /* 0x004fc600078e00a1 */
[----:B------:R-:W2:Y:S01]  /*2f940*/  LDL.LU R160, [R1+0x2628] ;  /* 0x0026280001a07983 */ /* 0x000ea20000300800 */
[----:B---3--:R-:W-:-:S03]  /*2f950*/  MOV R138, R162 ;  /* 0x000000a2008a7202 */ /* 0x008fc60000000f00 */
[----:B------:R-:W2:Y:S01]  /*2f960*/  LDL.LU R161, [R1+0x2624] ;  /* 0x0026240001a17983 */ /* 0x000ea20000300800 */
[----:B-1----:R-:W-:-:S03]  /*2f970*/  IMAD.MOV.U32 R139, RZ, RZ, R163 ;  /* 0x000000ffff8b7224 */ /* 0x002fc600078e00a3 */
[----:B------:R-:W2:Y:S04]  /*2f980*/  LDL.LU R162, [R1+0x2620] ;  /* 0x0026200001a27983 */ /* 0x000ea80000300800 */
[----:B------:R-:W2:Y:S04]  /*2f990*/  LDL.LU R163, [R1+0x261c] ;  /* 0x00261c0001a37983 */ /* 0x000ea80000300800 */
[----:B------:R-:W3:Y:S04]  /*2f9a0*/  LDL.LU R6, [R1+0x2618] ;  /* 0x0026180001067983 */ /* 0x000ee80000300800 */
[----:B------:R-:W-:Y:S04]  /*2f9b0*/  LDS R42, [R3+UR7+0xf380] ;  /* 0x00f38007032a7984 */ /* 0x000fe80008000800 */
[----:B------:R-:W-:Y:S04]  /*2f9c0*/  LDS R41, [R7+UR7+0xe380] ;  /* 0x00e3800707297984 */ /* 0x000fe80008000800 */
[----:B------:R-:W1:Y:S01]  /*2f9d0*/  LDS R43, [R7+UR7+0xf380] ;  /* 0x00f38007072b7984 */ /* 0x000e620008000800 */
[----:B------:R-:W-:Y:S01]  /*2f9e0*/  HMMA.1688.F32.TF32 R156, R224, R26, R176 ;  /* 0x0000001ae09c723c */ /* 0x000fe200000810b0 */
[----:B------:R-:W-:Y:S01]  /*2f9f0*/  MOV R130, R33 ;  /* 0x0000002100827202 */ /* 0x000fe20000000f00 */
[----:B------:R-:W-:Y:S01]  /*2fa00*/  IMAD.MOV.U32 R131, RZ, RZ, R32 ;  /* 0x000000ffff837224 */ /* 0x000fe200078e0020 */
[----:B------:R-:W-:Y:S01]  /*2fa10*/  MOV R234, R17 ;  /* 0x0000001100ea7202 */ /* 0x000fe20000000f00 */
[----:B------:R-:W-:-:S02]  /*2fa20*/  IMAD.MOV.U32 R235, RZ, RZ, R16 ;  /* 0x000000ffffeb7224 */ /* 0x000fc400078e0010 */
[C---:B------:R-:W-:Y:S01]  /*2fa30*/  HMMA.1688.F32.TF32 R144, R224.reuse, R38, R164 ;  /* 0x00000026e090723c */ /* 0x040fe200000810a4 */
[----:B------:R-:W-:Y:S01]  /*2fa40*/  MOV R232, R21 ;  /* 0x0000001500e87202 */ /* 0x000fe20000000f00 */
[----:B------:R-:W-:Y:S01]  /*2fa50*/  IMAD.MOV.U32 R233, RZ, RZ, R20 ;  /* 0x000000ffffe97224 */ /* 0x000fe200078e0014 */
[----:B------:R-:W-:Y:S03]  /*2fa60*/  LDS R32, [R3+UR7+0x10000] ;  /* 0x0100000703207984 */ /* 0x000fe60008000800 */
[C---:B------:R-:W-:Y:S01]  /*2fa70*/  HMMA.1688.F32.TF32 R148, R224.reuse, R34, R168 ;  /* 0x00000022e094723c */ /* 0x040fe200000810a8 */
[----:B------:R-:W-:Y:S01]  /*2fa80*/  LDS R33, [R7+UR7+0x10000] ;  /* 0x0100000707217984 */ /* 0x000fe20008000800 */
        /* <DEDUP_REMOVED lines=16> */
[----:B------:R-:W-:Y:S01]  /*2fb90*/  LDS R249, [R7+UR7+0x10080] ;  /* 0x0100800707f97984 */ /* 0x000fe20008000800 */
[C---:B-1----:R-:W-:Y:S03]  /*2fba0*/  HMMA.1688.F32.TF32 R176, R40.reuse, R38, R196 ;  /* 0x0000002628b0723c */ /* 0x042fe600000810c4 */
[----:B------:R-:W-:Y:S01]  /*2fbb0*/  LDS R251, [R7+UR7+0x11080] ;  /* 0x0110800707fb7984 */ /* 0x000fe20008000800 */
[----:B------:R-:W-:Y:S01]  /*2fbc0*/  MOV R92, R84 ;  /* 0x00000054005c7202 */ /* 0x000fe20000000f00 */
[----:B------:R-:W-:Y:S01]  /*2fbd0*/  IMAD.MOV.U32 R93, RZ, RZ, R85 ;  /* 0x000000ffff5d7224 */ /* 0x000fe200078e0055 */
[----:B------:R-:W-:Y:S01]  /*2fbe0*/  MOV R94, R86 ;  /* 0x00000056005e7202 */ /* 0x000fe20000000f00 */
[----:B------:R-:W-:Y:S01]  /*2fbf0*/  IMAD.MOV.U32 R95, RZ, RZ, R87 ;  /* 0x000000ffff5f7224 */ /* 0x000fe200078e0057 */
[C---:B------:R-:W-:Y:S01]  /*2fc00*/  HMMA.1688.F32.TF32 R200, R40.reuse, R34, R200 ;  /* 0x0000002228c8723c */ /* 0x040fe200000810c8 */
[----:B------:R-:W-:Y:S04]  /*2fc10*/  LDS R34, [R3+UR7+0x11000] ;  /* 0x0110000703227984 */ /* 0x000fe80008000800 */
[----:B------:R-:W-:Y:S01]  /*2fc20*/  LDS R35, [R7+UR7+0x11000] ;  /* 0x0110000707237984 */ /* 0x000fe20008000800 */
[C---:B------:R-:W-:Y:S03]  /*2fc30*/  HMMA.1688.F32.TF32 R196, R40.reuse, R18, R216 ;  /* 0x0000001228c4723c */ /* 0x040fe600000810d8 */
[----:B------:R-:W-:Y:S03]  /*2fc40*/  LDS R88, [R3+UR7+0x10100] ;  /* 0x0101000703587984 */ /* 0x000fe60008000800 */
[C---:B------:R-:W-:Y:S01]  /*2fc50*/  HMMA.1688.F32.TF32 R212, R40.reuse, R22, R212 ;  /* 0x0000001628d4723c */ /* 0x040fe200000810d4 */
[----:B------:R-:W-:Y:S04]  /*2fc60*/  LDS R90, [R3+UR7+0x11100] ;  /* 0x01110007035a7984 */ /* 0x000fe80008000800 */
[----:B------:R-:W-:Y:S01]  /*2fc70*/  LDS R89, [R7+UR7+0x10100] ;  /* 0x0101000707597984 */ /* 0x000fe20008000800 */
[C---:B------:R-:W-:Y:S03]  /*2fc80*/  HMMA.1688.F32.TF32 R204, R40.reuse, R30, R204 ;  /* 0x0000001e28cc723c */ /* 0x040fe600000810cc */
[----:B------:R-:W-:Y:S03]  /*2fc90*/  LDS R91, [R7+UR7+0x11100] ;  /* 0x01110007075b7984 */ /* 0x000fe60008000800 */
[C---:B------:R-:W-:Y:S06]  /*2fca0*/  HMMA.1688.F32.TF32 R168, R40.reuse, R14, R188 ;  /* 0x0000000e28a8723c */ /* 0x040fec00000810bc */
[----:B------:R-:W-:Y:S06]  /*2fcb0*/  HMMA.1688.F32.TF32 R208, R40, R26, R208 ;  /* 0x0000001a28d0723c */ /* 0x000fec00000810d0 */
[C---:B--2---:R-:W-:Y:S01]  /*2fcc0*/  HMMA.1688.F32.TF32 R140, R224.reuse, R10, R160 ;  /* 0x0000000ae08c723c */ /* 0x044fe200000810a0 */
[----:B---3--:R-:W-:Y:S05]  /*2fcd0*/  LDSM.16.M88.4 R220, [R6+UR10+0x47100] ;  /* 0x0471000a06dc783b */ /* 0x008fea0008000200 */
[C---:B------:R-:W-:Y:S01]  /*2fce0*/  HMMA.1688.F32.TF32 R160, R224.reuse, R22, R180 ;  /* 0x00000016e0a0723c */ /* 0x040fe200000810b4 */
[----:B------:R-:W1:Y:S05]  /*2fcf0*/  LDSM.16.M88.4 R20, [R6+UR10+0x41100] ;  /* 0x0411000a0614783b */ /* 0x000e6a0008000200 */
[----:B------:R-:W-:Y:S01]  /*2fd00*/  HMMA.1688.F32.TF32 R224, R224, R18, R184 ;  /* 0x00000012e0e0723c */ /* 0x000fe200000810b8 */
[----:B------:R-:W2:Y:S04]  /*2fd10*/  LDSM.16.M88.4 R16, [R6+UR10+0x40100] ;  /* 0x0401000a0610783b */ /* 0x000ea80008000200 */
[----:B------:R-:W3:Y:S01]  /*2fd20*/  LDSM.16.M88.4 R28, [R6+UR10+0x42100] ;  /* 0x0421000a061c783b */ /* 0x000ee20008000200 */
[----:B------:R-:W-:Y:S03]  /*2fd30*/  HMMA.1688.F32.TF32 R172, R40, R10, R192 ;  /* 0x0000000a28ac723c */ /* 0x000fe600000810c0 */
[----:B------:R-:W4:Y:S04]  /*2fd40*/  LDSM.16.M88.4 R24, [R6+UR10+0x43100] ;  /* 0x0431000a0618783b */ /* 0x000f280008000200 */
[----:B------:R-:W-:Y:S04]  /*2fd50*/  STL [R1+0x255c], R140 ;  /* 0x00255c8c01007387 */ /* 0x000fe80000100800 */
[----:B------:R-:W-:Y:S04]  /*2fd60*/  STL [R1+0x2558], R141 ;  /* 0x0025588d01007387 */ /* 0x000fe80000100800 */
[----:B------:R-:W-:Y:S04]  /*2fd70*/  STL [R1+0x2554], R142 ;  /* 0x0025548e01007387 */ /* 0x000fe80000100800 */
[----:B------:R-:W-:Y:S04]  /*2fd80*/  STL [R1+0x2550], R143 ;  /* 0x0025508f01007387 */ /* 0x000fe80000100800 */
[----:B------:R-:W-:Y:S04]  /*2fd90*/  STL [R1+0x256c], R144 ;  /* 0x00256c9001007387 */ /* 0x000fe80000100800 */
[----:B------:R-:W4:Y:S01]  /*2fda0*/  LDSM.16.M88.4 R12, [R6+UR10+0x44100] ;  /* 0x0441000a060c783b */ /* 0x000f220008000200 */
[C---:B-1----:R-:W-:Y:S03]  /*2fdb0*/  HMMA.1688.F32.TF32 R40, R32.reuse, R20, R232 ;  /* 0x000000142028723c */ /* 0x042fe600000810e8 */
[----:B------:R-:W-:Y:S01]  /*2fdc0*/  LDSM.16.M88.4 R216, [R6+UR10+0x46100] ;  /* 0x0461000a06d8783b */ /* 0x000fe20008000200 */
[----:B------:R-:W-:Y:S01]  /*2fdd0*/  MOV R164, R5 ;  /* 0x0000000500a47202 */ /* 0x000fe20000000f00 */
[----:B------:R-:W-:Y:S01]  /*2fde0*/  IMAD.MOV.U32 R165, RZ, RZ, R4 ;  /* 0x000000ffffa57224 */ /* 0x000fe200078e0004 */
[----:B------:R-:W-:Y:S01]  /*2fdf0*/  MOV R166, R2 ;  /* 0x0000000200a67202 */ /* 0x000fe20000000f00 */
[----:B------:R-:W-:Y:S01]  /*2fe00*/  IMAD.MOV.U32 R167, RZ, RZ, R0 ;  /* 0x000000ffffa77224 */ /* 0x000fe200078e0000 */
[----:B--2---:R-:W-:Y:S01]  /*2fe10*/  HMMA.1688.F32.TF32 R116, R32, R16, R116 ;  /* 0x000000102074723c */ /* 0x004fe20000081074 */
        /* <DEDUP_REMOVED lines=17> */
[----:B------:R-:W1:Y:S01]  /*2ff30*/  LDSM.16.M88.4 R8, [R6+UR10+0x45100] ;  /* 0x0451000a0608783b */ /* 0x000e620008000200 */
[----:B------:R-:W-:-:S03]  /*2ff40*/  IMAD.MOV.U32 R127, RZ, RZ, R43 ;  /* 0x000000ffff7f7224 */ /* 0x000fc600078e002b */
[----:B------:R2:W-:Y:S01]  /*2ff50*/  STL [R1+0x22e0], R6 ;  /* 0x0022e00601007387 */ /* 0x0005e20000100800 */
        /* <DEDUP_REMOVED lines=10> */
[----:B--2---:R-:W-:Y:S01]  /*30000*/  IMAD.MOV.U32 R6, RZ, RZ, R119 ;  /* 0x000000ffff067224 */ /* 0x004fe200078e0077 */
[----:B------:R-:W-:-:S02]  /*30010*/  MOV R119, R42 ;  /* 0x0000002a00777202 */ /* 0x000fc40000000f00 */
[----:B---3--:R-:W-:Y:S01]  /*30020*/  HMMA.1688.F32.TF32 R40, R32, R28, R112 ;  /* 0x0000001c2028723c */ /* 0x008fe20000081070 */
[----:B------:R2:W-:Y:S04]  /*30030*/  STL.64 [R1+0xe0], R116 ;  /* 0x0000e07401007387 */ /* 0x0005e80000100a00 */
[----:B------:R-:W-:Y:S04]  /*30040*/  LDS R86, [R3+UR7+0x11180] ;  /* 0x0111800703567984 */ /* 0x000fe80008000800 */
[----:B------:R-:W-:Y:S04]  /*30050*/  LDS R85, [R7+UR7+0x10180] ;  /* 0x0101800707557984 */ /* 0x000fe80008000800 */
[----:B------:R-:W3:Y:S01]  /*30060*/  LDS R87, [R7+UR7+0x11180] ;  /* 0x0111800707577984 */ /* 0x000ee20008000800 */
[----:B------:R-:W-:-:S02]  /*30070*/  MOV R188, R133 ;  /* 0x0000008500bc7202 */ /* 0x000fc40000000f00 */
[----:B------:R-:W-:Y:S01]  /*30080*/  MOV R252, R118 ;  /* 0x0000007600fc7202 */ /* 0x000fe20000000f00 */
[----:B------:R-:W-:Y:S01]  /*30090*/  IMAD.MOV.U32 R189, RZ, RZ, R132 ;  /* 0x000000ffffbd7224 */ /* 0x000fe200078e0084 */
[----:B------:R-:W-:Y:S01]  /*300a0*/  MOV R190, R37 ;  /* 0x0000002500be7202 */ /* 0x000fe20000000f00 */
[----:B------:R-:W-:Y:S01]  /*300b0*/  IMAD.MOV.U32 R191, RZ, RZ, R36 ;  /* 0x000000ffffbf7224 */ /* 0x000fe200078e0024 */
[----:B------:R-:W-:Y:S04]  /*300c0*/  LDS R132, [R3+UR7+0x10280] ;  /* 0x0102800703847984 */ /* 0x000fe80008000800 */
[----:B------:R-:W-:Y:S01]  /*300d0*/  MOV R114, R40 ;  /* 0x0000002800727202 */ /* 0x000fe20000000f00 */
[----:B------:R-:W-:Y:S01]  /*300e0*/  IMAD.MOV.U32 R115, RZ, RZ, R41 ;  /* 0x000000ffff737224 */ /* 0x000fe200078e0029 */
[----:B------:R-:W-:Y:S01]  /*300f0*/  MOV R232, R42 ;  /* 0x0000002a00e87202 */ /* 0x000fe20000000f00 */
[----:B------:R-:W-:Y:S01]  /*30100*/  IMAD.MOV.U32 R233, RZ, RZ, R43 ;  /* 0x000000ffffe97224 */ /* 0x000fe200078e002b */
[----:B------:R-:W-:Y:S01]  /*30110*/  LDS R133, [R7+UR7+0x10280] ;  /* 0x0102800707857984 */ /* 0x000fe20008000800 */
[C---:B----4-:R-:W-:Y:S03]  /*30120*/  HMMA.1688.F32.TF32 R40, R32.reuse, R24, R128 ;  /* 0x000000182028723c */ /* 0x050fe60000081080 */
[----:B------:R-:W4:Y:S04]  /*30130*/  LDL.LU R128, [R1+0x1f0] ;  /* 0x0001f00001807983 */ /* 0x000f280000300800 */
[----:B------:R-:W4:Y:S04]  /*30140*/  LDL.LU R129, [R1+0x1f4] ;  /* 0x0001f40001817983 */ /* 0x000f280000300800 */
[----:B------:R-:W4:Y:S04]  /*30150*/  LDL.LU R130, [R1+0x1f8] ;  /* 0x0001f80001827983 */ /* 0x000f280000300800 */
[----:B------:R-:W4:Y:S04]  /*30160*/  LDL.LU R131, [R1+0x1fc] ;  /* 0x0001fc0001837983 */ /* 0x000f280000300800 */
[----:B------:R-:W3:Y:S04]  /*30170*/  LDL.LU R228, [R1+0x170] ;  /* 0x0001700001e47983 */ /* 0x000ee80000300800 */
[----:B------:R-:W3:Y:S01]  /*30180*/  LDL.LU R229, [R1+0x174] ;  /* 0x0001740001e57983 */ /* 0x000ee20000300800 */
[----:B--2---:R-:W-:Y:S01]  /*30190*/  MOV R117, R40 ;  /* 0x0000002800757202 */ /* 0x004fe20000000f00 */
[----:B------:R-:W-:Y:S01]  /*301a0*/  IMAD.MOV.U32 R118, RZ, RZ, R41 ;  /* 0x000000ffff767224 */ /* 0x000fe200078e0029 */
[----:B------:R-:W-:Y:S01]  /*301b0*/  MOV R112, R42 ;  /* 0x0000002a00707202 */ /* 0x000fe20000000f00 */
[----:B------:R-:W-:Y:S01]  /*301c0*/  IMAD.MOV.U32 R113, RZ, RZ, R43 ;  /* 0x000000ffff717224 */ /* 0x000fe200078e002b */
[----:B------:R-:W3:Y:S01]  /*301d0*/  LDL.LU R230, [R1+0x178] ;  /* 0x0001780001e67983 */ /* 0x000ee20000300800 */
[----:B------:R-:W-:Y:S03]  /*301e0*/  HMMA.1688.F32.TF32 R40, R32, R12, R120 ;  /* 0x0000000c2028723c */ /* 0x000fe60000081078 */
[----:B------:R-:W3:Y:S04]  /*301f0*/  LDL.LU R231, [R1+0x17c] ;  /* 0x00017c0001e77983 */ /* 0x000ee80000300800 */
[----:B------:R-:W-:Y:S04]  /*30200*/  LDS R192, [R3+UR7+0x10380] ;  /* 0x0103800703c07984 */ /* 0x000fe80008000800 */
[----:B------:R-:W-:Y:S04]  /*30210*/  LDS R194, [R3+UR7+0x11380] ;  /* 0x0113800703c27984 */ /* 0x000fe80008000800 */
[----:B------:R-:W-:Y:S04]  /*30220*/  LDS R193, [R7+UR7+0x10380] ;  /* 0x0103800707c17984 */ /* 0x000fe80008000800 */
[----:B------:R-:W-:Y:S05]  /*30230*/  LDS R195, [R7+UR7+0x11380] ;  /* 0x0113800707c37984 */ /* 0x000fea0008000800 */
[----:B------:R-:W-:Y:S01]  /*30240*/  MOV R121, R40 ;  /* 0x0000002800797202 */ /* 0x000fe20000000f00 */
[----:B------:R-:W-:Y:S01]  /*30250*/  IMAD.MOV.U32 R122, RZ, RZ, R41 ;  /* 0x000000ffff7a7224 */ /* 0x000fe200078e0029 */
[----:B------:R-:W-:Y:S01]  /*30260*/  MOV R123, R42 ;  /* 0x0000002a007b7202 */ /* 0x000fe20000000f00 */
[----:B------:R-:W-:-:S02]  /*30270*/  IMAD.MOV.U32 R116, RZ, RZ, R43 ;  /* 0x000000ffff747224 */ /* 0x000fc400078e002b */
[----:B-1----:R-:W-:Y:S01]  /*30280*/  HMMA.1688.F32.TF32 R40, R32, R8, R136 ;  /* 0x000000082028723c */ /* 0x002fe20000081088 */
        /* <DEDUP_REMOVED lines=20> */
[----:B------:R-:W-:Y:S01]  /*303d0*/  MOV R124, R40 ;  /* 0x00000028007c7202 */ /* 0x000fe20000000f00 */
[----:B------:R-:W-:Y:S01]  /*303e0*/  IMAD.MOV.U32 R125, RZ, RZ, R41 ;  /* 0x000000ffff7d7224 */ /* 0x000fe200078e0029 */
[----:B------:R-:W-:Y:S01]  /*303f0*/  MOV R126, R42 ;  /* 0x0000002a007e7202 */ /* 0x000fe20000000f00 */
[----:B------:R-:W-:-:S02]  /*30400*/  IMAD.MOV.U32 R120, RZ, RZ, R43 ;  /* 0x000000ffff787224 */ /* 0x000fc400078e002b */
[C---:B----4-:R-:W-:Y:S06]  /*30410*/  HMMA.1688.F32.TF32 R40, R32.reuse, R216, R128 ;  /* 0x000000d82028723c */ /* 0x050fec0000081080 */
[----:B---3--:R-:W-:-:S15]  /*30420*/  HMMA.1688.F32.TF32 R32, R32, R220, R228 ;  /* 0x000000dc2020723c */ /* 0x008fde00000810e4 */
[----:B------:R-:W-:-:S09]  /*30430*/  NOP ;  /* 0x0000000000007918 */ /* 0x000fd20000000000 */
[----:B------:R-:W-:Y:S01]  /*30440*/  MOV R228, R32 ;  /* 0x0000002000e47202 */ /* 0x000fe20000000f00 */
[----:B------:R-:W-:Y:S01]  /*30450*/  IMAD.MOV.U32 R229, RZ, RZ, R33 ;  /* 0x000000ffffe57224 */ /* 0x000fe200078e0021 */
[----:B------:R-:W-:Y:S01]  /*30460*/  MOV R230, R34 ;  /* 0x0000002200e67202 */ /* 0x000fe20000000f00 */
[----:B------:R-:W-:Y:S02]  /*30470*/  IMAD.MOV.U32 R231, RZ, RZ, R35 ;  /* 0x000000ffffe77224 */ /* 0x000fe400078e0023 */
[----:B--2---:R-:W-:-:S15]  /*30480*/  HMMA.1688.F32.TF32 R32, R248, R16, R136 ;  /* 0x00000010f820723c */ /* 0x004fde0000081088 */
        /* <DEDUP_REMOVED lines=31> */
[----:B------:R-:W-:Y:S01]  /*30680*/  IMAD.MOV.U32 R129, RZ, RZ, R41 ;  /* 0x000000ffff817224 */ /* 0x000fe200078e0029 */
[----:B------:R-:W-:Y:S01]  /*30690*/  MOV R130, R42 ;  /* 0x0000002a00827202 */ /* 0x000fe20000000f00 */
[----:B------:R-:W-:Y:S01]  /*306a0*/  IMAD.MOV.U32 R131, RZ, RZ, R43 ;  /* 0x000000ffff837224 */ /* 0x000fe200078e002b */
[----:B------:R-:W-:Y:S01]  /*306b0*/  LDS R164, [R3+UR7+0x10300] ;  /* 0x0103000703a47984 */ /* 0x000fe20008000800 */
[C---:B------:R-:W-:Y:S03]  /*306c0*/  HMMA.1688.F32.TF32 R56, R84.reuse, R20, R56 ;  /* 0x000000145438723c */ /* 0x040fe60000081038 */
[----:B------:R-:W-:Y:S03]  /*306d0*/  LDS R166, [R3+UR7+0x11300] ;  /* 0x0113000703a67984 */ /* 0x000fe60008000800 */
[----:B------:R-:W-:Y:S01]  /*306e0*/  HMMA.1688.F32.TF32 R60, R84, R28, R60 ;  /* 0x0000001c543c723c */ /* 0x000fe2000008103c */
[----:B------:R-:W-:Y:S04]  /*306f0*/  LDS R165, [R7+UR7+0x10300] ;  /* 0x0103000707a57984 */ /* 0x000fe80008000800 */
[----:B------:R-:W-:Y:S07]  /*30700*/  LDS R167, [R7+UR7+0x11300] ;  /* 0x0113000707a77984 */ /* 0x000fee0008000800 */
[----:B------:R-:W-:Y:S01]  /*30710*/  MOV R156, R32 ;  /* 0x00000020009c7202 */ /* 0x000fe20000000f00 */
[----:B------:R-:W-:Y:S01]  /*30720*/  IMAD.MOV.U32 R157, RZ, RZ, R33 ;  /* 0x000000ffff9d7224 */ /* 0x000fe200078e0021 */
[----:B------:R-:W-:Y:S01]  /*30730*/  MOV R158, R34 ;  /* 0x00000022009e7202 */ /* 0x000fe20000000f00 */
[----:B------:R-:W-:-:S02]  /*30740*/  IMAD.MOV.U32 R159, RZ, RZ, R35 ;  /* 0x000000ffff9f7224 */ /* 0x000fc400078e0023 */
[C---:B------:R-:W-:Y:S06]  /*30750*/  HMMA.1688.F32.TF32 R32, R248.reuse, R216, R240 ;  /* 0x000000d8f820723c */ /* 0x040fec00000810f0 */
[----:B------:R-:W-:-:S15]  /*30760*/  HMMA.1688.F32.TF32 R248, R248, R220, R236 ;  /* 0x000000dcf8f8723c */ /* 0x000fde00000810ec */
[----:B------:R-:W-:-:S08]  /*30770*/  NOP ;  /* 0x0000000000007918 */ /* 0x000fd00000000000 */
[----:B------:R1:W-:Y:S04]  /*30780*/  STL.64 [R1+0x23f8], R250 ;  /* 0x0023f8fa01007387 */ /* 0x0003e80000100a00 */
[----:B------:R2:W-:Y:S01]  /*30790*/  STL.64 [R1+0x23f0], R248 ;  /* 0x0023f0f801007387 */ /* 0x0005e20000100a00 */
[----:B-1----:R-:W-:Y:S01]  /*307a0*/  MOV R250, R94 ;  /* 0x0000005e00fa7202 */ /* 0x002fe20000000f00 */
[----:B------:R-:W-:Y:S01]  /*307b0*/  IMAD.MOV.U32 R251, RZ, RZ, R95 ;  /* 0x000000fffffb7224 */ /* 0x000fe200078e005f */
[----:B--2---:R-:W-:Y:S01]  /*307c0*/  MOV R248, R92 ;  /* 0x0000005c00f87202 */ /* 0x004fe20000000f00 */
[----:B------:R-:W-:Y:S01]  /*307d0*/  IMAD.MOV.U32 R249, RZ, RZ, R93 ;  /* 0x000000fffff97224 */ /* 0x000fe200078e005d */
[----:B------:R-:W2:Y:S04]  /*307e0*/  LDL.LU R92, [R1+0x2614] ;  /* 0x00261400015c7983 */ /* 0x000ea80000300800 */
[----:B------:R-:W2:Y:S04]  /*307f0*/  LDL.LU R93, [R1+0x2610] ;  /* 0x00261000015d7983 */ /* 0x000ea80000300800 */
[----:B------:R-:W2:Y:S04]  /*30800*/  LDL.LU R94, [R1+0x260c] ;  /* 0x00260c00015e7983 */ /* 0x000ea80000300800 */
[----:B------:R-:W2:Y:S04]  /*30810*/  LDL.LU R95, [R1+0x2608] ;  /* 0x00260800015f7983 */ /* 0x000ea80000300800 */
[----:B------:R1:W-:Y:S04]  /*30820*/  STL.64 [R1+0x2408], R246 ;  /* 0x002408f601007387 */ /* 0x0003e80000100a00 */
[----:B------:R3:W-:Y:S01]  /*30830*/  STL.64 [R1+0x2400], R244 ;  /* 0x002400f401007387 */ /* 0x0007e20000100a00 */
[----:B-1----:R-:W-:Y:S01]  /*30840*/  MOV R246, R48 ;  /* 0x0000003000f67202 */ /* 0x002fe20000000f00 */
[----:B------:R-:W-:Y:S01]  /*30850*/  IMAD.MOV.U32 R247, RZ, RZ, R49 ;  /* 0x000000fffff77224 */ /* 0x000fe200078e0031 */
[----:B---3--:R-:W-:Y:S01]  /*30860*/  MOV R244, R54 ;  /* 0x0000003600f47202 */ /* 0x008fe20000000f00 */
[----:B------:R-:W-:Y:S01]  /*30870*/  IMAD.MOV.U32 R245, RZ, RZ, R55 ;  /* 0x000000fffff57224 */ /* 0x000fe200078e0037 */
[----:B------:R-:W3:Y:S04]  /*30880*/  LDL.LU R54, [R1+0x2604] ;  /* 0x0026040001367983 */ /* 0x000ee80000300800 */
[----:B------:R-:W3:Y:S04]  /*30890*/  LDL.LU R55, [R1+0x2600] ;  /* 0x0026000001377983 */ /* 0x000ee80000300800 */
[----:B------:R-:W4:Y:S04]  /*308a0*/  LDL.LU R48, [R1+0x25fc] ;  /* 0x0025fc0001307983 */ /* 0x000f280000300800 */
[----:B------:R-:W4:Y:S01]  /*308b0*/  LDL.LU R49, [R1+0x25f8] ;  /* 0x0025f80001317983 */ /* 0x000f220000300800 */
[----:B--2---:R-:W-:Y:S07]  /*308c0*/  HMMA.1688.F32.TF32 R240, R88, R20, R92 ;  /* 0x0000001458f0723c */ /* 0x004fee000008105c */
[----:B------:R-:W-:Y:S01]  /*308d0*/  MOV R92, R97 ;  /* 0x00000061005c7202 */ /* 0x000fe20000000f00 */
[----:B------:R-:W-:Y:S01]  /*308e0*/  IMAD.MOV.U32 R93, RZ, RZ, R98 ;  /* 0x000000ffff5d7224 */ /* 0x000fe200078e0062 */
[----:B------:R-:W-:-:S14]  /*308f0*/  MOV R94, R99 ;  /* 0x00000063005e7202 */ /* 0x000fdc0000000f00 */
[----:B------:R1:W-:Y:S04]  /*30900*/  STL.64 [R1+0x2418], R242 ;  /* 0x002418f201007387 */ /* 0x0003e80000100a00 */
[----:B------:R2:W-:Y:S01]  /*30910*/  STL.64 [R1+0x2410], R240 ;  /* 0x002410f001007387 */ /* 0x0005e20000100a00 */
[----:B-1----:R-:W-:Y:S01]  /*30920*/  MOV R242, R44 ;  /* 0x0000002c00f27202 */ /* 0x002fe20000000f00 */
[----:B------:R-:W-:Y:S01]  /*30930*/  IMAD.MOV.U32 R243, RZ, RZ, R96 ;  /* 0x000000fffff37224 */ /* 0x000fe200078e0060 */
[----:B--2---:R-:W-:Y:S01]  /*30940*/  MOV R240, R50 ;  /* 0x0000003200f07202 */ /* 0x004fe20000000f00 */
[----:B------:R-:W-:Y:S01]  /*30950*/  IMAD.MOV.U32 R241, RZ, RZ, R51 ;  /* 0x000000fffff17224 */ /* 0x000fe200078e0033 */
[----:B------:R-:W4:Y:S04]  /*30960*/  LDL.LU R50, [R1+0x25f4] ;  /* 0x0025f40001327983 */ /* 0x000f280000300800 */
[----:B------:R-:W4:Y:S04]  /*30970*/  LDL.LU R51, [R1+0x25f0] ;  /* 0x0025f00001337983 */ /* 0x000f280000300800 */
[----:B------:R-:W2:Y:S04]  /*30980*/  LDL.LU R44, [R1+0x25ec] ;  /* 0x0025ec00012c7983 */ /* 0x000ea80000300800 */
[----:B------:R-:W3:Y:S04]  /*30990*/  LDL.LU R96, [R1+0x25e8] ;  /* 0x0025e80001607983 */ /* 0x000ee80000300800 */
[----:B------:R-:W3:Y:S04]  /*309a0*/  LDL.LU R97, [R1+0x25e4] ;  /* 0x0025e40001617983 */ /* 0x000ee80000300800 */
[----:B------:R-:W3:Y:S04]  /*309b0*/  LDL.LU R98, [R1+0x25e0] ;  /* 0x0025e00001627983 */ /* 0x000ee80000300800 */
[----:B------:R-:W3:Y:S01]  /*309c0*/  LDL.LU R99, [R1+0x25dc] ;  /* 0x0025dc0001637983 */ /* 0x000ee20000300800 */
[----:B------:R-:W-:-:S03]  /*309d0*/  IMAD.MOV.U32 R95, RZ, RZ, R45 ;  /* 0x000000ffff5f7224 */ /* 0x000fc600078e002d */
[----:B------:R-:W2:Y:S04]  /*309e0*/  LDL.LU R45, [R1+0x25d8] ;  /* 0x0025d800012d7983 */ /* 0x000ea80000300800 */
[----:B------:R-:W2:Y:S04]  /*309f0*/  LDL.LU R46, [R1+0x25d4] ;  /* 0x0025d400012e7983 */ /* 0x000ea80000300800 */
[----:B------:R-:W2:Y:S04]  /*30a00*/  LDL.LU R47, [R1+0x25d0] ;  /* 0x0025d000012f7983 */ /* 0x000ea80000300800 */
[----:B------:R-:W4:Y:S04]  /*30a10*/  LDL.LU R108, [R1+0x25cc] ;  /* 0x0025cc00016c7983 */ /* 0x000f280000300800 */
[----:B------:R-:W4:Y:S01]  /*30a20*/  LDL.LU R109, [R1+0x25c8] ;  /* 0x0025c800016d7983 */ /* 0x000f220000300800 */
[----:B---3--:R-:W-:Y:S07]  /*30a30*/  HMMA.1688.F32.TF32 R236, R88, R28, R96 ;  /* 0x0000001c58ec723c */ /* 0x008fee0000081060 */
[----:B------:R-:W-:Y:S01]  /*30a40*/  MOV R96, R110 ;  /* 0x0000006e00607202 */ /* 0x000fe20000000f00 */
[----:B------:R-:W-:Y:S01]  /*30a50*/  IMAD.MOV.U32 R97, RZ, RZ, R104 ;  /* 0x000000ffff617224 */ /* 0x000fe200078e0068 */
[----:B------:R-:W3:Y:S01]  /*30a60*/  LDL.LU R110, [R1+0x25c4] ;  /* 0x0025c400016e7983 */ /* 0x000ee20000300800 */
[----:B------:R-:W-:Y:S01]  /*30a70*/  MOV R98, R105 ;  /* 0x0000006900627202 */ /* 0x000fe20000000f00 */
[----:B------:R-:W-:-:S02]  /*30a80*/  IMAD.MOV.U32 R99, RZ, RZ, R106 ;  /* 0x000000ffff637224 */ /* 0x000fc400078e006a */
[----:B------:R-:W3:Y:S04]  /*30a90*/  LDL.LU R104, [R1+0x25c0] ;  /* 0x0025c00001687983 */ /* 0x000ee80000300800 */
[----:B------:R-:W3:Y:S04]  /*30aa0*/  LDL.LU R105, [R1+0x25bc] ;  /* 0x0025bc0001697983 */ /* 0x000ee80000300800 */
[----:B------:R-:W3:Y:S04]  /*30ab0*/  LDL.LU R106, [R1+0x25b8] ;  /* 0x0025b800016a7983 */ /* 0x000ee80000300800 */
[----:B------:R-:W3:Y:S04]  /*30ac0*/  LDL.LU R100, [R1+0x25b4] ;  /* 0x0025b40001647983 */ /* 0x000ee80000300800 */
[----:B------:R-:W3:Y:S04]  /*30ad0*/  LDL.LU R101, [R1+0x25b0] ;  /* 0x0025b00001657983 */ /* 0x000ee80000300800 */
[----:B------:R-:W3:Y:S04]  /*30ae0*/  LDL.LU R102, [R1+0x25ac] ;  /* 0x0025ac0001667983 */ /* 0x000ee80000300800 */
[----:B------:R-:W3:Y:S04]  /*30af0*/  LDL.LU R103, [R1+0x25a8] ;  /* 0x0025a80001677983 */ /* 0x000ee80000300800 */
[----:B------:R-:W-:Y:S04]  /*30b00*/  STL.64 [R1+0x2428], R238 ;  /* 0x002428ee01007387 */ /* 0x000fe80000100a00 */
[----:B------:R1:W-:Y:S02]  /*30b10*/  STL.64 [R1+0x2420], R236 ;  /* 0x002420ec01007387 */ /* 0x0003e40000100a00 */
[----:B-1----:R-:W-:Y:S01]  /*30b20*/  MOV R236, R107 ;  /* 0x0000006b00ec7202 */ /* 0x002fe20000000f00 */
[----:B------:R-:W-:Y:S01]  /*30b30*/  IMAD.MOV.U32 R237, RZ, RZ, R111 ;  /* 0x000000ffffed7224 */ /* 0x000fe200078e006f */
[----:B------:R-:W3:Y:S04]  /*30b40*/  LDL.LU R107, [R1+0x25a4] ;  /* 0x0025a400016b7983 */ /* 0x000ee80000300800 */
[----:B------:R-:W3:Y:S01]  /*30b50*/  LDL.LU R111, [R1+0x25a0] ;  /* 0x0025a000016f7983 */ /* 0x000ee20000300800 */
[----:B------:R-:W-:Y:S01]  /*30b60*/  MOV R5, R32 ;  /* 0x0000002000057202 */ /* 0x000fe20000000f00 */
[----:B------:R-:W-:Y:S01]  /*30b70*/  IMAD.MOV.U32 R4, RZ, RZ, R33 ;  /* 0x000000ffff047224 */ /* 0x000fe200078e0021 */
[----:B------:R-:W-:Y:S01]  /*30b80*/  MOV R2, R34 ;  /* 0x0000002200027202 */ /* 0x000fe20000000f00 */
[----:B------:R-:W-:Y:S01]  /*30b90*/  IMAD.MOV.U32 R0, RZ, RZ, R35 ;  /* 0x000000ffff007224 */ /* 0x000fe200078e0023 */
[----:B------:R-:W-:Y:S01]  /*30ba0*/  MOV R238, R135 ;  /* 0x0000008700ee7202 */ /* 0x000fe20000000f00 */
[----:B------:R-:W-:Y:S01]  /*30bb0*/  IMAD.MOV.U32 R239, RZ, RZ, R134 ;  /* 0x000000ffffef7224 */ /* 0x000fe200078e0086 */
[----:B------:R-:W-:Y:S04]  /*30bc0*/  LDS R135, [R7+UR7+0x11280] ;  /* 0x0112800707877984 */ /* 0x000fe80008000800 */
[----:B------:R-:W1:Y:S01]  /*30bd0*/  LDS R134, [R3+UR7+0x11280] ;  /* 0x0112800703867984 */ /* 0x000e620008000800 */
[C---:B--2---:R-:W-:Y:S06]  /*30be0*/  HMMA.1688.F32.TF32 R44, R88.reuse, R216, R44 ;  /* 0x000000d8582c723c */ /* 0x044fec000008102c */
[----:B----4-:R-:W-:Y:S06]  /*30bf0*/  HMMA.1688.F32.TF32 R48, R88, R220, R48 ;  /* 0x000000dc5830723c */ /* 0x010fec0000081030 */
[C---:B------:R-:W-:Y:S06]  /*30c00*/  HMMA.1688.F32.TF32 R52, R84.reuse, R16, R52 ;  /* 0x000000105434723c */ /* 0x040fec0000081034 */
[C---:B------:R-:W-:Y:S06]  /*30c10*/  HMMA.1688.F32.TF32 R64, R84.reuse, R24, R64 ;  /* 0x000000185440723c */ /* 0x040fec0000081040 */
[C---:B------:R-:W-:Y:S06]  /*30c20*/  HMMA.1688.F32.TF32 R68, R84.reuse, R12, R68 ;  /* 0x0000000c5444723c */ /* 0x040fec0000081044 */
[C---:B------:R-:W-:Y:S06]  /*30c30*/  HMMA.1688.F32.TF32 R72, R84.reuse, R8, R72 ;  /* 0x000000085448723c */ /* 0x040fec0000081048 */
[C---:B------:R-:W-:Y:S06]  /*30c40*/  HMMA.1688.F32.TF32 R76, R84.reuse, R216, R76 ;  /* 0x000000d8544c723c */ /* 0x040fec000008104c */
[----:B------:R-:W-:Y:S06]  /*30c50*/  HMMA.1688.F32.TF32 R80, R84, R220, R80 ;  /* 0x000000dc5450723c */ /* 0x000fec0000081050 */
[C---:B---3--:R-:W-:Y:S01]  /*30c60*/  HMMA.1688.F32.TF32 R32, R88.reuse, R24, R100 ;  /* 0x000000185820723c */ /* 0x048fe20000081064 */
[----:B------:R-:W-:Y:S04]  /*30c70*/  LDS R100, [R3+UR7+0x10200] ;  /* 0x0102000703647984 */ /* 0x000fe80008000800 */
[----:B------:R-:W-:Y:S04]  /*30c80*/  LDS R102, [R3+UR7+0x11200] ;  /* 0x0112000703667984 */ /* 0x000fe80008000800 */
[----:B------:R-:W-:Y:S04]  /*30c90*/  LDS R101, [R7+UR7+0x10200] ;  /* 0x0102000707657984 */ /* 0x000fe80008000800 */
[----:B------:R-:W2:Y:S01]  /*30ca0*/  LDS R103, [R7+UR7+0x11200] ;  /* 0x0112000707677984 */ /* 0x000ea20008000800 */
[C---:B------:R-:W-:Y:S06]  /*30cb0*/  HMMA.1688.F32.TF32 R36, R88.reuse, R12, R104 ;  /* 0x0000000c5824723c */ /* 0x040fec0000081068 */
[----:B------:R-:W-:Y:S03]  /*30cc0*/  HMMA.1688.F32.TF32 R40, R88, R8, R108 ;  /* 0x000000085828723c */ /* 0x000fe6000008106c */
[----:B------:R-:W-:Y:S04]  /*30cd0*/  STL.64 [R1+0x2438], R34 ;  /* 0x0024382201007387 */ /* 0x000fe80000100a00 */
[----:B------:R3:W-:Y:S10]  /*30ce0*/  STL.64 [R1+0x2430], R32 ;  /* 0x0024302001007387 */ /* 0x0007f40000100a00 */
        /* <DEDUP_REMOVED lines=13> */
[----:B-1----:R-:W-:Y:S03]  /*30dc0*/  HMMA.1688.F32.TF32 R104, R132, R16, R248 ;  /* 0x000000108468723c */ /* 0x002fe600000810f8 */
[----:B------:R1:W-:Y:S04]  /*30dd0*/  STL.64 [R1+0x24a0], R60 ;  /* 0x0024a03c01007387 */ /* 0x0003e80000100a00 */
[----:B------:R-:W-:Y:S01]  /*30de0*/  STL.64 [R1+0x24b8], R66 ;  /* 0x0024b84201007387 */ /* 0x000fe20000100a00 */
[----:B------:R-:W-:-:S03]  /*30df0*/  MOV R248, R156 ;  /* 0x0000009c00f87202 */ /* 0x000fc60000000f00 */
[----:B------:R1:W-:Y:S01]  /*30e00*/  STL.64 [R1+0x24b0], R64 ;  /* 0x0024b04001007387 */ /* 0x0003e20000100a00 */
[----:B--2---:R-:W-:Y:S01]  /*30e10*/  HMMA.1688.F32.TF32 R88, R100, R24, R96 ;  /* 0x000000186458723c */ /* 0x004fe20000081060 */
[----:B------:R-:W-:Y:S02]  /*30e20*/  IMAD.MOV.U32 R249, RZ, RZ, R157 ;  /* 0x000000fffff97224 */ /* 0x000fe400078e009d */
[----:B------:R-:W-:Y:S01]  /*30e30*/  STL.64 [R1+0x24c8], R70 ;  /* 0x0024c84601007387 */ /* 0x000fe20000100a00 */
[----:B------:R-:W-:-:S03]  /*30e40*/  MOV R250, R158 ;  /* 0x0000009e00fa7202 */ /* 0x000fc60000000f00 */
[----:B------:R2:W-:Y:S01]  /*30e50*/  STL.64 [R1+0x24c0], R68 ;  /* 0x0024c04401007387 */ /* 0x0005e20000100a00 */
[C---:B------:R-:W-:Y:S01]  /*30e60*/  HMMA.1688.F32.TF32 R188, R100.reuse, R16, R188 ;  /* 0x0000001064bc723c */ /* 0x040fe200000810bc */
[----:B------:R-:W-:Y:S02]  /*30e70*/  IMAD.MOV.U32 R251, RZ, RZ, R159 ;  /* 0x000000fffffb7224 */ /* 0x000fe400078e009f */
        /* <DEDUP_REMOVED lines=10> */
[----:B------:R-:W-:Y:S01]  /*30f20*/  MOV R240, R148 ;  /* 0x0000009400f07202 */ /* 0x000fe20000000f00 */
[----:B------:R-:W-:-:S05]  /*30f30*/  IMAD.MOV.U32 R241, RZ, RZ, R149 ;  /* 0x000000fffff17224 */ /* 0x000fca00078e0095 */
[----:B------:R-:W-:Y:S01]  /*30f40*/  MOV R244, R152 ;  /* 0x0000009800f47202 */ /* 0x000fe20000000f00 */
[----:B------:R-:W-:Y:S01]  /*30f50*/  IMAD.MOV.U32 R245, RZ, RZ, R153 ;  /* 0x000000fffff57224 */ /* 0x000fe200078e0099 */
[----:B------:R-:W2:Y:S01]  /*30f60*/  LDL.LU R152, [R1+0x258c] ;  /* 0x00258c0001987983 */ /* 0x000ea20000300800 */
[----:B------:R-:W-:Y:S01]  /*30f70*/  MOV R246, R154 ;  /* 0x0000009a00f67202 */ /* 0x000fe20000000f00 */
[----:B------:R-:W-:Y:S02]  /*30f80*/  IMAD.MOV.U32 R247, RZ, RZ, R155 ;  /* 0x000000fffff77224 */ /* 0x000fe400078e009b */
[----:B------:R-:W2:Y:S01]  /*30f90*/  LDL.LU R153, [R1+0x2588] ;  /* 0x0025880001997983 */ /* 0x000ea20000300800 */
[----:B------:R-:W-:-:S03]  /*30fa0*/  MOV R242, R150 ;  /* 0x0000009600f27202 */ /* 0x000fc60000000f00 */
[----:B------:R-:W2:Y:S01]  /*30fb0*/  LDL.LU R154, [R1+0x2584] ;  /* 0x00258400019a7983 */ /* 0x000ea20000300800 */
[----:B------:R-:W-:-:S03]  /*30fc0*/  IMAD.MOV.U32 R243, RZ, RZ, R151 ;  /* 0x000000fffff37224 */ /* 0x000fc600078e0097 */
        /* <DEDUP_REMOVED lines=85> */
[----:B--2---:R-:W2:Y:S04]  /*31520*/  LDL.LU R68, [R1+0xe0] ;  /* 0x0000e00001447983 */ /* 0x004ea80000300800 */
[----:B------:R-:W2:Y:S01]  /*31530*/  LDL.LU R69, [R1+0xe4] ;  /* 0x0000e40001457983 */ /* 0x000ea20000300800 */
[----:B------:R-:W-:Y:S06]  /*31540*/  HMMA.1688.F32.TF32 R160, R164, R216, R160 ;  /* 0x000000d8a4a0723c */ /* 0x000fec00000810a0 */
[C---:B------:R-:W-:Y:S06]  /*31550*/  HMMA.1688.F32.TF32 R168, R192.reuse, R16, R168 ;  /* 0x00000010c0a8723c */ /* 0x040fec00000810a8 */
[C---:B------:R-:W-:Y:S06]  /*31560*/  HMMA.1688.F32.TF32 R172, R192.reuse, R20, R172 ;  /* 0x00000014c0ac723c */ /* 0x040fec00000810ac */
[C---:B------:R-:W-:Y:S06]  /*31570*/  HMMA.1688.F32.TF32 R176, R192.reuse, R28, R176 ;  /* 0x0000001cc0b0723c */ /* 0x040fec00000810b0 */
[C---:B------:R-:W-:Y:S06]  /*31580*/  HMMA.1688.F32.TF32 R200, R192.reuse, R24, R200 ;  /* 0x00000018c0c8723c */ /* 0x040fec00000810c8 */
[----:B------:R-:W-:Y:S01]  /*31590*/  HMMA.1688.F32.TF32 R196, R192, R220, R196 ;  /* 0x000000dcc0c4723c */ /* 0x000fe200000810c4 */
[----:B------:R-:W-:Y:S01]  /*315a0*/  MOV R70, R252 ;  /* 0x000000fc00467202 */ /* 0x000fe20000000f00 */
[----:B------:R-:W-:-:S04]  /*315b0*/  IMAD.MOV.U32 R71, RZ, RZ, R6 ;  /* 0x000000ffff477224 */ /* 0x000fc800078e0006 */
[C---:B------:R-:W-:Y:S06]  /*315c0*/  HMMA.1688.F32.TF32 R156, R164.reuse, R8, R156 ;  /* 0x00000008a49c723c */ /* 0x040fec000008109c */
[C---:B------:R-:W-:Y:S06]  /*315d0*/  HMMA.1688.F32.TF32 R152, R164.reuse, R12, R152 ;  /* 0x0000000ca498723c */ /* 0x040fec0000081098 */
[C---:B------:R-:W-:Y:S06]  /*315e0*/  HMMA.1688.F32.TF32 R148, R164.reuse, R24, R148 ;  /* 0x00000018a494723c */ /* 0x040fec0000081094 */
[C---:B---3--:R-:W-:Y:S06]  /*315f0*/  HMMA.1688.F32.TF32 R144, R164.reuse, R28, R144 ;  /* 0x0000001ca490723c */ /* 0x048fec0000081090 */
[C---:B----4-:R-:W-:Y:S06]  /*31600*/  HMMA.1688.F32.TF32 R140, R164.reuse, R20, R140 ;  /* 0x00000014a48c723c */ /* 0x050fec000008108c */
[C---:B------:R-:W-:Y:S06]  /*31610*/  HMMA.1688.F32.TF32 R136, R164.reuse, R16, R136 ;  /* 0x00000010a488723c */ /* 0x040fec0000081088 */
[----:B------:R-:W-:Y:S06]  /*31620*/  HMMA.1688.F32.TF32 R164, R164, R220, R224 ;  /* 0x000000dca4a4723c */ /* 0x000fec00000810e0 */
        /* <DEDUP_REMOVED lines=9> */
[C---:B------:R-:W-:Y:S06]  /*316c0*/  HMMA.1688.F32.TF32 R116, R132.reuse, R24, R116 ;  /* 0x000000188474723c */ /* 0x040fec0000081074 */
[C---:B------:R-:W-:Y:S06]  /*316d0*/  HMMA.1688.F32.TF32 R124, R132.reuse, R8, R124 ;  /* 0x00000008847c723c */ /* 0x040fec000008107c */
[----:B------:R-:W-:Y:S06]  /*316e0*/  HMMA.1688.F32.TF32 R132, R132, R220, R228 ;  /* 0x000000dc8484723c */ /* 0x000fec00000810e4 */
[C---:B------:R-:W-:Y:S01]  /*316f0*/  HMMA.1688.F32.TF32 R228, R192.reuse, R8, R208 ;  /* 0x00000008c0e4723c */ /* 0x040fe200000810d0 */
[----:B------:R-:W-:Y:S04]  /*31700*/  LDS R208, [R3+UR7+0x12100] ;  /* 0x0121000703d07984 */ /* 0x000fe80008000800 */
[----:B------:R-:W-:Y:S01]  /*31710*/  LDS R210, [R3+UR7+0x13100] ;  /* 0x0131000703d27984 */ /* 0x000fe20008000800 */
[----:B------:R-:W-:Y:S03]  /*31720*/  HMMA.1688.F32.TF32 R232, R192, R216, R212 ;  /* 0x000000d8c0e8723c */ /* 0x000fe600000810d4 */
[----:B------:R-:W-:Y:S04]  /*31730*/  LDS R192, [R3+UR7+0x12000] ;  /* 0x0120000703c07984 */ /* 0x000fe80008000800 */
[----:B------:R-:W-:Y:S04]  /*31740*/  LDS R194, [R3+UR7+0x13000] ;  /* 0x0130000703c27984 */ /* 0x000fe80008000800 */
[----:B------:R-:W-:Y:S04]  /*31750*/  LDS R193, [R7+UR7+0x12000] ;  /* 0x0120000707c17984 */ /* 0x000fe80008000800 */
[----:B------:R-:W2:Y:S01]  /*31760*/  LDS R195, [R7+UR7+0x13000] ;  /* 0x0130000707c37984 */ /* 0x000ea20008000800 */
[C---:B-1----:R-:W-:Y:S03]  /*31770*/  HMMA.1688.F32.TF32 R36, R204.reuse, R18, R36 ;  /* 0x00000012cc24723c */ /* 0x042fe60000081024 */
[----:B------:R-:W-:Y:S03]  /*31780*/  LDS R209, [R7+UR7+0x12100] ;  /* 0x0121000707d17984 */ /* 0x000fe60008000800 */
[C---:B------:R-:W-:Y:S01]  /*31790*/  HMMA.1688.F32.TF32 R32, R204.reuse, R22, R32 ;  /* 0x00000016cc20723c */ /* 0x040fe20000081020 */
[----:B------:R-:W1:Y:S04]  /*317a0*/  LDS R211, [R7+UR7+0x13100] ;  /* 0x0131000707d37984 */ /* 0x000e680008000800 */
[----:B------:R-:W-:Y:S01]  /*317b0*/  LDS R212, [R3+UR7+0x12180] ;  /* 0x0121800703d47984 */ /* 0x000fe20008000800 */
[C---:B------:R-:W-:Y:S03]  /*317c0*/  HMMA.1688.F32.TF32 R236, R204.reuse, R30, R236 ;  /* 0x0000001eccec723c */ /* 0x040fe600000810ec */
[----:B------:R-:W-:Y:S03]  /*317d0*/  LDS R214, [R3+UR7+0x13180] ;  /* 0x0131800703d67984 */ /* 0x000fe60008000800 */
[----:B------:R-:W-:Y:S01]  /*317e0*/  HMMA.1688.F32.TF32 R240, R204, R26, R240 ;  /* 0x0000001accf0723c */ /* 0x000fe200000810f0 */
[----:B------:R-:W-:Y:S04]  /*317f0*/  LDS R213, [R7+UR7+0x12180] ;  /* 0x0121800707d57984 */ /* 0x000fe80008000800 */
[----:B------:R-:W3:Y:S01]  /*31800*/  LDS R215, [R7+UR7+0x13180] ;  /* 0x0131800707d77984 */ /* 0x000ee20008000800 */
[C---:B--2---:R-:W-:Y:S06]  /*31810*/  HMMA.1688.F32.TF32 R68, R192.reuse, R18, R68 ;  /* 0x00000012c044723c */ /* 0x044fec0000081044 */
[C---:B------:R-:W-:Y:S06]  /*31820*/  HMMA.1688.F32.TF32 R64, R192.reuse, R22, R64 ;  /* 0x00000016c040723c */ /* 0x040fec0000081040 */
[C---:B------:R-:W-:Y:S06]  /*31830*/  HMMA.1688.F32.TF32 R60, R192.reuse, R30, R60 ;  /* 0x0000001ec03c723c */ /* 0x040fec000008103c */
[C---:B------:R-:W-:Y:S06]  /*31840*/  HMMA.1688.F32.TF32 R56, R192.reuse, R26, R56 ;  /* 0x0000001ac038723c */ /* 0x040fec0000081038 */
[C---:B------:R-:W-:Y:S06]  /*31850*/  HMMA.1688.F32.TF32 R52, R192.reuse, R14, R52 ;  /* 0x0000000ec034723c */ /* 0x040fec0000081034 */
[----:B------:R-:W-:Y:S01]  /*31860*/  HMMA.1688.F32.TF32 R48, R192, R10, R48 ;  /* 0x0000000ac030723c */ /* 0x000fe20000081030 */
[----:B------:R-:W-:Y:S01]  /*31870*/  MOV R9, R70 ;  /* 0x0000004600097202 */ /* 0x000fe20000000f00 */
[----:B------:R-:W-:-:S04]  /*31880*/  IMAD.MOV.U32 R8, RZ, RZ, R71 ;  /* 0x000000ffff087224 */ /* 0x000fc800078e0047 */
[C---:B------:R-:W-:Y:S01]  /*31890*/  HMMA.1688.F32.TF32 R44, R192.reuse, R218, R44 ;  /* 0x000000dac02c723c */ /* 0x040fe2000008102c */
[----:B------:R-:W-:Y:S01]  /*318a0*/  MOV R13, R68 ;  /* 0x00000044000d7202 */ /* 0x000fe20000000f00 */
[----:B------:R-:W-:Y:S01]  /*318b0*/  IMAD.MOV.U32 R12, RZ, RZ, R69 ;  /* 0x000000ffff0c7224 */ /* 0x000fe200078e0045 */
[----:B------:R-:W2:Y:S01]  /*318c0*/  LDL.LU.64 R70, [R1+0x24c8] ;  /* 0x0024c80001467983 */ /* 0x000ea20000300a00 */
[----:B------:R-:W-:Y:S01]  /*318d0*/  MOV R17, R66 ;  /* 0x0000004200117202 */ /* 0x000fe20000000f00 */
[----:B------:R-:W-:Y:S01]  /*318e0*/  IMAD.MOV.U32 R16, RZ, RZ, R67 ;  /* 0x000000ffff107224 */ /* 0x000fe200078e0043 */
[----:B------:R-:W-:Y:S01]  /*318f0*/  HMMA.1688.F32.TF32 R192, R192, R222, R40 ;  /* 0x000000dec0c0723c */ /* 0x000fe20000081028 */
[----:B------:R-:W2:Y:S01]  /*31900*/  LDL.LU.64 R68, [R1+0x24c0] ;  /* 0x0024c00001447983 */ /* 0x000ea20000300a00 */
[----:B------:R-:W-:Y:S01]  /*31910*/  MOV R21, R64 ;  /* 0x0000004000157202 */ /* 0x000fe20000000f00 */
[----:B------:R-:W-:Y:S01]  /*31920*/  IMAD.MOV.U32 R20, RZ, RZ, R65 ;  /* 0x000000ffff147224 */ /* 0x000fe200078e0041 */
[----:B------:R-:W-:Y:S01]  /*31930*/  MOV R25, R62 ;  /* 0x0000003e00197202 */ /* 0x000fe20000000f00 */
[----:B------:R-:W4:Y:S01]  /*31940*/  LDL.LU.64 R66, [R1+0x24b8] ;  /* 0x0024b80001427983 */ /* 0x000f220000300a00 */
[----:B------:R-:W-:Y:S01]  /*31950*/  IMAD.MOV.U32 R24, RZ, RZ, R63 ;  /* 0x000000ffff187224 */ /* 0x000fe200078e003f */
[----:B------:R-:W-:Y:S01]  /*31960*/  MOV R29, R60 ;  /* 0x0000003c001d7202 */ /* 0x000fe20000000f00 */
[----:B------:R-:W-:Y:S01]  /*31970*/  IMAD.MOV.U32 R28, RZ, RZ, R61 ;  /* 0x000000ffff1c7224 */ /* 0x000fe200078e003d */
[----:B------:R-:W4:Y:S01]  /*31980*/  LDL.LU.64 R64, [R1+0x24b0] ;  /* 0x0024b00001407983 */ /* 0x000f220000300a00 */
[----:B------:R-:W-:-:S03]  /*31990*/  MOV R6, R59 ;  /* 0x0000003b00067202 */ /* 0x000fc60000000f00 */
[----:B------:R-:W2:Y:S04]  /*319a0*/  LDL.LU.64 R62, [R1+0x24a8] ;  /* 0x0024a800013e7983 */ /* 0x000ea80000300a00 */
[----:B------:R-:W2:Y:S04]  /*319b0*/  LDL.LU.64 R60, [R1+0x24a0] ;  /* 0x0024a000013c7983 */ /* 0x000ea80000300a00 */
[----:B------:R-:W-:Y:S04]  /*319c0*/  STL.64 [R1+0xb0], R56 ;  /* 0x0000b03801007387 */ /* 0x000fe80000100a00 */
[----:B------:R1:W-:Y:S04]  /*319d0*/  STL [R1+0xb8], R58 ;  /* 0x0000b83a01007387 */ /* 0x0003e80000100800 */
[----:B-1----:R-:W4:Y:S04]  /*319e0*/  LDL.LU.64 R58, [R1+0x2498] ;  /* 0x00249800013a7983 */ /* 0x002f280000300a00 */
[----:B------:R-:W4:Y:S04]  /*319f0*/  LDL.LU.64 R56, [R1+0x2490] ;  /* 0x0024900001387983 */ /* 0x000f280000300a00 */
[----:B------:R-:W-:Y:S04]  /*31a00*/  STL.64 [R1+0xa0], R52 ;  /* 0x0000a03401007387 */ /* 0x000fe80000100a00 */
[----:B------:R1:W-:Y:S01]  /*31a10*/  STL.64 [R1+0xa8], R54 ;  /* 0x0000a83601007387 */ /* 0x0003e20000100a00 */
[C---:B------:R-:W-:Y:S03]  /*31a20*/  HMMA.1688.F32.TF32 R244, R204.reuse, R14, R244 ;  /* 0x0000000eccf4723c */ /* 0x040fe600000810f4 */
[----:B-1----:R-:W3:Y:S04]  /*31a30*/  LDL.LU.64 R54, [R1+0x2488] ;  /* 0x0024880001367983 */ /* 0x002ee80000300a00 */
[----:B------:R-:W3:Y:S04]  /*31a40*/  LDL.LU.64 R52, [R1+0x2480] ;  /* 0x0024800001347983 */ /* 0x000ee80000300a00 */
[----:B------:R-:W-:Y:S04]  /*31a50*/  STL.64 [R1+0x90], R48 ;  /* 0x0000903001007387 */ /* 0x000fe80000100a00 */
[----:B------:R1:W-:Y:S01]  /*31a60*/  STL.64 [R1+0x98], R50 ;  /* 0x0000983201007387 */ /* 0x0003e20000100a00 */
[----:B------:R-:W-:Y:S03]  /*31a70*/  HMMA.1688.F32.TF32 R248, R204, R10, R248 ;  /* 0x0000000accf8723c */ /* 0x000fe600000810f8 */
[----:B-1----:R-:W2:Y:S04]  /*31a80*/  LDL.LU.64 R50, [R1+0x2478] ;  /* 0x0024780001327983 */ /* 0x002ea80000300a00 */
[----:B------:R-:W2:Y:S04]  /*31a90*/  LDL.LU.64 R48, [R1+0x2470] ;  /* 0x0024700001307983 */ /* 0x000ea80000300a00 */
[----:B------:R-:W-:Y:S04]  /*31aa0*/  STL.64 [R1+0x80], R44 ;  /* 0x0000802c01007387 */ /* 0x000fe80000100a00 */
[----:B------:R1:W-:Y:S04]  /*31ab0*/  STL.64 [R1+0x88], R46 ;  /* 0x0000882e01007387 */ /* 0x0003e80000100a00 */
[----:B-1----:R-:W4:Y:S04]  /*31ac0*/  LDL.LU.64 R46, [R1+0x2468] ;  /* 0x00246800012e7983 */ /* 0x002f280000300a00 */
[----:B------:R-:W4:Y:S04]  /*31ad0*/  LDL.LU.64 R44, [R1+0x2460] ;  /* 0x00246000012c7983 */ /* 0x000f280000300a00 */
[----:B------:R-:W3:Y:S04]  /*31ae0*/  LDL.LU.64 R42, [R1+0x2458] ;  /* 0x00245800012a7983 */ /* 0x000ee80000300a00 */
[----:B------:R-:W3:Y:S04]  /*31af0*/  LDL.LU.64 R40, [R1+0x2450] ;  /* 0x0024500001287983 */ /* 0x000ee80000300a00 */
        /* <DEDUP_REMOVED lines=25> */
[----:B------:R-:W3:Y:S01]  /*31c90*/  LDL.LU.64 R248, [R1+0x23f0] ;  /* 0x0023f00001f87983 */ /* 0x000ee20000300a00 */
[----:B------:R-:W-:Y:S01]  /*31ca0*/  IMAD.MOV.U32 R192, RZ, RZ, R5 ;  /* 0x000000ffffc07224 */ /* 0x000fe200078e0005 */
[----:B------:R-:W-:Y:S01]  /*31cb0*/  MOV R193, R4 ;  /* 0x0000000400c17202 */ /* 0x000fe20000000f00 */
[----:B------:R-:W-:Y:S01]  /*31cc0*/  IMAD.MOV.U32 R194, RZ, RZ, R2 ;  /* 0x000000ffffc27224 */ /* 0x000fe200078e0002 */
[----:B------:R-:W-:-:S07]  /*31cd0*/  MOV R195, R0 ;  /* 0x0000000000c37202 */ /* 0x000fce0000000f00 */
[----:B------:R-:W-:-:S15]  /*31ce0*/  HMMA.1688.F32.TF32 R192, R204, R218, R192 ;  /* 0x000000daccc0723c */ /* 0x000fde00000810c0 */
[----:B------:R-:W-:-:S08]  /*31cf0*/  NOP ;  /* 0x0000000000007918 */ /* 0x000fd00000000000 */
[----:B------:R-:W-:Y:S04]  /*31d00*/  STL.64 [R1], R192 ;  /* 0x000000c001007387 */ /* 0x000fe80000100a00 */
[----:B------:R1:W-:Y:S01]  /*31d10*/  STL.64 [R1+0x8], R194 ;  /* 0x000008c201007387 */ /* 0x0003e20000100a00 */
[C---:B--2---:R-:W-:Y:S06]  /*31d20*/  HMMA.1688.F32.TF32 R36, R208.reuse, R14, R36 ;  /* 0x0000000ed024723c */ /* 0x044fec0000081024 */
[----:B----4-:R-:W-:-:S15]  /*31d30*/  HMMA.1688.F32.TF32 R32, R208, R26, R32 ;  /* 0x0000001ad020723c */ /* 0x010fde0000081020 */
[----:B------:R-:W-:-:S09]  /*31d40*/  NOP ;  /* 0x0000000000007918 */ /* 0x000fd20000000000 */
[----:B------:R-:W-:Y:S01]  /*31d50*/  MOV R5, R32 ;  /* 0x0000002000057202 */ /* 0x000fe20000000f00 */
[----:B------:R-:W-:Y:S01]  /*31d60*/  IMAD.MOV.U32 R4, RZ, RZ, R33 ;  /* 0x000000ffff047224 */ /* 0x000fe200078e0021 */
[----:B------:R-:W-:Y:S01]  /*31d70*/  MOV R2, R34 ;  /* 0x0000002200027202 */ /* 0x000fe20000000f00 */
[----:B------:R-:W-:Y:S02]  /*31d80*/  IMAD.MOV.U32 R0, RZ, RZ, R35 ;  /* 0x000000ffff007224 */ /* 0x000fe400078e0023 */
[C---:B---3--:R-:W-:Y:S06]  /*31d90*/  HMMA.1688.F32.TF32 R32, R208.reuse, R10, R40 ;  /* 0x0000000ad020723c */ /* 0x048fec0000081028 */
[----:B------:R-:W-:Y:S01]  /*31da0*/  HMMA.1688.F32.TF32 R40, R208, R218, R44 ;  /* 0x000000dad028723c */ /* 0x000fe2000008102c */
[----:B------:R-:W-:Y:S04]  /*31db0*/  LDS R44, [R3+UR7+0x12280] ;  /* 0x01228007032c7984 */ /* 0x000fe80008000800 */
[----:B------:R-:W-:Y:S04]  /*31dc0*/  LDS R46, [R3+UR7+0x13280] ;  /* 0x01328007032e7984 */ /* 0x000fe80008000800 */
[----:B------:R-:W-:Y:S04]  /*31dd0*/  LDS R45, [R7+UR7+0x12280] ;  /* 0x01228007072d7984 */ /* 0x000fe80008000800 */
[----:B------:R-:W-:Y:S01]  /*31de0*/  LDS R47, [R7+UR7+0x13280] ;  /* 0x01328007072f7984 */ /* 0x000fe20008000800 */
[----:B-1----:R-:W-:Y:S03]  /*31df0*/  HMMA.1688.F32.TF32 R192, R204, R222, R248 ;  /* 0x000000deccc0723c */ /* 0x002fe600000810f8 */
[----:B------:R-:W-:Y:S04]  /*31e00*/  LDS R248, [R3+UR7+0x14080] ;  /* 0x0140800703f87984 */ /* 0x000fe80008000800 */
[----:B------:R-:W-:Y:S01]  /*31e10*/  LDS R250, [R3+UR7+0x15080] ;  /* 0x0150800703fa7984 */ /* 0x000fe20008000800 */
[C---:B------:R-:W-:Y:S03]  /*31e20*/  HMMA.1688.F32.TF32 R240, R208.reuse, R22, R240 ;  /* 0x00000016d0f0723c */ /* 0x040fe600000810f0 */
[----:B------:R-:W-:Y:S03]  /*31e30*/  LDS R249, [R7+UR7+0x14080] ;  /* 0x0140800707f97984 */ /* 0x000fe60008000800 */
[C---:B------:R-:W-:Y:S01]  /*31e40*/  HMMA.1688.F32.TF32 R244, R208.reuse, R18, R244 ;  /* 0x00000012d0f4723c */ /* 0x040fe200000810f4 */
[----:B------:R-:W-:Y:S08]  /*31e50*/  LDS R251, [R7+UR7+0x15080] ;  /* 0x0150800707fb7984 */ /* 0x000ff00008000800 */
[----:B------:R-:W-:Y:S04]  /*31e60*/  STL.64 [R1+0x250], R192 ;  /* 0x000250c001007387 */ /* 0x000fe80000100a00 */
[----:B------:R1:W-:Y:S02]  /*31e70*/  STL.64 [R1+0x258], R194 ;  /* 0x000258c201007387 */ /* 0x0003e40000100a00 */
[----:B-1----:R-:W-:-:S15]  /*31e80*/  HMMA.1688.F32.TF32 R192, R208, R30, R236 ;  /* 0x0000001ed0c0723c */ /* 0x002fde00000810ec */
[----:B------:R-:W-:-:S08]  /*31e90*/  NOP ;  /* 0x0000000000007918 */ /* 0x000fd00000000000 */
[----:B------:R-:W-:Y:S04]  /*31ea0*/  STL.64 [R1+0x240], R192 ;  /* 0x000240c001007387 */ /* 0x000fe80000100a00 */
[----:B------:R-:W-:Y:S04]  /*31eb0*/  STL [R1+0x248], R194 ;  /* 0x000248c201007387 */ /* 0x000fe80000100800 */
[----:B------:R-:W-:Y:S04]  /*31ec0*/  STL.64 [R1+0x1a0], R36 ;  /* 0x0001a02401007387 */ /* 0x000fe80000100a00 */
[----:B------:R1:W-:Y:S04]  /*31ed0*/  STL.64 [R1+0x1a8], R38 ;  /* 0x0001a82601007387 */ /* 0x0003e80000100a00 */
[----:B------:R-:W-:Y:S04]  /*31ee0*/  STL.64 [R1+0x190], R32 ;  /* 0x0001902001007387 */ /* 0x000fe80000100a00 */
[----:B------:R2:W-:Y:S01]  /*31ef0*/  STL.64 [R1+0x198], R34 ;  /* 0x0001982201007387 */ /* 0x0005e20000100a00 */
[----:B-1----:R-:W-:Y:S03]  /*31f00*/  HMMA.1688.F32.TF32 R36, R208, R222, R48 ;  /* 0x000000ded024723c */ /* 0x002fe60000081030 */
[----:B------:R-:W-:Y:S04]  /*31f10*/  STL.64 [R1+0x180], R40 ;  /* 0x0001802801007387 */ /* 0x000fe80000100a00 */
[----:B------:R1:W-:Y:S01]  /*31f20*/  STL.64 [R1+0x188], R42 ;  /* 0x0001882a01007387 */ /* 0x0003e20000100a00 */
[C---:B--2---:R-:W-:Y:S06]  /*31f30*/  HMMA.1688.F32.TF32 R32, R212.reuse, R18, R52 ;  /* 0x00000012d420723c */ /* 0x044fec0000081034 */
[C---:B-1----:R-:W-:Y:S09]  /*31f40*/  HMMA.1688.F32.TF32 R40, R212.reuse, R22, R56 ;  /* 0x00000016d428723c */ /* 0x042ff20000081038 */
[----:B------:R-:W-:Y:S04]  /*31f50*/  STL.64 [R1+0x160], R36 ;  /* 0x0001602401007387 */ /* 0x000fe80000100a00 */
[----:B------:R1:W-:Y:S04]  /*31f60*/  STL.64 [R1+0x168], R38 ;  /* 0x0001682601007387 */ /* 0x0003e80000100a00 */
[----:B------:R-:W-:Y:S04]  /*31f70*/  STL.64 [R1+0x150], R32 ;  /* 0x0001502001007387 */ /* 0x000fe80000100a00 */
[----:B------:R-:W-:Y:S04]  /*31f80*/  STL.64 [R1+0x158], R34 ;  /* 0x0001582201007387 */ /* 0x000fe80000100a00 */
[----:B------:R-:W-:Y:S04]  /*31f90*/  STL.64 [R1+0x140], R40 ;  /* 0x0001402801007387 */ /* 0x000fe80000100a00 */
[----:B------:R-:W-:Y:S04]  /*31fa0*/  STL.64 [R1+0x148], R42 ;  /* 0x0001482a01007387 */ /* 0x000fe80000100a00 */
[----:B------:R-:W-:Y:S04]  /*31fb0*/  LDS R40, [R3+UR7+0x12200] ;  /* 0x0122000703287984 */ /* 0x000fe80008000800 */
[----:B------:R-:W-:Y:S04]  /*31fc0*/  LDS R42, [R3+UR7+0x13200] ;  /* 0x01320007032a7984 */ /* 0x000fe80008000800 */
[----:B------:R-:W-:Y:S04]  /*31fd0*/  LDS R41, [R7+UR7+0x12200] ;  /* 0x0122000707297984 */ /* 0x000fe80008000800 */
[----:B------:R-:W2:Y:S01]  /*31fe0*/  LDS R43, [R7+UR7+0x13200] ;  /* 0x01320007072b7984 */ /* 0x000ea20008000800 */
[----:B-1----:R-:W-:Y:S01]  /*31ff0*/  HMMA.1688.F32.TF32 R36, R212, R30, R60 ;  /* 0x0000001ed424723c */ /* 0x002fe2000008103c */
[----:B------:R-:W-:-:S05]  /*32000*/  IMAD.MOV.U32 R252, RZ, RZ, R195 ;  /* 0x000000fffffc7224 */ /* 0x000fca00078e00c3 */
[----:B------:R-:W-:-:S15]  /*32010*/  HMMA.1688.F32.TF32 R192, R212, R222, R80 ;  /* 0x000000ded4c0723c */ /* 0x000fde0000081050 */
[----:B------:R-:W-:-:S02]  /*32020*/  NOP ;  /* 0x0000000000007918 */ /* 0x000fc40000000000 */
[----:B------:R-:W-:Y:S04]  /*32030*/  STL.64 [R1+0x130], R36 ;  /* 0x0001302401007387 */ /* 0x000fe80000100a00 */
[----:B------:R1:W-:Y:S02]  /*32040*/  STL.64 [R1+0x138], R38 ;  /* 0x0001382601007387 */ /* 0x0003e40000100a00 */
[----:B-1----:R-:W-:Y:S06]  /*32050*/  HMMA.1688.F32.TF32 R36, R212, R14, R68 ;  /* 0x0000000ed424723c */ /* 0x002fec0000081044 */
[C---:B--2---:R-:W-:Y:S06]  /*32060*/  HMMA.1688.F32.TF32 R60, R40.reuse, R18, R188 ;  /* 0x00000012283c723c */ /* 0x044fec00000810bc */
[C---:B------:R-:W-:Y:S11]  /*32070*/  HMMA.1688.F32.TF32 R56, R40.reuse, R22, R84 ;  /* 0x000000162838723c */ /* 0x040ff60000081054 */
[----:B------:R-:W-:Y:S04]  /*32080*/  STL.64 [R1+0x110], R36 ;  /* 0x0001102401007387 */ /* 0x000fe80000100a00 */
[----:B------:R-:W-:Y:S04]  /*32090*/  STL.64 [R1+0x118], R38 ;  /* 0x0001182601007387 */ /* 0x000fe80000100a00 */
[----:B------:R1:W-:Y:S01]  /*320a0*/  STL [R1+0x23ec], R192 ;  /* 0x0023ecc001007387 */ /* 0x0003e20000100800 */
[----:B------:R-:W-:Y:S03]  /*320b0*/  HMMA.1688.F32.TF32 R68, R40, R30, R180 ;  /* 0x0000001e2844723c */ /* 0x000fe600000810b4 */
[----:B------:R2:W-:Y:S04]  /*320c0*/  STL [R1+0x23e8], R193 ;  /* 0x0023e8c101007387 */ /* 0x0005e80000100800 */
[----:B------:R3:W-:Y:S04]  /*320d0*/  STL [R1+0x23e4], R194 ;  /* 0x0023e4c201007387 */ /* 0x0007e80000100800 */
[----:B------:R4:W-:Y:S01]  /*320e0*/  STL [R1+0x23e0], R195 ;  /* 0x0023e0c301007387 */ /* 0x0009e20000100800 */
[----:B-1----:R-:W-:-:S03]  /*320f0*/  MOV R192, R56 ;  /* 0x0000003800c07202 */ /* 0x002fc60000000f00 */
[----:B------:R-:W-:Y:S01]  /*32100*/  STL.64 [R1+0x340], R60 ;  /* 0x0003403c01007387 */ /* 0x000fe20000100a00 */
[----:B--2---:R-:W-:Y:S01]  /*32110*/  IMAD.MOV.U32 R193, RZ, RZ, R57 ;  /* 0x000000ffffc17224 */ /* 0x004fe200078e0039 */
[----:B---3--:R-:W-:Y:S02]  /*32120*/  MOV R194, R58 ;  /* 0x0000003a00c27202 */ /* 0x008fe40000000f00 */
[----:B------:R1:W-:Y:S01]  /*32130*/  STL.64 [R1+0x348], R62 ;  /* 0x0003483e01007387 */ /* 0x0003e20000100a00 */
[----:B----4-:R-:W-:Y:S02]  /*32140*/  IMAD.MOV.U32 R195, RZ, RZ, R59 ;  /* 0x000000ffffc37224 */ /* 0x010fe400078e003b */
[C---:B------:R-:W-:Y:S01]  /*32150*/  HMMA.1688.F32.TF32 R56, R40.reuse, R14, R184 ;  /* 0x0000000e2838723c */ /* 0x040fe200000810b8 */
[----:B------:R-:W-:Y:S04]  /*32160*/  LDS R36, [R3+UR7+0x12300] ;  /* 0x0123000703247984 */ /* 0x000fe80008000800 */
[----:B------:R-:W-:Y:S01]  /*32170*/  LDS R38, [R3+UR7+0x13300] ;  /* 0x0133000703267984 */ /* 0x000fe20008000800 */
[C---:B-1----:R-:W-:Y:S03]  /*32180*/  HMMA.1688.F32.TF32 R60, R40.reuse, R26, R88 ;  /* 0x0000001a283c723c */ /* 0x042fe60000081058 */
[----:B------:R-:W-:Y:S04]  /*32190*/  STL.64 [R1+0x320], R68 ;  /* 0x0003204401007387 */ /* 0x000fe80000100a00 */
[----:B------:R1:W-:Y:S04]  /*321a0*/  STL.64 [R1+0x328], R70 ;  /* 0x0003284601007387 */ /* 0x0003e80000100a00 */
[----:B------:R-:W-:Y:S04]  /*321b0*/  LDS R37, [R7+UR7+0x12300] ;  /* 0x0123000707257984 */ /* 0x000fe80008000800 */
[----:B------:R-:W2:Y:S01]  /*321c0*/  LDS R39, [R7+UR7+0x13300] ;  /* 0x0133000707277984 */ /* 0x000ea20008000800 */
[----:B-1----:R-:W-:Y:S06]  /*321d0*/  HMMA.1688.F32.TF32 R68, R40, R10, R92 ;  /* 0x0000000a2844723c */ /* 0x002fec000008105c */
[----:B------:R-:W-:Y:S01]  /*321e0*/  HMMA.1688.F32.TF32 R32, R212, R26, R64 ;  /* 0x0000001ad420723c */ /* 0x000fe20000081040 */
[----:B------:R-:W-:Y:S04]  /*321f0*/  STL.64 [R1+0x310], R60 ;  /* 0x0003103c01007387 */ /* 0x000fe80000100a00 */
[----:B------:R1:W-:Y:S04]  /*32200*/  STL.64 [R1+0x318], R62 ;  /* 0x0003183e01007387 */ /* 0x0003e80000100a00 */
[----:B------:R-:W-:Y:S04]  /*32210*/  STL.64 [R1+0x300], R56 ;  /* 0x0003003801007387 */ /* 0x000fe80000100a00 */
[----:B------:R3:W-:Y:S01]  /*32220*/  STL.64 [R1+0x308], R58 ;  /* 0x0003083a01007387 */ /* 0x0007e20000100a00 */
[----:B-1----:R-:W-:Y:S01]  /*32230*/  HMMA.1688.F32.TF32 R60, R40, R218, R96 ;  /* 0x000000da283c723c */ /* 0x002fe20000081060 */
[----:B------:R-:W-:-:S02]  /*32240*/  IMAD.MOV.U32 R87, RZ, RZ, R6 ;  /* 0x000000ffff577224 */ /* 0x000fc400078e0006 */
[----:B------:R-:W-:Y:S04]  /*32250*/  LDS R92, [R3+UR7+0x14180] ;  /* 0x01418007035c7984 */ /* 0x000fe80008000800 */
[----:B------:R-:W-:Y:S01]  /*32260*/  LDS R94, [R3+UR7+0x15180] ;  /* 0x01518007035e7984 */ /* 0x000fe20008000800 */
[----:B---3--:R-:W-:Y:S03]  /*32270*/  HMMA.1688.F32.TF32 R56, R40, R222, R100 ;  /* 0x000000de2838723c */ /* 0x008fe60000081064 */
[----:B------:R-:W-:Y:S03]  /*32280*/  LDS R93, [R7+UR7+0x14180] ;  /* 0x01418007075d7984 */ /* 0x000fe60008000800 */
[----:B------:R-:W-:Y:S01]  /*32290*/  HMMA.1688.F32.TF32 R40, R44, R18, R104 ;  /* 0x000000122c28723c */ /* 0x000fe20000081068 */
[----:B------:R1:W-:Y:S04]  /*322a0*/  STL.64 [R1+0x2f0], R68 ;  /* 0x0002f04401007387 */ /* 0x0003e80000100a00 */
[----:B------:R-:W-:Y:S04]  /*322b0*/  STL.64 [R1+0x2f8], R70 ;  /* 0x0002f84601007387 */ /* 0x000fe80000100a00 */
[----:B------:R-:W-:Y:S04]  /*322c0*/  STL.64 [R1+0x2e0], R60 ;  /* 0x0002e03c01007387 */ /* 0x000fe80000100a00 */
[----:B------:R-:W-:Y:S04]  /*322d0*/  STL.64 [R1+0x2e8], R62 ;  /* 0x0002e83e01007387 */ /* 0x000fe80000100a00 */
[----:B------:R-:W-:Y:S04]  /*322e0*/  STL.64 [R1+0x2d0], R56 ;  /* 0x0002d03801007387 */ /* 0x000fe80000100a00 */
[----:B------:R-:W-:Y:S04]  /*322f0*/  STL.64 [R1+0x2d8], R58 ;  /* 0x0002d83a01007387 */ /* 0x000fe80000100a00 */
[----:B------:R-:W-:Y:S04]  /*32300*/  STL.64 [R1+0x2c0], R40 ;  /* 0x0002c02801007387 */ /* 0x000fe80000100a00 */
[----:B------:R3:W-:Y:S01]  /*32310*/  STL.64 [R1+0x2c8], R42 ;  /* 0x0002c82a01007387 */ /* 0x0007e20000100a00 */
[C---:B--2---:R-:W-:Y:S06]  /*32320*/  HMMA.1688.F32.TF32 R180, R36.reuse, R10, R156 ;  /* 0x0000000a24b4723c */ /* 0x044fec000008109c */
[----:B------:R-:W-:Y:S01]  /*32330*/  HMMA.1688.F32.TF32 R184, R36, R218, R160 ;  /* 0x000000da24b8723c */ /* 0x000fe200000810a0 */
[----:B------:R-:W-:Y:S01]  /*32340*/  MOV R67, R32 ;  /* 0x0000002000437202 */ /* 0x000fe20000000f00 */
[----:B------:R-:W-:Y:S01]  /*32350*/  IMAD.MOV.U32 R66, RZ, RZ, R33 ;  /* 0x000000ffff427224 */ /* 0x000fe200078e0021 */
[----:B------:R-:W-:Y:S01]  /*32360*/  MOV R65, R34 ;  /* 0x0000002200417202 */ /* 0x000fe20000000f00 */
[----:B------:R-:W-:Y:S01]  /*32370*/  IMAD.MOV.U32 R64, RZ, RZ, R35 ;  /* 0x000000ffff407224 */ /* 0x000fe200078e0023 */
[----:B-1----:R-:W-:Y:S01]  /*32380*/  MOV R69, R20 ;  /* 0x0000001400457202 */ /* 0x002fe20000000f00 */
[C---:B---3--:R-:W-:Y:S01]  /*32390*/  HMMA.1688.F32.TF32 R40, R44.reuse, R26, R116 ;  /* 0x0000001a2c28723c */ /* 0x048fe20000081074 */
[----:B------:R-:W-:Y:S01]  /*323a0*/  IMAD.MOV.U32 R68, RZ, RZ, R21 ;  /* 0x000000ffff447224 */ /* 0x000fe200078e0015 */
[----:B------:R-:W-:Y:S01]  /*323b0*/  MOV R71, R16 ;  /* 0x0000001000477202 */ /* 0x000fe20000000f00 */
[----:B------:R-:W-:Y:S01]  /*323c0*/  IMAD.MOV.U32 R70, RZ, RZ, R17 ;  /* 0x000000ffff467224 */ /* 0x000fe200078e0011 */
[----:B------:R-:W-:Y:S02]  /*323d0*/  LDS R95, [R7+UR7+0x15180] ;  /* 0x01518007075f7984 */ /* 0x000fe40008000800 */
[C---:B------:R-:W-:Y:S01]  /*323e0*/  HMMA.1688.F32.TF32 R60, R44.reuse, R22, R108 ;  /* 0x000000162c3c723c */ /* 0x040fe2000008106c */
[----:B------:R-:W-:Y:S01]  /*323f0*/  MOV R100, R192 ;  /* 0x000000c000647202 */ /* 0x000fe20000000f00 */
[----:B------:R-:W-:Y:S01]  /*32400*/  IMAD.MOV.U32 R101, RZ, RZ, R193 ;  /* 0x000000ffff657224 */ /* 0x000fe200078e00c1 */
[----:B------:R-:W-:Y:S01]  /*32410*/  MOV R102, R194 ;  /* 0x000000c200667202 */ /* 0x000fe20000000f00 */
[----:B------:R-:W-:Y:S01]  /*32420*/  IMAD.MOV.U32 R103, RZ, RZ, R195 ;  /* 0x000000ffff677224 */ /* 0x000fe200078e00c3 */
[----:B------:R-:W-:Y:S01]  /*32430*/  LDS R156, [R3+UR7+0x14280] ;  /* 0x01428007039c7984 */ /* 0x000fe20008000800 */
[----:B------:R-:W-:Y:S03]  /*32440*/  HMMA.1688.F32.TF32 R56, R44, R30, R112 ;  /* 0x0000001e2c38723c */ /* 0x000fe60000081070 */
[----:B------:R-:W-:Y:S04]  /*32450*/  LDS R158, [R3+UR7+0x15280] ;  /* 0x01528007039e7984 */ /* 0x000fe80008000800 */
[----:B------:R-:W-:Y:S04]  /*32460*/  LDS R157, [R7+UR7+0x14280] ;  /* 0x01428007079d7984 */ /* 0x000fe80008000800 */
[----:B------:R-:W-:Y:S01]  /*32470*/  LDS R159, [R7+UR7+0x15280] ;  /* 0x01528007079f7984 */ /* 0x000fe20008000800 */
[----:B------:R-:W-:Y:S01]  /*32480*/  MOV R107, R40 ;  /* 0x00000028006b7202 */ /* 0x000fe20000000f00 */
[----:B------:R-:W-:Y:S01]  /*32490*/  IMAD.MOV.U32 R106, RZ, RZ, R41 ;  /* 0x000000ffff6a7224 */ /* 0x000fe200078e0029 */
[----:B------:R-:W-:Y:S01]  /*324a0*/  MOV R105, R42 ;  /* 0x0000002a00697202 */ /* 0x000fe20000000f00 */
[----:B------:R-:W-:-:S02]  /*324b0*/  IMAD.MOV.U32 R104, RZ, RZ, R43 ;  /* 0x000000ffff687224 */ /* 0x000fc400078e002b */
[-C--:B------:R-:W-:Y:S01]  /*324c0*/  HMMA.1688.F32.TF32 R40, R44, R10.reuse, R124 ;  /* 0x0000000a2c28723c */ /* 0x080fe2000008107c */
[----:B------:R-:W-:Y:S04]  /*324d0*/  STL.64 [R1+0x2b0], R60 ;  /* 0x0002b03c01007387 */ /* 0x000fe80000100a00 */
[----:B------:R-:W-:Y:S01]  /*324e0*/  LDS R124, [R3+UR7+0x14200] ;  /* 0x01420007037c7984 */ /* 0x000fe20008000800 */
[----:B------:R-:W-:Y:S03]  /*324f0*/  HMMA.1688.F32.TF32 R32, R212, R10, R72 ;  /* 0x0000000ad420723c */ /* 0x000fe60000081048 */
[----:B------:R-:W-:Y:S04]  /*32500*/  LDS R126, [R3+UR7+0x15200] ;  /* 0x01520007037e7984 */ /* 0x000fe80008000800 */
[----:B------:R-:W-:Y:S04]  /*32510*/  LDS R125, [R7+UR7+0x14200] ;  /* 0x01420007077d7984 */ /* 0x000fe80008000800 */
[----:B------:R-:W-:Y:S07]  /*32520*/  LDS R127, [R7+UR7+0x15200] ;  /* 0x01520007077f7984 */ /* 0x000fee0008000800 */
[----:B------:R-:W-:Y:S01]  /*32530*/  MOV R111, R40 ;  /* 0x00000028006f7202 */ /* 0x000fe20000000f00 */
[----:B------:R-:W-:Y:S01]  /*32540*/  IMAD.MOV.U32 R110, RZ, RZ, R41 ;  /* 0x000000ffff6e7224 */ /* 0x000fe200078e0029 */
[----:B------:R-:W-:Y:S01]  /*32550*/  MOV R109, R42 ;  /* 0x0000002a006d7202 */ /* 0x000fe20000000f00 */
[----:B------:R-:W-:Y:S01]  /*32560*/  IMAD.MOV.U32 R108, RZ, RZ, R43 ;  /* 0x000000ffff6c7224 */ /* 0x000fe200078e002b */
[----:B------:R-:W-:Y:S01]  /*32570*/  LDS R60, [R3+UR7+0x14100] ;  /* 0x01410007033c7984 */ /* 0x000fe20008000800 */
[----:B------:R-:W-:Y:S03]  /*32580*/  HMMA.1688.F32.TF32 R40, R44, R218, R128 ;  /* 0x000000da2c28723c */ /* 0x000fe60000081080 */
[----:B------:R-:W-:-:S15]  /*32590*/  LDS R61, [R7+UR7+0x14100] ;  /* 0x01410007073d7984 */ /* 0x000fde0008000800 */
[----:B------:R-:W-:-:S06]  /*325a0*/  NOP ;  /* 0x0000000000007918 */ /* 0x000fcc0000000000 */
[----:B------:R-:W-:Y:S01]  /*325b0*/  MOV R115, R40 ;  /* 0x0000002800737202 */ /* 0x000fe20000000f00 */
[----:B------:R-:W-:Y:S01]  /*325c0*/  IMAD.MOV.U32 R114, RZ, RZ, R41 ;  /* 0x000000ffff727224 */ /* 0x000fe200078e0029 */
[----:B------:R-:W-:Y:S01]  /*325d0*/  MOV R113, R42 ;  /* 0x0000002a00717202 */ /* 0x000fe20000000f00 */
[----:B------:R-:W-:Y:S02]  /*325e0*/  IMAD.MOV.U32 R112, RZ, RZ, R43 ;  /* 0x000000ffff707224 */ /* 0x000fe400078e002b */
[----:B------:R-:W-:Y:S01]  /*325f0*/  HMMA.1688.F32.TF32 R40, R44, R222, R132 ;  /* 0x000000de2c28723c */ /* 0x000fe20000081084 */
[----:B------:R-:W-:-:S15]  /*32600*/  STL.64 [R1+0x2b8], R62 ;  /* 0x0002b83e01007387 */ /* 0x000fde0000100a00 */
[----:B------:R-:W-:-:S08]  /*32610*/  NOP ;  /* 0x0000000000007918 */ /* 0x000fd00000000000 */
[----:B------:R-:W-:Y:S01]  /*32620*/  MOV R119, R40 ;  /* 0x0000002800777202 */ /* 0x000fe20000000f00 */
[----:B------:R-:W-:Y:S01]  /*32630*/  IMAD.MOV.U32 R118, RZ, RZ, R41 ;  /* 0x000000ffff767224 */ /* 0x000fe200078e0029 */
[----:B------:R-:W-:Y:S01]  /*32640*/  MOV R117, R42 ;  /* 0x0000002a00757202 */ /* 0x000fe20000000f00 */
[----:B------:R-:W-:Y:S01]  /*32650*/  IMAD.MOV.U32 R116, RZ, RZ, R43 ;  /* 0x000000ffff747224 */ /* 0x000fe200078e002b */
[----:B------:R-:W-:Y:S01]  /*32660*/  MOV R51, R32 ;  /* 0x0000002000337202 */ /* 0x000fe20000000f00 */
[----:B------:R-:W-:Y:S01]  /*32670*/  HMMA.1688.F32.TF32 R40, R36, R22, R140 ;  /* 0x000000162428723c */ /* 0x000fe2000008108c */
[----:B------:R-:W-:Y:S04]  /*32680*/  STL.64 [R1+0x2a0], R56 ;  /* 0x0002a03801007387 */ /* 0x000fe80000100a00 */
[----:B------:R1:W-:Y:S01]  /*32690*/  STL.64 [R1+0x2a8], R58 ;  /* 0x0002a83a01007387 */ /* 0x0003e20000100a00 */
        /* <DEDUP_REMOVED lines=8> */
[----:B-1----:R-:W-:Y:S10]  /*32720*/  HMMA.1688.F32.TF32 R56, R44, R14, R120 ;  /* 0x0000000e2c38723c */ /* 0x002ff40000081078 */
[----:B------:R-:W-:Y:S01]  /*32730*/  MOV R123, R40 ;  /* 0x00000028007b7202 */ /* 0x000fe20000000f00 */
[----:B------:R-:W-:Y:S01]  /*32740*/  IMAD.MOV.U32 R122, RZ, RZ, R41 ;  /* 0x000000ffff7a7224 */ /* 0x000fe200078e0029 */
[----:B------:R-:W-:Y:S01]  /*32750*/  MOV R121, R42 ;  /* 0x0000002a00797202 */ /* 0x000fe20000000f00 */
[----:B------:R-:W-:-:S02]  /*32760*/  IMAD.MOV.U32 R120, RZ, RZ, R43 ;  /* 0x000000ffff787224 */ /* 0x000fc400078e002b */
[----:B------:R-:W-:-:S15]  /*32770*/  HMMA.1688.F32.TF32 R40, R36, R30, R144 ;  /* 0x0000001e2428723c */ /* 0x000fde0000081090 */
[----:B------:R-:W-:-:S09]  /*32780*/  NOP ;  /* 0x0000000000007918 */ /* 0x000fd20000000000 */
[----:B------:R-:W-:Y:S01]  /*32790*/  MOV R131, R40 ;  /* 0x0000002800837202 */ /* 0x000fe20000000f00 */
[----:B------:R-:W-:Y:S01]  /*327a0*/  IMAD.MOV.U32 R130, RZ, RZ, R41 ;  /* 0x000000ffff827224 */ /* 0x000fe200078e0029 */
[----:B------:R-:W-:Y:S01]  /*327b0*/  MOV R129, R42 ;  /* 0x0000002a00817202 */ /* 0x000fe20000000f00 */
[----:B------:R-:W-:Y:S02]  /*327c0*/  IMAD.MOV.U32 R128, RZ, RZ, R43 ;  /* 0x000000ffff807224 */ /* 0x000fe400078e002b */
[C---:B------:R-:W-:Y:S06]  /*327d0*/  HMMA.1688.F32.TF32 R40, R36.reuse, R26, R148 ;  /* 0x0000001a2428723c */ /* 0x040fec0000081094 */
        /* <DEDUP_REMOVED lines=10> */
[----:B------:R-:W-:Y:S04]  /*32880*/  STL.64 [R1+0x228], R46 ;  /* 0x0002282e01007387 */ /* 0x000fe80000100a00 */
[----:B------:R-:W-:Y:S06]  /*32890*/  STL [R1+0x23d0], R180 ;  /* 0x0023d0b401007387 */ /* 0x000fec0000100800 */
[----:B------:R-:W-:Y:S04]  /*328a0*/  STL.64 [R1+0x1e0], R40 ;  /* 0x0001e02801007387 */ /* 0x000fe80000100a00 */
[----:B------:R-:W-:Y:S04]  /*328b0*/  STL.64 [R1+0x1e8], R42 ;  /* 0x0001e82a01007387 */ /* 0x000fe80000100a00 */
[----:B------:R-:W-:Y:S04]  /*328c0*/  STL [R1+0x23cc], R181 ;  /* 0x0023ccb501007387 */ /* 0x000fe80000100800 */
[----:B------:R-:W-:Y:S04]  /*328d0*/  STL [R1+0x23c8], R182 ;  /* 0x0023c8b601007387 */ /* 0x000fe80000100800 */
[----:B------:R-:W-:Y:S04]  /*328e0*/  STL [R1+0x23c4], R183 ;  /* 0x0023c4b701007387 */ /* 0x000fe80000100800 */
[----:B------:R-:W-:Y:S04]  /*328f0*/  STL [R1+0x23dc], R184 ;  /* 0x0023dcb801007387 */ /* 0x000fe80000100800 */
[----:B------:R-:W-:Y:S04]  /*32900*/  STL [R1+0x23d8], R185 ;  /* 0x0023d8b901007387 */ /* 0x000fe80000100800 */
[----:B------:R-:W-:Y:S04]  /*32910*/  STL [R1+0x23d4], R186 ;  /* 0x0023d4ba01007387 */ /* 0x000fe80000100800 */
[----:B------:R-:W-:Y:S04]  /*32920*/  STL [R1+0x23c0], R187 ;  /* 0x0023c0bb01007387 */ /* 0x000fe80000100800 */
[----:B------:R-:W2:Y:S01]  /*32930*/  LDL R63, [R1+0x1758] ;  /* 0x00175800013f7983 */ /* 0x000ea20000100800 */
[----:B------:R-:W-:-:S15]  /*32940*/  HMMA.1688.F32.TF32 R32, R212, R218, R76 ;  /* 0x000000dad420723c */ /* 0x000fde000008104c */
[----:B------:R-:W-:-:S09]  /*32950*/  NOP ;  /* 0x0000000000007918 */ /* 0x000fd20000000000 */
[----:B------:R-:W-:Y:S01]  /*32960*/  MOV R55, R32 ;  /* 0x0000002000377202 */ /* 0x000fe20000000f00 */
[----:B------:R-:W-:Y:S01]  /*32970*/  IMAD.MOV.U32 R54, RZ, RZ, R33 ;  /* 0x000000ffff367224 */ /* 0x000fe200078e0021 */
[----:B------:R-:W-:Y:S01]  /*32980*/  MOV R53, R34 ;  /* 0x0000002200357202 */ /* 0x000fe20000000f00 */
[----:B------:R-:W-:Y:S01]  /*32990*/  IMAD.MOV.U32 R52, RZ, RZ, R35 ;  /* 0x000000ffff347224 */ /* 0x000fe200078e0023 */
[----:B------:R-:W-:Y:S04]  /*329a0*/  LDS R32, [R3+UR7+0x12380] ;  /* 0x0123800703207984 */ /* 0x000fe80008000800 */
[----:B------:R-:W-:Y:S04]  /*329b0*/  LDS R34, [R3+UR7+0x13380] ;  /* 0x0133800703227984 */ /* 0x000fe80008000800 */
[----:B------:R-:W-:Y:S04]  /*329c0*/  LDS R33, [R7+UR7+0x12380] ;  /* 0x0123800707217984 */ /* 0x000fe80008000800 */
[----:B------:R-:W1:Y:S01]  /*329d0*/  LDS R35, [R7+UR7+0x13380] ;  /* 0x0133800707237984 */ /* 0x000e620008000800 */
[----:B------:R-:W-:Y:S06]  /*329e0*/  HMMA.1688.F32.TF32 R36, R36, R222, R164 ;  /* 0x000000de2424723c */ /* 0x000fec00000810a4 */
[----:B-1----:R-:W-:-:S15]  /*329f0*/  HMMA.1688.F32.TF32 R40, R32, R18, R168 ;  /* 0x000000122028723c */ /* 0x002fde00000810a8 */
[----:B------:R-:W-:-:S02]  /*32a00*/  NOP ;  /* 0x0000000000007918 */ /* 0x000fc40000000000 */
[----:B------:R-:W-:Y:S04]  /*32a10*/  STL.64 [R1+0x1d0], R36 ;  /* 0x0001d02401007387 */ /* 0x000fe80000100a00 */
[----:B------:R1:W-:Y:S01]  /*32a20*/  STL.64 [R1+0x1d8], R38 ;  /* 0x0001d82601007387 */ /* 0x0003e20000100a00 */
[C---:B------:R-:W-:Y:S06]  /*32a30*/  HMMA.1688.F32.TF32 R212, R32.reuse, R10, R228 ;  /* 0x0000000a20d4723c */ /* 0x040fec00000810e4 */
[C---:B-1----:R-:W-:Y:S01]  /*32a40*/  HMMA.1688.F32.TF32 R36, R32.reuse, R22, R172 ;  /* 0x000000162024723c */ /* 0x042fe200000810ac */
[----:B------:R-:W-:Y:S04]  /*32a50*/  STL.64 [R1+0x1c0], R40 ;  /* 0x0001c02801007387 */ /* 0x000fe80000100a00 */
[----:B------:R-:W-:Y:S04]  /*32a60*/  STL.64 [R1+0x1c8], R42 ;  /* 0x0001c82a01007387 */ /* 0x000fe80000100a00 */
[----:B------:R-:W-:Y:S04]  /*32a70*/  LDS R40, [R3+UR7+0x14000] ;  /* 0x0140000703287984 */ /* 0x000fe80008000800 */
[----:B------:R-:W-:Y:S04]  /*32a80*/  LDS R42, [R3+UR7+0x15000] ;  /* 0x01500007032a7984 */ /* 0x000fe80008000800 */
[----:B------:R-:W-:Y:S04]  /*32a90*/  LDS R41, [R7+UR7+0x14000] ;  /* 0x0140000707297984 */ /* 0x000fe80008000800 */
[----:B------:R-:W-:Y:S01]  /*32aa0*/  LDS R43, [R7+UR7+0x15000] ;  /* 0x01500007072b7984 */ /* 0x000fe20008000800 */
[----:B------:R-:W-:Y:S01]  /*32ab0*/  IMAD.MOV.U32 R58, RZ, RZ, R25 ;  /* 0x000000ffff3a7224 */ /* 0x000fe200078e0019 */
[----:B------:R-:W-:Y:S01]  /*32ac0*/  MOV R59, R24 ;  /* 0x00000018003b7202 */ /* 0x000fe20000000f00 */
[----:B------:R-:W-:Y:S01]  /*32ad0*/  HMMA.1688.F32.TF32 R204, R32, R26, R200 ;  /* 0x0000001a20cc723c */ /* 0x000fe200000810c8 */
[----:B------:R-:W-:Y:S01]  /*32ae0*/  IMAD.MOV.U32 R56, RZ, RZ, R29 ;  /* 0x000000ffff387224 */ /* 0x000fe200078e001d */
[----:B------:R-:W-:-:S04]  /*32af0*/  MOV R57, R28 ;  /* 0x0000001c00397202 */ /* 0x000fc80000000f00 */
[C---:B------:R-:W-:Y:S01]  /*32b00*/  HMMA.1688.F32.TF32 R236, R32.reuse, R30, R176 ;  /* 0x0000001e20ec723c */ /* 0x040fe200000810b0 */
[----:B------:R-:W-:Y:S01]  /*32b10*/  MOV R184, R37 ;  /* 0x0000002500b87202 */ /* 0x000fe20000000f00 */
[----:B------:R-:W-:Y:S01]  /*32b20*/  IMAD.MOV.U32 R185, RZ, RZ, R38 ;  /* 0x000000ffffb97224 */ /* 0x000fe200078e0026 */
[----:B------:R-:W-:Y:S01]  /*32b30*/  STL [R1+0x170], R36 ;  /* 0x0001702401007387 */ /* 0x000fe20000100800 */
[----:B------:R-:W-:Y:S02]  /*32b40*/  MOV R186, R39 ;  /* 0x0000002700ba7202 */ /* 0x000fe40000000f00 */
[C---:B------:R-:W-:Y:S06]  /*32b50*/  HMMA.1688.F32.TF32 R208, R32.reuse, R14, R224 ;  /* 0x0000000e20d0723c */ /* 0x040fec00000810e0 */
[C---:B------:R-:W-:Y:S06]  /*32b60*/  HMMA.1688.F32.TF32 R216, R32.reuse, R218, R232 ;  /* 0x000000da20d8723c */ /* 0x040fec00000810e8 */
[----:B------:R-:W-:Y:S01]  /*32b70*/  HMMA.1688.F32.TF32 R220, R32, R222, R196 ;  /* 0x000000de20dc723c */ /* 0x000fe200000810c4 */
[----:B--2---:R-:W1:Y:S04]  /*32b80*/  LDSM.16.M88.4 R8, [R63+UR10+0x40100] ;  /* 0x0401000a3f08783b */ /* 0x004e680008000200 */
[----:B------:R-:W2:Y:S04]  /*32b90*/  LDSM.16.M88.4 R20, [R63+UR10+0x43100] ;  /* 0x0431000a3f14783b */ /* 0x000ea80008000200 */
[----:B------:R-:W3:Y:S04]  /*32ba0*/  LDSM.16.M88.4 R24, [R63+UR10+0x44100] ;  /* 0x0441000a3f18783b */ /* 0x000ee80008000200 */
[----:B------:R-:W4:Y:S04]  /*32bb0*/  LDSM.16.M88.4 R28, [R63+UR10+0x45100] ;  /* 0x0451000a3f1c783b */ /* 0x000f280008000200 */
[----:B------:R-:W4:Y:S04]  /*32bc0*/  LDSM.16.M88.4 R32, [R63+UR10+0x46100] ;  /* 0x0461000a3f20783b */ /* 0x000f280008000200 */
[----:B------:R-:W4:Y:S04]  /*32bd0*/  LDSM.16.M88.4 R36, [R63+UR10+0x47100] ;  /* 0x0471000a3f24783b */ /* 0x000f280008000200 */
[----:B------:R-:W4:Y:S04]  /*32be0*/  LDSM.16.M88.4 R12, [R63+UR10+0x41100] ;  /* 0x0411000a3f0c783b */ /* 0x000f280008000200 */
[----:B------:R-:W4:Y:S04]  /*32bf0*/  LDSM.16.M88.4 R16, [R63+UR10+0x42100] ;  /* 0x0421000a3f10783b */ /* 0x000f280008000200 */
[----:B------:R-:W4:Y:S01]  /*32c00*/  LDS R63, [R7+UR7+0x15100] ;  /* 0x01510007073f7984 */ /* 0x000f220008000800 */
[----:B------:R-:W-:Y:S01]  /*32c10*/  IMAD.MOV.U32 R167, RZ, RZ, R120 ;  /* 0x000000ffffa77224 */ /* 0x000fe200078e0078 */
[----:B------:R-:W-:Y:S01]  /*32c20*/  MOV R166, R121 ;  /* 0x0000007900a67202 */ /* 0x000fe20000000f00 */
[----:B------:R-:W-:Y:S01]  /*32c30*/  IMAD.MOV.U32 R165, RZ, RZ, R122 ;  /* 0x000000ffffa57224 */ /* 0x000fe200078e007a */
[----:B------:R-:W-:Y:S01]  /*32c40*/  MOV R164, R123 ;  /* 0x0000007b00a47202 */ /* 0x000fe20000000f00 */
[----:B------:R-:W-:Y:S01]  /*32c50*/  IMAD.MOV.U32 R151, RZ, RZ, R108 ;  /* 0x000000ffff977224 */ /* 0x000fe200078e006c */
[----:B------:R-:W-:Y:S01]  /*32c60*/  MOV R150, R109 ;  /* 0x0000006d00967202 */ /* 0x000fe20000000f00 */
[----:B------:R-:W-:Y:S01]  /*32c70*/  IMAD.MOV.U32 R149, RZ, RZ, R110 ;  /* 0x000000ffff957224 */ /* 0x000fe200078e006e */
[----:B-1----:R-:W-:Y:S01]  /*32c80*/  HMMA.1688.F32.TF32 R44, R40, R8, R72 ;  /* 0x00000008282c723c */ /* 0x002fe20000081048 */
[----:B------:R-:W-:Y:S01]  /*32c90*/  MOV R148, R111 ;  /* 0x0000006f00947202 */ /* 0x000fe20000000f00 */
[----:B------:R-:W-:Y:S01]  /*32ca0*/  IMAD.MOV.U32 R143, RZ, RZ, R104 ;  /* 0x000000ffff8f7224 */ /* 0x000fe200078e0068 */
[----:B------:R-:W-:Y:S01]  /*32cb0*/  MOV R142, R105 ;  /* 0x00000069008e7202 */ /* 0x000fe20000000f00 */
[----:B--2---:R-:W-:Y:S04]  /*32cc0*/  STL [R1+0x23b0], R22 ;  /* 0x0023b01601007387 */ /* 0x004fe80000100800 */
[----:B------:R-:W-:Y:S04]  /*32cd0*/  STL [R1+0x23ac], R23 ;  /* 0x0023ac1701007387 */ /* 0x000fe80000100800 */
[----:B---3--:R-:W-:Y:S04]  /*32ce0*/  STL [R1+0x23a0], R26 ;  /* 0x0023a01a01007387 */ /* 0x008fe80000100800 */
[----:B------:R-:W-:Y:S04]  /*32cf0*/  STL [R1+0x239c], R27 ;  /* 0x00239c1b01007387 */ /* 0x000fe80000100800 */
[----:B----4-:R-:W-:Y:S04]  /*32d00*/  STL [R1+0x23a4], R30 ;  /* 0x0023a41e01007387 */ /* 0x010fe80000100800 */
[----:B------:R-:W-:Y:S04]  /*32d10*/  STL [R1+0x2398], R31 ;  /* 0x0023981f01007387 */ /* 0x000fe80000100800 */
[----:B------:R-:W-:Y:S04]  /*32d20*/  STL [R1+0x23b4], R34 ;  /* 0x0023b42201007387 */ /* 0x000fe80000100800 */
[----:B------:R-:W-:Y:S04]  /*32d30*/  STL [R1+0x23a8], R35 ;  /* 0x0023a82301007387 */ /* 0x000fe80000100800 */
[----:B------:R-:W-:Y:S04]  /*32d40*/  STL [R1+0x23bc], R38 ;  /* 0x0023bc2601007387 */ /* 0x000fe80000100800 */
[----:B------:R-:W-:Y:S04]  /*32d50*/  STL [R1+0x23b8], R39 ;  /* 0x0023b82701007387 */ /* 0x000fe80000100800 */
[----:B------:R-:W-:Y:S04]  /*32d60*/  STL [R1+0xe4], R45 ;  /* 0x0000e42d01007387 */ /* 0x000fe80000100800 */
[----:B------:R1:W-:Y:S04]  /*32d70*/  STL [R1+0xe8], R46 ;  /* 0x0000e82e01007387 */ /* 0x0003e80000100800 */
[----:B------:R-:W2:Y:S04]  /*32d80*/  LDL.LU R188, [R1+0xa0] ;  /* 0x0000a00001bc7983 */ /* 0x000ea80000300800 */
[----:B------:R-:W2:Y:S04]  /*32d90*/  LDL.LU R189, [R1+0xa4] ;  /* 0x0000a40001bd7983 */ /* 0x000ea80000300800 */
[----:B------:R-:W2:Y:S04]  /*32da0*/  LDL.LU R190, [R1+0xa8] ;  /* 0x0000a80001be7983 */ /* 0x000ea80000300800 */
[----:B------:R-:W2:Y:S04]  /*32db0*/  LDL.LU R191, [R1+0xac] ;  /* 0x0000ac0001bf7983 */ /* 0x000ea80000300800 */
[----:B------:R-:W3:Y:S04]  /*32dc0*/  LDL.LU R84, [R1+0xb0] ;  /* 0x0000b00001547983 */ /* 0x000ee80000300800 */
[----:B------:R-:W3:Y:S04]  /*32dd0*/  LDL.LU R85, [R1+0xb4] ;  /* 0x0000b40001557983 */ /* 0x000ee80000300800 */
[----:B------:R-:W3:Y:S04]  /*32de0*/  LDL.LU R86, [R1+0xb8] ;  /* 0x0000b80001567983 */ /* 0x000ee80000300800 */
        /* <DEDUP_REMOVED lines=9> */
[----:B-1----:R-:W-:Y:S03]  /*32e80*/  HMMA.1688.F32.TF32 R44, R40, R12, R68 ;  /* 0x0000000c282c723c */ /* 0x002fe60000081044 */
[----:B------:R-:W4:Y:S04]  /*32e90*/  LDL.LU R79, [R1+0x8c] ;  /* 0x00008c00014f7983 */ /* 0x000f280000300800 */
[----:B------:R-:W4:Y:S04]  /*32ea0*/  LDL.LU R72, [R1+0x70] ;  /* 0x0000700001487983 */ /* 0x000f280000300800 */
[----:B------:R-:W4:Y:S04]  /*32eb0*/  LDL.LU R73, [R1+0x74] ;  /* 0x0000740001497983 */ /* 0x000f280000300800 */
[----:B------:R-:W4:Y:S04]  /*32ec0*/  LDL.LU R74, [R1+0x78] ;  /* 0x00007800014a7983 */ /* 0x000f280000300800 */
[----:B------:R-:W4:Y:S04]  /*32ed0*/  LDL.LU R75, [R1+0x7c] ;  /* 0x00007c00014b7983 */ /* 0x000f280000300800 */
[----:B------:R-:W4:Y:S01]  /*32ee0*/  LDL.LU R68, [R1+0x60] ;  /* 0x0000600001447983 */ /* 0x000f220000300800 */
[----:B------:R-:W-:Y:S01]  /*32ef0*/  MOV R198, R44 ;  /* 0x0000002c00c67202 */ /* 0x000fe20000000f00 */
[----:B------:R-:W-:Y:S01]  /*32f00*/  IMAD.MOV.U32 R197, RZ, RZ, R45 ;  /* 0x000000ffffc57224 */ /* 0x000fe200078e002d */
[----:B------:R-:W-:Y:S01]  /*32f10*/  MOV R196, R46 ;  /* 0x0000002e00c47202 */ /* 0x000fe20000000f00 */
[----:B------:R-:W4:Y:S01]  /*32f20*/  LDL.LU R69, [R1+0x64] ;  /* 0x0000640001457983 */ /* 0x000f220000300800 */
[----:B------:R-:W-:-:S02]  /*32f30*/  IMAD.MOV.U32 R6, RZ, RZ, R47 ;  /* 0x000000ffff067224 */ /* 0x000fc400078e002f */
[----:B------:R-:W-:Y:S01]  /*32f40*/  HMMA.1688.F32.TF32 R44, R40, R16, R56 ;  /* 0x00000010282c723c */ /* 0x000fe20000081038 */
[----:B------:R-:W4:Y:S04]  /*32f50*/  LDL.LU R70, [R1+0x68] ;  /* 0x0000680001467983 */ /* 0x000f280000300800 */
[----:B------:R-:W4:Y:S04]  /*32f60*/  LDL.LU R71, [R1+0x6c] ;  /* 0x00006c0001477983 */ /* 0x000f280000300800 */
[----:B------:R-:W4:Y:S04]  /*32f70*/  LDL.LU R56, [R1+0x50] ;  /* 0x0000500001387983 */ /* 0x000f280000300800 */
[----:B------:R-:W4:Y:S04]  /*32f80*/  LDL.LU R57, [R1+0x54] ;  /* 0x0000540001397983 */ /* 0x000f280000300800 */
[----:B------:R-:W4:Y:S04]  /*32f90*/  LDL.LU R58, [R1+0x58] ;  /* 0x00005800013a7983 */ /* 0x000f280000300800 */
[----:B------:R-:W4:Y:S03]  /*32fa0*/  LDL.LU R59, [R1+0x5c] ;  /* 0x00005c00013b7983 */ /* 0x000f260000300800 */
[----:B------:R-:W-:Y:S01]  /*32fb0*/  MOV R180, R44 ;  /* 0x0000002c00b47202 */ /* 0x000fe20000000f00 */
[----:B------:R-:W-:Y:S01]  /*32fc0*/  IMAD.MOV.U32 R181, RZ, RZ, R45 ;  /* 0x000000ffffb57224 */ /* 0x000fe200078e002d */
[----:B------:R-:W-:Y:S01]  /*32fd0*/  MOV R182, R46 ;  /* 0x0000002e00b67202 */ /* 0x000fe20000000f00 */
[----:B------:R-:W-:Y:S01]  /*32fe0*/  IMAD.MOV.U32 R183, RZ, RZ, R47 ;  /* 0x000000ffffb77224 */ /* 0x000fe200078e002f */
[----:B------:R-:W4:Y:S01]  /*32ff0*/  LDL.LU R88, [R1+0x40] ;  /* 0x0000400001587983 */ /* 0x000f220000300800 */
        /* <DEDUP_REMOVED lines=16> */
[----:B------:R-:W-:Y:S01]  /*33100*/  LDS R224, [R3+UR7+0x14380] ;  /* 0x0143800703e07984 */ /* 0x000fe20008000800 */
[----:B------:R-:W-:-:S03]  /*33110*/  MOV R203, R186 ;  /* 0x000000ba00cb7202 */ /* 0x000fc60000000f00 */
[----:B------:R-:W-:Y:S04]  /*33120*/  LDS R226, [R3+UR7+0x15380] ;  /* 0x0153800703e27984 */ /* 0x000fe80008000800 */
[----:B------:R-:W-:Y:S04]  /*33130*/  LDS R225, [R7+UR7+0x14380] ;  /* 0x0143800707e17984 */ /* 0x000fe80008000800 */
[----:B------:R-:W1:Y:S01]  /*33140*/  LDS R227, [R7+UR7+0x15380] ;  /* 0x0153800707e37984 */ /* 0x000e620008000800 */
[C---:B--2---:R-:W-:Y:S06]  /*33150*/  HMMA.1688.F32.TF32 R44, R40.reuse, R24, R188 ;  /* 0x00000018282c723c */ /* 0x044fec00000810bc */
[----:B---3--:R-:W-:-:S15]  /*33160*/  HMMA.1688.F32.TF32 R84, R40, R20, R84 ;  /* 0x000000142854723c */ /* 0x008fde0000081054 */
[----:B------:R-:W-:-:S08]  /*33170*/  NOP ;  /* 0x0000000000007918 */ /* 0x000fd00000000000 */
[----:B------:R-:W-:Y:S04]  /*33180*/  STL.64 [R1+0xb0], R84 ;  /* 0x0000b05401007387 */ /* 0x000fe80000100a00 */
[----:B------:R-:W-:Y:S04]  /*33190*/  STL.64 [R1+0xb8], R86 ;  /* 0x0000b85601007387 */ /* 0x000fe80000100a00 */
[----:B------:R-:W-:Y:S04]  /*331a0*/  STL.64 [R1+0xa0], R44 ;  /* 0x0000a02c01007387 */ /* 0x000fe80000100a00 */
[----:B------:R4:W-:Y:S04]  /*331b0*/  STL.64 [R1+0xa8], R46 ;  /* 0x0000a82e01007387 */ /* 0x0009e80000100a00 */
[----:B------:R-:W2:Y:S04]  /*331c0*/  LDL.LU R89, [R1+0x44] ;  /* 0x0000440001597983 */ /* 0x000ea80000300800 */
[----:B------:R-:W2:Y:S04]  /*331d0*/  LDL.LU R90, [R1+0x48] ;  /* 0x00004800015a7983 */ /* 0x000ea80000300800 */
[----:B------:R-:W2:Y:S01]  /*331e0*/  LDL.LU R91, [R1+0x4c] ;  /* 0x00004c00015b7983 */ /* 0x000ea20000300800 */
[C---:B----4-:R-:W-:Y:S03]  /*331f0*/  HMMA.1688.F32.TF32 R44, R40.reuse, R28, R80 ;  /* 0x0000001c282c723c */ /* 0x050fe60000081050 */
        /* <DEDUP_REMOVED lines=8> */
[----:B------:R-:W3:Y:S04]  /*33280*/  LDL.LU R80, [R1+0x10] ;  /* 0x0000100001507983 */ /* 0x000ee80000300800 */
[----:B------:R-:W-:Y:S04]  /*33290*/  STL.64 [R1+0x90], R44 ;  /* 0x0000902c01007387 */ /* 0x000fe80000100a00 */
[----:B------:R1:W-:Y:S04]  /*332a0*/  STL.64 [R1+0x98], R46 ;  /* 0x0000982e01007387 */ /* 0x0003e80000100a00 */
[----:B------:R-:W3:Y:S04]  /*332b0*/  LDL.LU R81, [R1+0x14] ;  /* 0x0000140001517983 */ /* 0x000ee80000300800 */
[----:B------:R-:W3:Y:S01]  /*332c0*/  LDL.LU R82, [R1+0x18] ;  /* 0x0000180001527983 */ /* 0x000ee20000300800 */
[C---:B-1----:R-:W-:Y:S03]  /*332d0*/  HMMA.1688.F32.TF32 R44, R40.reuse, R32, R76 ;  /* 0x00000020282c723c */ /* 0x042fe6000008104c */
[----:B------:R-:W3:Y:S04]  /*332e0*/  LDL.LU R83, [R1+0x1c] ;  /* 0x00001c0001537983 */ /* 0x000ee80000300800 */
[----:B------:R-:W3:Y:S01]  /*332f0*/  LDL.LU R76, [R1] ;  /* 0x00000000014c7983 */ /* 0x000ee20000300800 */
[----:B------:R-:W-:-:S15]  /*33300*/  HMMA.1688.F32.TF32 R40, R40, R36, R72 ;  /* 0x000000242828723c */ /* 0x000fde0000081048 */
[----:B------:R-:W-:Y:S04]  /*33310*/  STL.64 [R1+0x80], R44 ;  /* 0x0000802c01007387 */ /* 0x000fe80000100a00 */
[----:B------:R1:W-:Y:S04]  /*33320*/  STL.64 [R1+0x88], R46 ;  /* 0x0000882e01007387 */ /* 0x0003e80000100a00 */
[----:B------:R-:W3:Y:S04]  /*33330*/  LDL.LU R77, [R1+0x4] ;  /* 0x00000400014d7983 */ /* 0x000ee80000300800 */
[----:B------:R-:W3:Y:S04]  /*33340*/  LDL.LU R78, [R1+0x8] ;  /* 0x00000800014e7983 */ /* 0x000ee80000300800 */
[----:B------:R-:W3:Y:S01]  /*33350*/  LDL.LU R79, [R1+0xc] ;  /* 0x00000c00014f7983 */ /* 0x000ee20000300800 */
[C---:B-1----:R-:W-:Y:S03]  /*33360*/  HMMA.1688.F32.TF32 R44, R248.reuse, R8, R68 ;  /* 0x00000008f82c723c */ /* 0x042fe60000081044 */
[----:B------:R-:W3:Y:S04]  /*33370*/  LDL.LU R72, [R1+0x250] ;  /* 0x0002500001487983 */ /* 0x000ee80000300800 */
[----:B------:R-:W-:Y:S04]  /*33380*/  STL.64 [R1+0x70], R40 ;  /* 0x0000702801007387 */ /* 0x000fe80000100a00 */
[----:B------:R1:W-:Y:S04]  /*33390*/  STL.64 [R1+0x78], R42 ;  /* 0x0000782a01007387 */ /* 0x0003e80000100a00 */
[----:B------:R-:W3:Y:S04]  /*333a0*/  LDL.LU R73, [R1+0x254] ;  /* 0x0002540001497983 */ /* 0x000ee80000300800 */
[----:B------:R-:W3:Y:S01]  /*333b0*/  LDL.LU R74, [R1+0x258] ;  /* 0x00025800014a7983 */ /* 0x000ee20000300800 */
[----:B-1----:R-:W-:Y:S03]  /*333c0*/  HMMA.1688.F32.TF32 R40, R248, R12, R56 ;  /* 0x0000000cf828723c */ /* 0x002fe60000081038 */
[----:B------:R-:W3:Y:S04]  /*333d0*/  LDL.LU R75, [R1+0x25c] ;  /* 0x00025c00014b7983 */ /* 0x000ee80000300800 */
[----:B------:R-:W3:Y:S04]  /*333e0*/  LDL.LU R68, [R1+0x240] ;  /* 0x0002400001447983 */ /* 0x000ee80000300800 */
[----:B------:R-:W-:Y:S04]  /*333f0*/  STL.64 [R1+0x60], R44 ;  /* 0x0000602c01007387 */ /* 0x000fe80000100a00 */
[----:B------:R-:W-:Y:S08]  /*33400*/  STL.64 [R1+0x68], R46 ;  /* 0x0000682e01007387 */ /* 0x000ff00000100a00 */
[----:B------:R-:W-:Y:S04]  /*33410*/  STL.64 [R1+0x50], R40 ;  /* 0x0000502801007387 */ /* 0x000fe80000100a00 */
[----:B------:R2:W-:Y:S04]  /*33420*/  STL.64 [R1+0x58], R42 ;  /* 0x0000582a01007387 */ /* 0x0005e80000100a00 */
[----:B------:R-:W3:Y:S04]  /*33430*/  LDL.LU R69, [R1+0x244] ;  /* 0x0002440001457983 */ /* 0x000ee80000300800 */
[----:B------:R-:W3:Y:S01]  /*33440*/  LDL.LU R70, [R1+0x248] ;  /* 0x0002480001467983 */ /* 0x000ee20000300800 */
[----:B------:R-:W-:Y:S01]  /*33450*/  MOV R71, R252 ;  /* 0x000000fc00477202 */ /* 0x000fe20000000f00 */
[----:B------:R-:W-:Y:S01]  /*33460*/  HMMA.1688.F32.TF32 R244, R60, R8, R244 ;  /* 0x000000083cf4723c */ /* 0x000fe200000810f4 */
[----:B------:R-:W-:Y:S01]  /*33470*/  IMAD.MOV.U32 R56, RZ, RZ, R5 ;  /* 0x000000ffff387224 */ /* 0x000fe200078e0005 */
[----:B------:R-:W-:Y:S01]  /*33480*/  MOV R57, R4 ;  /* 0x0000000400397202 */ /* 0x000fe20000000f00 */
[----:B------:R-:W-:Y:S01]  /*33490*/  IMAD.MOV.U32 R58, RZ, RZ, R2 ;  /* 0x000000ffff3a7224 */ /* 0x000fe200078e0002 */
[----:B------:R-:W-:-:S02]  /*334a0*/  MOV R59, R0 ;  /* 0x00000000003b7202 */ /* 0x000fc40000000f00 */
[----:B------:R-:W-:Y:S06]  /*334b0*/  HMMA.1688.F32.TF32 R240, R60, R12, R240 ;  /* 0x0000000c3cf0723c */ /* 0x000fec00000810f0 */
[----:B--2---:R-:W-:-:S15]  /*334c0*/  HMMA.1688.F32.TF32 R40, R248, R16, R88 ;  /* 0x00000010f828723c */ /* 0x004fde0000081058 */
[----:B------:R-:W-:-:S08]  /*334d0*/  NOP ;  /* 0x0000000000007918 */ /* 0x000fd00000000000 */
[----:B------:R4:W-:Y:S01]  /*334e0*/  STL [R1+0x40], R40 ;  /* 0x0000402801007387 */ /* 0x0009e20000100800 */
        /* <DEDUP_REMOVED lines=16> */
[C---:B------:R-:W-:Y:S01]  /*335f0*/  HMMA.1688.F32.TF32 R40, R248.reuse, R32, R76 ;  /* 0x00000020f828723c */ /* 0x040fe2000008104c */
[----:B------:R-:W-:Y:S05]  /*33600*/  STL.64 [R1+0x30], R44 ;  /* 0x0000302c01007387 */ /* 0x000fea0000100a00 */
[----:B------:R-:W-:-:S15]  /*33610*/  HMMA.1688.F32.TF32 R248, R248, R36, R72 ;  /* 0x00000024f8f8723c */ /* 0x000fde0000081048 */
[----:B------:R-:W-:-:S03]  /*33620*/  NOP ;  /* 0x0000000000007918 */ /* 0x000fc60000000000 */
[----:B------:R-:W-:Y:S01]  /*33630*/  MOV R5, R40 ;  /* 0x0000002800057202 */ /* 0x000fe20000000f00 */
[----:B------:R-:W-:Y:S01]  /*33640*/  IMAD.MOV.U32 R4, RZ, RZ, R41 ;  /* 0x000000ffff047224 */ /* 0x000fe200078e0029 */
[----:B------:R-:W-:Y:S01]  /*33650*/  MOV R2, R42 ;  /* 0x0000002a00027202 */ /* 0x000fe20000000f00 */
[----:B------:R-:W-:Y:S01]  /*33660*/  IMAD.MOV.U32 R0, RZ, RZ, R43 ;  /* 0x000000ffff007224 */ /* 0x000fe200078e002b */
[----:B------:R1:W-:Y:S01]  /*33670*/  STL.64 [R1+0x38], R46 ;  /* 0x0000382e01007387 */ /* 0x0003e20000100a00 */
[----:B------:R-:W-:Y:S01]  /*33680*/  IMAD.MOV.U32 R191, RZ, RZ, R52 ;  /* 0x000000ffffbf7224 */ /* 0x000fe200078e0034 */
[----:B------:R-:W-:Y:S01]  /*33690*/  MOV R190, R53 ;  /* 0x0000003500be7202 */ /* 0x000fe20000000f00 */
[----:B------:R-:W-:Y:S01]  /*336a0*/  IMAD.MOV.U32 R189, RZ, RZ, R54 ;  /* 0x000000ffffbd7224 */ /* 0x000fe200078e0036 */
[----:B------:R-:W-:Y:S01]  /*336b0*/  HMMA.1688.F32.TF32 R40, R60, R16, R68 ;  /* 0x000000103c28723c */ /* 0x000fe20000081044 */
[----:B------:R2:W-:Y:S04]  /*336c0*/  STL.64 [R1+0x22f0], R250 ;  /* 0x0022f0fa01007387 */ /* 0x0005e80000100a00 */
[----:B------:R3:W-:Y:S04]  /*336d0*/  STL.64 [R1+0x22e8], R248 ;  /* 0x0022e8f801007387 */ /* 0x0007e80000100a00 */
[----:B------:R-:W-:Y:S04]  /*336e0*/  STL.64 [R1+0x2300], R246 ;  /* 0x002300f601007387 */ /* 0x000fe80000100a00 */
[----:B------:R4:W-:Y:S04]  /*336f0*/  STL.64 [R1+0x22f8], R244 ;  /* 0x0022f8f401007387 */ /* 0x0009e80000100a00 */
[----:B------:R-:W-:Y:S04]  /*33700*/  STL.64 [R1+0x2310], R242 ;  /* 0x002310f201007387 */ /* 0x000fe80000100a00 */
[----:B------:R4:W-:Y:S04]  /*33710*/  STL.64 [R1+0x2308], R240 ;  /* 0x002308f001007387 */ /* 0x0009e80000100a00 */
[----:B------:R-:W-:Y:S01]  /*33720*/  STL.64 [R1+0x2320], R42 ;  /* 0x0023202a01007387 */ /* 0x000fe20000100a00 */
[----:B------:R-:W-:-:S03]  /*33730*/  MOV R188, R55 ;  /* 0x0000003700bc7202 */ /* 0x000fc60000000f00 */
[----:B------:R-:W-:Y:S01]  /*33740*/  STL.64 [R1+0x2318], R40 ;  /* 0x0023182801007387 */ /* 0x000fe20000100a00 */
        /* <DEDUP_REMOVED lines=41> */
[----:B------:R-:W-:Y:S04]  /*339e0*/  STL.64 [R1+0x2330], R46 ;  /* 0x0023302e01007387 */ /* 0x000fe80000100a00 */
[----:B------:R-:W-:Y:S01]  /*339f0*/  STL.64 [R1+0x2328], R44 ;  /* 0x0023282c01007387 */ /* 0x000fe20000100a00 */
[----:B--2---:R-:W-:Y:S01]  /*33a00*/  IMAD.MOV.U32 R251, RZ, RZ, R116 ;  /* 0x000000fffffb7224 */ /* 0x004fe200078e0074 */
[----:B------:R-:W-:Y:S01]  /*33a10*/  MOV R250, R117 ;  /* 0x0000007500fa7202 */ /* 0x000fe20000000f00 */
[----:B---3--:R-:W-:Y:S01]  /*33a20*/  IMAD.MOV.U32 R249, RZ, RZ, R118 ;  /* 0x000000fffff97224 */ /* 0x008fe200078e0076 */
[----:B------:R-:W-:Y:S01]  /*33a30*/  MOV R248, R119 ;  /* 0x0000007700f87202 */ /* 0x000fe20000000f00 */
[C---:B----4-:R-:W-:Y:S06]  /*33a40*/  HMMA.1688.F32.TF32 R52, R60.reuse, R28, R52 ;  /* 0x0000001c3c34723c */ /* 0x050fec0000081034 */
[C---:B------:R-:W-:Y:S06]  /*33a50*/  HMMA.1688.F32.TF32 R48, R60.reuse, R24, R48 ;  /* 0x000000183c30723c */ /* 0x040fec0000081030 */
[----:B------:R-:W-:-:S15]  /*33a60*/  HMMA.1688.F32.TF32 R56, R60, R32, R56 ;  /* 0x000000203c38723c */ /* 0x000fde0000081038 */
[----:B------:R-:W-:-:S02]  /*33a70*/  NOP ;  /* 0x0000000000007918 */ /* 0x000fc40000000000 */
[----:B------:R-:W-:Y:S01]  /*33a80*/  STL.64 [R1+0x2340], R50 ;  /* 0x0023403201007387 */ /* 0x000fe20000100a00 */
[----:B------:R-:W-:Y:S03]  /*33a90*/  HMMA.1688.F32.TF32 R60, R60, R36, R88 ;  /* 0x000000243c3c723c */ /* 0x000fe60000081058 */
[----:B------:R-:W-:Y:S04]  /*33aa0*/  STL.64 [R1+0x2338], R48 ;  /* 0x0023383001007387 */ /* 0x000fe80000100a00 */
[----:B------:R-:W-:Y:S01]  /*33ab0*/  STL.64 [R1+0x2350], R54 ;  /* 0x0023503601007387 */ /* 0x000fe20000100a00 */
[C---:B------:R-:W-:Y:S03]  /*33ac0*/  HMMA.1688.F32.TF32 R68, R92.reuse, R12, R68 ;  /* 0x0000000c5c44723c */ /* 0x040fe60000081044 */
[----:B------:R-:W-:Y:S04]  /*33ad0*/  STL.64 [R1+0x2348], R52 ;  /* 0x0023483401007387 */ /* 0x000fe80000100a00 */
[----:B------:R-:W-:Y:S01]  /*33ae0*/  STL.64 [R1+0x2360], R58 ;  /* 0x0023603a01007387 */ /* 0x000fe20000100a00 */
[----:B------:R-:W-:Y:S03]  /*33af0*/  HMMA.1688.F32.TF32 R64, R92, R8, R64 ;  /* 0x000000085c40723c */ /* 0x000fe60000081040 */
[----:B------:R-:W-:Y:S04]  /*33b00*/  STL.64 [R1+0x2358], R56 ;  /* 0x0023583801007387 */ /* 0x000fe80000100a00 */
        /* <DEDUP_REMOVED lines=8> */
[----:B------:R-:W-:Y:S04]  /*33b90*/  STL.64 [R1+0x2370], R62 ;  /* 0x0023703e01007387 */ /* 0x000fe80000100a00 */
[----:B------:R-:W-:Y:S04]  /*33ba0*/  STL.64 [R1+0x2368], R60 ;  /* 0x0023683c01007387 */ /* 0x000fe80000100a00 */
[----:B------:R-:W-:Y:S04]  /*33bb0*/  STL.64 [R1+0x2380], R66 ;  /* 0x0023804201007387 */ /* 0x000fe80000100a00 */
[----:B------:R-:W-:Y:S04]  /*33bc0*/  STL.64 [R1+0x2378], R64 ;  /* 0x0023784001007387 */ /* 0x000fe80000100a00 */
[----:B------:R-:W-:Y:S04]  /*33bd0*/  STL.64 [R1+0x2390], R70 ;  /* 0x0023904601007387 */ /* 0x000fe80000100a00 */
[----:B------:R-:W-:Y:S04]  /*33be0*/  STL.64 [R1+0x2388], R68 ;  /* 0x0023884401007387 */ /* 0x000fe80000100a00 */
        /* <DEDUP_REMOVED lines=57> */
[C---:B------:R-:W-:Y:S03]  /*33f80*/  HMMA.1688.F32.TF32 R140, R156.reuse, R20, R140 ;  /* 0x000000149c8c723c */ /* 0x040fe6000008108c */
[----:B------:R-:W4:Y:S03]  /*33f90*/  LDL.LU R184, [R1+0x23dc] ;  /* 0x0023dc0001b87983 */ /* 0x000f260000300800 */
[C---:B------:R-:W-:Y:S01]  /*33fa0*/  HMMA.1688.F32.TF32 R148, R156.reuse, R28, R148 ;  /* 0x0000001c9c94723c */ /* 0x040fe20000081094 */
[----:B------:R-:W4:Y:S04]  /*33fb0*/  LDL.LU R185, [R1+0x23d8] ;  /* 0x0023d80001b97983 */ /* 0x000f280000300800 */
[----:B------:R-:W4:Y:S01]  /*33fc0*/  LDL.LU R186, [R1+0x23d4] ;  /* 0x0023d40001ba7983 */ /* 0x000f220000300800 */
[----:B------:R-:W-:Y:S01]  /*33fd0*/  HMMA.1688.F32.TF32 R152, R156, R32, R152 ;  /* 0x000000209c98723c */ /* 0x000fe20000081098 */
[----:B------:R-:W-:-:S05]  /*33fe0*/  IMAD.MOV.U32 R240, RZ, RZ, R187 ;  /* 0x000000fffff07224 */ /* 0x000fca00078e00bb */
[C---:B---3--:R-:W-:Y:S06]  /*33ff0*/  HMMA.1688.F32.TF32 R136, R156.reuse, R16, R136 ;  /* 0x000000109c88723c */ /* 0x048fec0000081088 */
[C---:B--2---:R-:W-:Y:S06]  /*34000*/  HMMA.1688.F32.TF32 R132, R156.reuse, R12, R132 ;  /* 0x0000000c9c84723c */ /* 0x044fec0000081084 */
[C---:B----4-:R-:W-:Y:S06]  /*34010*/  HMMA.1688.F32.TF32 R128, R156.reuse, R8, R128 ;  /* 0x000000089c80723c */ /* 0x050fec0000081080 */
[C---:B------:R-:W-:Y:S06]  /*34020*/  HMMA.1688.F32.TF32 R144, R156.reuse, R24, R144 ;  /* 0x000000189c90723c */ /* 0x040fec0000081090 */
        /* <DEDUP_REMOVED lines=10> */
[----:B------:R-:W4:Y:S04]  /*340d0*/  LDL.LU R241, [R1+0xe4] ;  /* 0x0000e40001f17983 */ /* 0x000f280000300800 */
[----:B------:R-:W4:Y:S01]  /*340e0*/  LDL.LU R242, [R1+0xe8] ;  /* 0x0000e80001f27983 */ /* 0x000f220000300800 */
[----:B------:R-:W-:Y:S01]  /*340f0*/  HMMA.1688.F32.TF32 R96, R124, R8, R96 ;  /* 0x000000087c60723c */ /* 0x000fe20000081060 */
[----:B------:R-:W-:-:S05]  /*34100*/  MOV R243, R199 ;  /* 0x000000c700f37202 */ /* 0x000fca0000000f00 */
[C---:B------:R-:W-:Y:S06]  /*34110*/  HMMA.1688.F32.TF32 R100, R124.reuse, R12, R100 ;  /* 0x0000000c7c64723c */ /* 0x040fec0000081064 */
[C---:B------:R-:W-:Y:S06]  /*34120*/  HMMA.1688.F32.TF32 R104, R124.reuse, R16, R104 ;  /* 0x000000107c68723c */ /* 0x040fec0000081068 */
[C---:B------:R-:W-:Y:S06]  /*34130*/  HMMA.1688.F32.TF32 R108, R124.reuse, R20, R108 ;  /* 0x000000147c6c723c */ /* 0x040fec000008106c */
[C---:B------:R-:W-:Y:S06]  /*34140*/  HMMA.1688.F32.TF32 R112, R124.reuse, R24, R112 ;  /* 0x000000187c70723c */ /* 0x040fec0000081070 */
[C---:B------:R-:W-:Y:S06]  /*34150*/  HMMA.1688.F32.TF32 R116, R124.reuse, R28, R116 ;  /* 0x0000001c7c74723c */ /* 0x040fec0000081074 */
[C---:B------:R-:W-:Y:S06]  /*34160*/  HMMA.1688.F32.TF32 R120, R124.reuse, R32, R120 ;  /* 0x000000207c78723c */ /* 0x040fec0000081078 */
[----:B------:R-:W-:Y:S06]  /*34170*/  HMMA.1688.F32.TF32 R124, R124, R36, R244 ;  /* 0x000000247c7c723c */ /* 0x000fec00000810f4 */
[----:B------:R-:W-:Y:S01]  /*34180*/  HMMA.1688.F32.TF32 R72, R92, R16, R72 ;  /* 0x000000105c48723c */ /* 0x000fe20000081048 */
[----:B------:R-:W-:Y:S01]  /*34190*/  IMAD.MOV.U32 R244, RZ, RZ, R198 ;  /* 0x000000fffff47224 */ /* 0x000fe200078e00c6 */
[----:B------:R-:W-:Y:S01]  /*341a0*/  MOV R245, R197 ;  /* 0x000000c500f57202 */ /* 0x000fe20000000f00 */
[----:B------:R-:W-:-:S03]  /*341b0*/  IMAD.MOV.U32 R246, RZ, RZ, R196 ;  /* 0x000000fffff67224 */ /* 0x000fc600078e00c4 */
[C---:B------:R-:W-:Y:S06]  /*341c0*/  HMMA.1688.F32.TF32 R76, R92.reuse, R20, R76 ;  /* 0x000000145c4c723c */ /* 0x040fec000008104c */
[C---:B------:R-:W-:Y:S06]  /*341d0*/  HMMA.1688.F32.TF32 R80, R92.reuse, R24, R80 ;  /* 0x000000185c50723c */ /* 0x040fec0000081050 */
[C---:B------:R-:W-:Y:S06]  /*341e0*/  HMMA.1688.F32.TF32 R84, R92.reuse, R28, R84 ;  /* 0x0000001c5c54723c */ /* 0x040fec0000081054 */
[C---:B------:R-:W-:Y:S01]  /*341f0*/  HMMA.1688.F32.TF32 R88, R92.reuse, R32, R188 ;  /* 0x000000205c58723c */ /* 0x040fe200000810bc */
[----:B------:R-:W-:Y:S04]  /*34200*/  LDS R188, [R3+UR7+0x14300] ;  /* 0x0143000703bc7984 */ /* 0x000fe80008000800 */
[----:B------:R-:W-:Y:S01]  /*34210*/  LDS R190, [R3+UR7+0x15300] ;  /* 0x0153000703be7984 */ /* 0x000fe20008000800 */
[----:B------:R-:W-:Y:S03]  /*34220*/  HMMA.1688.F32.TF32 R92, R92, R36, R192 ;  /* 0x000000245c5c723c */ /* 0x000fe600000810c0 */
[----:B------:R-:W-:Y:S03]  /*34230*/  LDS R189, [R7+UR7+0x14300] ;  /* 0x0143000707bd7984 */ /* 0x000fe60008000800 */
[C---:B------:R-:W-:Y:S01]  /*34240*/  HMMA.1688.F32.TF32 R196, R224.reuse, R12, R200 ;  /* 0x0000000ce0c4723c */ /* 0x040fe200000810c8 */
[----:B------:R-:W1:Y:S05]  /*34250*/  LDS R191, [R7+UR7+0x15300] ;  /* 0x0153000707bf7984 */ /* 0x000e6a0008000800 */
[C---:B------:R-:W-:Y:S06]  /*34260*/  HMMA.1688.F32.TF32 R192, R224.reuse, R8, R228 ;  /* 0x00000008e0c0723c */ /* 0x040fec00000810e4 */
[C---:B------:R-:W-:Y:S06]  /*34270*/  HMMA.1688.F32.TF32 R204, R224.reuse, R20, R204 ;  /* 0x00000014e0cc723c */ /* 0x040fec00000810cc */
[C---:B------:R-:W-:Y:S06]  /*34280*/  HMMA.1688.F32.TF32 R208, R224.reuse, R24, R208 ;  /* 0x00000018e0d0723c */ /* 0x040fec00000810d0 */
[C---:B------:R-:W-:Y:S06]  /*34290*/  HMMA.1688.F32.TF32 R212, R224.reuse, R28, R212 ;  /* 0x0000001ce0d4723c */ /* 0x040fec00000810d4 */
[C---:B------:R-:W-:Y:S06]  /*342a0*/  HMMA.1688.F32.TF32 R216, R224.reuse, R32, R216 ;  /* 0x00000020e0d8723c */ /* 0x040fec00000810d8 */
[C---:B------:R-:W-:Y:S01]  /*342b0*/  HMMA.1688.F32.TF32 R220, R224.reuse, R36, R220 ;  /* 0x00000024e0dc723c */ /* 0x040fe200000810dc */
[----:B------:R-:W-:Y:S01]  /*342c0*/  MOV R247, R6 ;  /* 0x0000000600f77202 */ /* 0x000fe20000000f00 */
[----:B------:R-:W-:Y:S04]  /*342d0*/  LDS R228, [R3+UR7+0x16080] ;  /* 0x0160800703e47984 */ /* 0x000fe80008000800 */
[----:B------:R-:W-:Y:S01]  /*342e0*/  HMMA.1688.F32.TF32 R200, R224, R16, R236 ;  /* 0x00000010e0c8723c */ /* 0x000fe200000810ec */
[----:B------:R-:W-:Y:S04]  /*342f0*/  LDS R224, [R3+UR7+0x16000] ;  /* 0x0160000703e07984 */ /* 0x000fe80008000800 */
[----:B------:R-:W-:Y:S04]  /*34300*/  LDS R226, [R3+UR7+0x17000] ;  /* 0x0170000703e27984 */ /* 0x000fe80008000800 */
[----:B------:R-:W-:Y:S04]  /*34310*/  LDS R225, [R7+UR7+0x16000] ;  /* 0x0160000707e17984 */ /* 0x000fe80008000800 */
[----:B------:R-:W1:Y:S02]  /*34320*/  LDS R227, [R7+UR7+0x17000] ;  /* 0x0170000707e37984 */ /* 0x000e640008000800 */
[C---:B-1----:R-:W-:Y:S02]  /*34330*/  HMMA.1688.F32.TF32 R176, R188.reuse, R24, R176 ;  /* 0x00000018bcb0723c */ /* 0x042fe400000810b0 */
[----:B------:R-:W-:Y:S04]  /*34340*/  LDS R230, [R3+UR7+0x17080] ;  /* 0x0170800703e67984 */ /* 0x000fe80008000800 */
[----:B------:R-:W-:Y:S04]  /*34350*/  LDS R229, [R7+UR7+0x16080] ;  /* 0x0160800707e57984 */ /* 0x000fe80008000800 */
[----:B------:R-:W1:Y:S01]  /*34360*/  LDS R231, [R7+UR7+0x17080] ;  /* 0x0170800707e77984 */ /* 0x000e620008000800 */
[C---:B------:R-:W-:Y:S03]  /*34370*/  HMMA.1688.F32.TF32 R160, R188.reuse, R8, R160 ;  /* 0x00000008bca0723c */ /* 0x040fe600000810a0 */
[----:B------:R-:W-:Y:S03]  /*34380*/  LDS R236, [R3+UR7+0x16180] ;  /* 0x0161800703ec7984 */ /* 0x000fe60008000800 */
[C---:B------:R-:W-:Y:S01]  /*34390*/  HMMA.1688.F32.TF32 R164, R188.reuse, R12, R164 ;  /* 0x0000000cbca4723c */ /* 0x040fe200000810a4 */
[----:B------:R-:W-:Y:S04]  /*343a0*/  LDS R238, [R3+UR7+0x17180] ;  /* 0x0171800703ee7984 */ /* 0x000fe80008000800 */
[----:B------:R-:W-:Y:S01]  /*343b0*/  LDS R237, [R7+UR7+0x16180] ;  /* 0x0161800707ed7984 */ /* 0x000fe20008000800 */
[----:B------:R-:W-:Y:S03]  /*343c0*/  HMMA.1688.F32.TF32 R168, R188, R16, R168 ;  /* 0x00000010bca8723c */ /* 0x000fe600000810a8 */
[----:B------:R-:W-:Y:S03]  /*343d0*/  LDS R239, [R7+UR7+0x17180] ;  /* 0x0171800707ef7984 */ /* 0x000fe60008000800 */
[C---:B------:R-:W-:Y:S07]  /*343e0*/  HMMA.1688.F32.TF32 R44, R224.reuse, R14, R244 ;  /* 0x0000000ee02c723c */ /* 0x040fee00000810f4 */
[----:B------:R-:W-:Y:S01]  /*343f0*/  IMAD.MOV.U32 R244, RZ, RZ, R22 ;  /* 0x000000fffff47224 */ /* 0x000fe200078e0016 */
[----:B------:R-:W-:Y:S01]  /*34400*/  MOV R245, R23 ;  /* 0x0000001700f57202 */ /* 0x000fe20000000f00 */
[----:B------:R-:W-:Y:S01]  /*34410*/  IMAD.MOV.U32 R246, RZ, RZ, R35 ;  /* 0x000000fffff67224 */ /* 0x000fe200078e0023 */
[----:B------:R-:W-:Y:S01]  /*34420*/  MOV R247, R30 ;  /* 0x0000001e00f77202 */ /* 0x000fe20000000f00 */
[----:B----4-:R-:W-:-:S15]  /*34430*/  HMMA.1688.F32.TF32 R40, R224, R10, R240 ;  /* 0x0000000ae028723c */ /* 0x010fde00000810f0 */
[----:B------:R-:W-:-:S08]  /*34440*/  NOP ;  /* 0x0000000000007918 */ /* 0x000fd00000000000 */
[----:B------:R4:W-:Y:S01]  /*34450*/  STL [R1+0x390], R40 ;  /* 0x0003902801007387 */ /* 0x0009e20000100800 */
[----:B------:R-:W-:Y:S01]  /*34460*/  IMAD.MOV.U32 R6, RZ, RZ, R41 ;  /* 0x000000ffff067224 */ /* 0x000fe200078e0029 */
[----:B------:R-:W-:Y:S01]  /*34470*/  MOV R25, R42 ;  /* 0x0000002a00197202 */ /* 0x000fe20000000f00 */
[----:B------:R-:W-:Y:S01]  /*34480*/  IMAD.MOV.U32 R24, RZ, RZ, R43 ;  /* 0x000000ffff187224 */ /* 0x000fe200078e002b */
[----:B------:R-:W2:Y:S01]  /*34490*/  LDL.LU R240, [R1+0x30] ;  /* 0x0000300001f07983 */ /* 0x000ea20000300800 */
[----:B----4-:R-:W-:Y:S03]  /*344a0*/  HMMA.1688.F32.TF32 R40, R224, R18, R248 ;  /* 0x00000012e028723c */ /* 0x010fe600000810f8 */
[----:B------:R4:W-:Y:S04]  /*344b0*/  STL.64 [R1+0x380], R44 ;  /* 0x0003802c01007387 */ /* 0x0009e80000100a00 */
[----:B------:R-:W-:-:S15]  /*344c0*/  STL.64 [R1+0x388], R46 ;  /* 0x0003882e01007387 */ /* 0x000fde0000100a00 */
[----:B------:R-:W-:-:S01]  /*344d0*/  NOP ;  /* 0x0000000000007918 */ /* 0x000fc20000000000 */
[----:B------:R1:W-:Y:S04]  /*344e0*/  STL.64 [R1+0x370], R40 ;  /* 0x0003702801007387 */ /* 0x0003e80000100a00 */
[----:B------:R3:W-:Y:S04]  /*344f0*/  STL.64 [R1+0x378], R42 ;  /* 0x0003782a01007387 */ /* 0x0007e80000100a00 */
        /* <DEDUP_REMOVED lines=27> */
[----:B----4-:R-:W4:Y:S01]  /*346b0*/  LDL.LU R44, [R1+0x50] ;  /* 0x00005000012c7983 */ /* 0x010f220000300800 */
[----:B-1----:R-:W-:-:S03]  /*346c0*/  MOV R41, R38 ;  /* 0x0000002600297202 */ /* 0x002fc60000000f00 */
[----:B------:R-:W4:Y:S01]  /*346d0*/  LDL.LU R45, [R1+0x54] ;  /* 0x00005400012d7983 */ /* 0x000f220000300800 */
[----:B---3--:R-:W-:-:S03]  /*346e0*/  IMAD.MOV.U32 R42, RZ, RZ, R39 ;  /* 0x000000ffff2a7224 */ /* 0x008fc600078e0027 */
[----:B------:R-:W4:Y:S01]  /*346f0*/  LDL.LU R46, [R1+0x58] ;  /* 0x00005800012e7983 */ /* 0x000f220000300800 */
[----:B------:R-:W-:-:S03]  /*34700*/  MOV R43, R34 ;  /* 0x00000022002b7202 */ /* 0x000fc60000000f00 */
[----:B------:R-:W4:Y:S04]  /*34710*/  LDL.LU R47, [R1+0x5c] ;  /* 0x00005c00012f7983 */ /* 0x000f280000300800 */
[----:B------:R-:W3:Y:S04]  /*34720*/  LDL.LU R40, [R1+0x40] ;  /* 0x0000400001287983 */ /* 0x000ee80000300800 */
[----:B------:R-:W4:Y:S04]  /*34730*/  LDL.LU R38, [R1+0x23bc] ;  /* 0x0023bc0001267983 */ /* 0x000f280000300800 */
[----:B------:R-:W4:Y:S04]  /*34740*/  LDL.LU R39, [R1+0x23b8] ;  /* 0x0023b80001277983 */ /* 0x000f280000300800 */
[----:B------:R-:W3:Y:S04]  /*34750*/  LDL.LU R34, [R1+0x23b4] ;  /* 0x0023b40001227983 */ /* 0x000ee80000300800 */
[----:B------:R-:W4:Y:S04]  /*34760*/  LDL.LU R22, [R1+0x23b0] ;  /* 0x0023b00001167983 */ /* 0x000f280000300800 */
[----:B------:R-:W4:Y:S01]  /*34770*/  LDL.LU R23, [R1+0x23ac] ;  /* 0x0023ac0001177983 */ /* 0x000f220000300800 */
[----:B------:R-:W-:Y:S01]  /*34780*/  IMAD.MOV.U32 R248, RZ, RZ, R26 ;  /* 0x000000fffff87224 */ /* 0x000fe200078e001a */
[----:B------:R-:W-:-:S02]  /*34790*/  MOV R249, R27 ;  /* 0x0000001b00f97202 */ /* 0x000fc40000000f00 */
[----:B------:R-:W3:Y:S04]  /*347a0*/  LDL.LU R35, [R1+0x23a8] ;  /* 0x0023a80001237983 */ /* 0x000ee80000300800 */
[----:B------:R-:W3:Y:S04]  /*347b0*/  LDL.LU R30, [R1+0x23a4] ;  /* 0x0023a400011e7983 */ /* 0x000ee80000300800 */
[----:B------:R-:W3:Y:S01]  /*347c0*/  LDL.LU R26, [R1+0x23a0] ;  /* 0x0023a000011a7983 */ /* 0x000ee20000300800 */
[----:B------:R-:W-:-:S03]  /*347d0*/  IMAD.MOV.U32 R250, RZ, RZ, R31 ;  /* 0x000000fffffa7224 */ /* 0x000fc600078e001f */
[----:B------:R-:W3:Y:S04]  /*347e0*/  LDL.LU R27, [R1+0x239c] ;  /* 0x00239c00011b7983 */ /* 0x000ee80000300800 */
[----:B------:R-:W3:Y:S01]  /*347f0*/  LDL.LU R31, [R1+0x2398] ;  /* 0x00239800011f7983 */ /* 0x000ee20000300800 */
[----:B------:R-:W-:Y:S01]  /*34800*/  MOV R251, R252 ;  /* 0x000000fc00fb7202 */ /* 0x000fe20000000f00 */
[----:B--2---:R-:W-:Y:S06]  /*34810*/  HMMA.1688.F32.TF32 R48, R228, R10, R48 ;  /* 0x0000000ae430723c */ /* 0x004fec0000081030 */
[C---:B----4-:R-:W-:Y:S06]  /*34820*/  HMMA.1688.F32.TF32 R68, R224.reuse, R22, R68 ;  /* 0x00000016e044723c */ /* 0x050fec0000081044 */
[C---:B---3--:R-:W-:Y:S06]  /*34830*/  HMMA.1688.F32.TF32 R56, R224.reuse, R34, R56 ;  /* 0x00000022e038723c */ /* 0x048fec0000081038 */
[C---:B------:R-:W-:Y:S06]  /*34840*/  HMMA.1688.F32.TF32 R64, R224.reuse, R26, R64 ;  /* 0x0000001ae040723c */ /* 0x040fec0000081040 */
[C---:B------:R-:W-:Y:S06]  /*34850*/  HMMA.1688.F32.TF32 R60, R224.reuse, R30, R60 ;  /* 0x0000001ee03c723c */ /* 0x040fec000008103c */
[----:B------:R-:W-:Y:S01]  /*34860*/  MOV R9, R69 ;  /* 0x0000004500097202 */ /* 0x000fe20000000f00 */
[----:B------:R-:W-:Y:S01]  /*34870*/  IMAD.MOV.U32 R8, RZ, RZ, R68 ;  /* 0x000000ffff087224 */ /* 0x000fe200078e0044 */
[----:B------:R1:W-:Y:S01]  /*34880*/  STL.64 [R1+0x368], R70 ;  /* 0x0003684601007387 */ /* 0x0003e20000100a00 */
[----:B------:R-:W-:Y:S06]  /*34890*/  HMMA.1688.F32.TF32 R224, R224, R38, R52 ;  /* 0x00000026e0e0723c */ /* 0x000fec0000081034 */
[C---:B------:R-:W-:Y:S01]  /*348a0*/  HMMA.1688.F32.TF32 R44, R228.reuse, R14, R44 ;  /* 0x0000000ee42c723c */ /* 0x040fe2000008102c */
[----:B-1----:R-:W2:Y:S04]  /*348b0*/  LDL.LU.64 R70, [R1+0x2390] ;  /* 0x0023900001467983 */ /* 0x002ea80000300a00 */
[----:B------:R-:W2:Y:S04]  /*348c0*/  LDL.LU.64 R68, [R1+0x2388] ;  /* 0x0023880001447983 */ /* 0x000ea80000300a00 */
[----:B------:R-:W-:Y:S04]  /*348d0*/  STL [R1+0x22ac], R9 ;  /* 0x0022ac0901007387 */ /* 0x000fe80000100800 */
[----:B------:R1:W-:Y:S04]  /*348e0*/  STL [R1+0x22a8], R8 ;  /* 0x0022a80801007387 */ /* 0x0003e80000100800 */
[----:B------:R-:W-:Y:S01]  /*348f0*/  STL.64 [R1+0x350], R64 ;  /* 0x0003504001007387 */ /* 0x000fe20000100a00 */
[C---:B------:R-:W-:Y:S03]  /*34900*/  HMMA.1688.F32.TF32 R40, R228.reuse, R18, R40 ;  /* 0x00000012e428723c */ /* 0x040fe60000081028 */
[----:B------:R3:W-:Y:S03]  /*34910*/  STL.64 [R1+0x358], R66 ;  /* 0x0003584201007387 */ /* 0x0007e60000100a00 */
[C---:B------:R-:W-:Y:S01]  /*34920*/  HMMA.1688.F32.TF32 R240, R228.reuse, R22, R240 ;  /* 0x00000016e4f0723c */ /* 0x040fe200000810f0 */
[----:B-1----:R-:W-:Y:S01]  /*34930*/  MOV R8, R58 ;  /* 0x0000003a00087202 */ /* 0x002fe20000000f00 */
[----:B------:R-:W-:Y:S01]  /*34940*/  IMAD.MOV.U32 R9, RZ, RZ, R57 ;  /* 0x000000ffff097224 */ /* 0x000fe200078e0039 */
[----:B---3--:R-:W3:Y:S04]  /*34950*/  LDL.LU.64 R66, [R1+0x2380] ;  /* 0x0023800001427983 */ /* 0x008ee80000300a00 */
[----:B------:R-:W3:Y:S04]  /*34960*/  LDL.LU.64 R64, [R1+0x2378] ;  /* 0x0023780001407983 */ /* 0x000ee80000300a00 */
[----:B------:R-:W-:Y:S04]  /*34970*/  STL.64 [R1+0x340], R60 ;  /* 0x0003403c01007387 */ /* 0x000fe80000100a00 */
[----:B------:R1:W-:Y:S01]  /*34980*/  STL.64 [R1+0x348], R62 ;  /* 0x0003483e01007387 */ /* 0x0003e20000100a00 */
[C---:B------:R-:W-:Y:S03]  /*34990*/  HMMA.1688.F32.TF32 R244, R228.reuse, R26, R244 ;  /* 0x0000001ae4f4723c */ /* 0x040fe600000810f4 */
[----:B-1----:R-:W4:Y:S04]  /*349a0*/  LDL.LU.64 R62, [R1+0x2370] ;  /* 0x00237000013e7983 */ /* 0x002f280000300a00 */
[----:B------:R-:W4:Y:S04]  /*349b0*/  LDL.LU.64 R60, [R1+0x2368] ;  /* 0x00236800013c7983 */ /* 0x000f280000300a00 */
[----:B------:R-:W-:Y:S04]  /*349c0*/  STL [R1+0x330], R56 ;  /* 0x0003303801007387 */ /* 0x000fe80000100800 */
[----:B------:R1:W-:Y:S01]  /*349d0*/  STL [R1+0x33c], R59 ;  /* 0x00033c3b01007387 */ /* 0x0003e20000100800 */
[----:B------:R-:W-:Y:S03]  /*349e0*/  HMMA.1688.F32.TF32 R248, R228, R30, R248 ;  /* 0x0000001ee4f8723c */ /* 0x000fe600000810f8 */
[----:B-1----:R-:W2:Y:S04]  /*349f0*/  LDL.LU.64 R58, [R1+0x2360] ;  /* 0x00236000013a7983 */ /* 0x002ea80000300a00 */
[----:B------:R-:W2:Y:S04]  /*34a00*/  LDL.LU.64 R56, [R1+0x2358] ;  /* 0x0023580001387983 */ /* 0x000ea80000300a00 */
[----:B------:R-:W-:Y:S04]  /*34a10*/  STL [R1+0x22b4], R8 ;  /* 0x0022b40801007387 */ /* 0x000fe80000100800 */
[----:B------:R1:W-:Y:S04]  /*34a20*/  STL [R1+0x22b0], R9 ;  /* 0x0022b00901007387 */ /* 0x0003e80000100800 */
[----:B------:R-:W3:Y:S04]  /*34a30*/  LDL.LU.64 R54, [R1+0x2350] ;  /* 0x0023500001367983 */ /* 0x000ee80000300a00 */
[----:B------:R-:W3:Y:S04]  /*34a40*/  LDL.LU.64 R52, [R1+0x2348] ;  /* 0x0023480001347983 */ /* 0x000ee80000300a00 */
[----:B------:R-:W-:Y:S01]  /*34a50*/  STL.64 [R1+0x2b0], R224 ;  /* 0x0002b0e001007387 */ /* 0x000fe20000100a00 */
[----:B-1----:R-:W-:-:S03]  /*34a60*/  MOV R9, R47 ;  /* 0x0000002f00097202 */ /* 0x002fc60000000f00 */
[----:B------:R-:W-:Y:S01]  /*34a70*/  STL.64 [R1+0x2b8], R226 ;  /* 0x0002b8e201007387 */ /* 0x000fe20000100a00 */
[----:B------:R-:W-:-:S03]  /*34a80*/  IMAD.MOV.U32 R8, RZ, RZ, R46 ;  /* 0x000000ffff087224 */ /* 0x000fc600078e002e */
[----:B------:R-:W-:Y:S04]  /*34a90*/  STL.64 [R1+0x2a0], R48 ;  /* 0x0002a03001007387 */ /* 0x000fe80000100a00 */
[----:B------:R1:W-:Y:S04]  /*34aa0*/  STL.64 [R1+0x2a8], R50 ;  /* 0x0002a83201007387 */ /* 0x0003e80000100a00 */
[----:B-1----:R-:W4:Y:S04]  /*34ab0*/  LDL.LU.64 R50, [R1+0x2340] ;  /* 0x0023400001327983 */ /* 0x002f280000300a00 */
[----:B------:R-:W4:Y:S04]  /*34ac0*/  LDL.LU.64 R48, [R1+0x2338] ;  /* 0x0023380001307983 */ /* 0x000f280000300a00 */
[----:B------:R1:W-:Y:S04]  /*34ad0*/  STL.64 [R1+0x290], R44 ;  /* 0x0002902c01007387 */ /* 0x0003e80000100a00 */
[----:B------:R-:W2:Y:S04]  /*34ae0*/  LDL.LU.64 R46, [R1+0x2330] ;  /* 0x00233000012e7983 */ /* 0x000ea80000300a00 */
[----:B-1----:R-:W2:Y:S04]  /*34af0*/  LDL.LU.64 R44, [R1+0x2328] ;  /* 0x00232800012c7983 */ /* 0x002ea80000300a00 */
[----:B------:R1:W-:Y:S04]  /*34b00*/  STL [R1+0x22bc], R9 ;  /* 0x0022bc0901007387 */ /* 0x0003e80000100800 */
[----:B------:R1:W-:Y:S04]  /*34b10*/  STL [R1+0x22b8], R8 ;  /* 0x0022b80801007387 */ /* 0x0003e80000100800 */
[----:B------:R-:W-:Y:S01]  /*34b20*/  STL.64 [R1+0x280], R40 ;  /* 0x0002802801007387 */ /* 0x000fe20000100a00 */
[----:B-1----:R-:W-:-:S03]  /*34b30*/  IMAD.MOV.U32 R9, RZ, RZ, R242 ;  /* 0x000000ffff097224 */ /* 0x002fc600078e00f2 */
[----:B------:R1:W-:Y:S01]  /*34b40*/  STL.64 [R1+0x288], R42 ;  /* 0x0002882a01007387 */ /* 0x0003e20000100a00 */
[----:B------:R-:W-:-:S03]  /*34b50*/  MOV R8, R243 ;  /* 0x000000f300087202 */ /* 0x000fc60000000f00 */
        /* <DEDUP_REMOVED lines=9> */
[----:B-1----:R-:W-:Y:S01]  /*34bf0*/  IMAD.MOV.U32 R9, RZ, RZ, R248 ;  /* 0x000000ffff097224 */ /* 0x002fe200078e00f8 */
[----:B------:R-:W-:Y:S01]  /*34c00*/  MOV R8, R249 ;  /* 0x000000f900087202 */ /* 0x000fe20000000f00 */
[----:B------:R-:W2:Y:S04]  /*34c10*/  LDL.LU.64 R246, [R1+0x2300] ;  /* 0x0023000001f67983 */ /* 0x000ea80000300a00 */
[----:B------:R-:W2:Y:S04]  /*34c20*/  LDL.LU.64 R244, [R1+0x22f8] ;  /* 0x0022f80001f47983 */ /* 0x000ea80000300a00 */
[----:B------:R1:W-:Y:S04]  /*34c30*/  STL.64 [R1+0x258], R250 ;  /* 0x000258fa01007387 */ /* 0x0003e80000100a00 */
[----:B-1----:R-:W4:Y:S04]  /*34c40*/  LDL.LU.64 R250, [R1+0x22f0] ;  /* 0x0022f00001fa7983 */ /* 0x002f280000300a00 */
[----:B------:R-:W4:Y:S01]  /*34c50*/  LDL.LU.64 R248, [R1+0x22e8] ;  /* 0x0022e80001f87983 */ /* 0x000f220000300a00 */
[----:B------:R-:W-:Y:S01]  /*34c60*/  IMAD.MOV.U32 R224, RZ, RZ, R5 ;  /* 0x000000ffffe07224 */ /* 0x000fe200078e0005 */
[----:B------:R-:W-:Y:S01]  /*34c70*/  MOV R225, R4 ;  /* 0x0000000400e17202 */ /* 0x000fe20000000f00 */
[----:B------:R-:W-:Y:S01]  /*34c80*/  IMAD.MOV.U32 R226, RZ, RZ, R2 ;  /* 0x000000ffffe27224 */ /* 0x000fe200078e0002 */
[----:B------:R-:W-:-:S07]  /*34c90*/  MOV R227, R0 ;  /* 0x0000000000e37202 */ /* 0x000fce0000000f00 */
[----:B------:R-:W-:Y:S06]  /*34ca0*/  HMMA.1688.F32.TF32 R224, R228, R34, R224 ;  /* 0x00000022e4e0723c */ /* 0x000fec00000810e0 */
[C---:B------:R-:W-:Y:S06]  /*34cb0*/  HMMA.1688.F32.TF32 R172, R188.reuse, R20, R172 ;  /* 0x00000014bcac723c */ /* 0x040fec00000810ac */
[C---:B------:R-:W-:Y:S06]  /*34cc0*/  HMMA.1688.F32.TF32 R180, R188.reuse, R28, R180 ;  /* 0x0000001cbcb4723c */ /* 0x040fec00000810b4 */
[C---:B------:R-:W-:Y:S06]  /*34cd0*/  HMMA.1688.F32.TF32 R184, R188.reuse, R32, R184 ;  /* 0x00000020bcb8723c */ /* 0x040fec00000810b8 */
[----:B------:R-:W-:Y:S01]  /*34ce0*/  HMMA.1688.F32.TF32 R188, R188, R36, R232 ;  /* 0x00000024bcbc723c */ /* 0x000fe200000810e8 */
[----:B------:R-:W-:Y:S04]  /*34cf0*/  LDS R232, [R3+UR7+0x16100] ;  /* 0x0161000703e87984 */ /* 0x000fe80008000800 */
[----:B------:R-:W-:Y:S04]  /*34d00*/  LDS R234, [R3+UR7+0x17100] ;  /* 0x0171000703ea7984 */ /* 0x000fe80008000800 */
[----:B------:R-:W-:Y:S04]  /*34d10*/  LDS R233, [R7+UR7+0x16100] ;  /* 0x0161000707e97984 */ /* 0x000fe80008000800 */
[----:B------:R-:W3:Y:S04]  /*34d20*/  LDS R235, [R7+UR7+0x17100] ;  /* 0x0171000707eb7984 */ /* 0x000ee80008000800 */
[----:B------:R-:W-:Y:S04]  /*34d30*/  STL [R1+0x22cc], R9 ;  /* 0x0022cc0901007387 */ /* 0x000fe80000100800 */
[----:B------:R-:W-:Y:S04]  /*34d40*/  STL [R1+0x22c8], R8 ;  /* 0x0022c80801007387 */ /* 0x000fe80000100800 */
[----:B------:R-:W-:Y:S04]  /*34d50*/  STL.64 [R1+0x240], R224 ;  /* 0x000240e001007387 */ /* 0x000fe80000100a00 */
[----:B------:R4:W-:Y:S01]  /*34d60*/  STL.64 [R1+0x248], R226 ;  /* 0x000248e201007387 */ /* 0x0009e20000100a00 */
[----:B---3--:R-:W-:Y:S06]  /*34d70*/  HMMA.1688.F32.TF32 R40, R232, R18, R40 ;  /* 0x00000012e828723c */ /* 0x008fec0000081028 */
[----:B----4-:R-:W-:Y:S06]  /*34d80*/  HMMA.1688.F32.TF32 R224, R228, R38, R248 ;  /* 0x00000026e4e0723c */ /* 0x010fec00000810f8 */
[----:B--2---:R-:W-:-:S15]  /*34d90*/  HMMA.1688.F32.TF32 R228, R232, R10, R244 ;  /* 0x0000000ae8e4723c */ /* 0x004fde00000810f4 */
[----:B------:R-:W-:-:S02]  /*34da0*/  NOP ;  /* 0x0000000000007918 */ /* 0x000fc40000000000 */
[----:B------:R1:W-:Y:S01]  /*34db0*/  STL.64 [R1+0x1b0], R224 ;  /* 0x0001b0e001007387 */ /* 0x0003e20000100a00 */
[----:B------:R-:W-:Y:S01]  /*34dc0*/  IMAD.MOV.U32 R9, RZ, RZ, R226 ;  /* 0x000000ffff097224 */ /* 0x000fe200078e00e2 */
[----:B------:R-:W-:Y:S02]  /*34dd0*/  MOV R8, R227 ;  /* 0x000000e300087202 */ /* 0x000fe40000000f00 */
[----:B-1----:R-:W-:Y:S02]  /*34de0*/  HMMA.1688.F32.TF32 R224, R232, R14, R240 ;  /* 0x0000000ee8e0723c */ /* 0x002fe400000810f0 */
[----:B------:R-:W-:Y:S04]  /*34df0*/  STL [R1+0x22d4], R9 ;  /* 0x0022d40901007387 */ /* 0x000fe80000100800 */
[----:B------:R1:W-:Y:S04]  /*34e00*/  STL [R1+0x22d0], R8 ;  /* 0x0022d00801007387 */ /* 0x0003e80000100800 */
[----:B------:R-:W-:Y:S04]  /*34e10*/  STL.64 [R1+0x1a0], R228 ;  /* 0x0001a0e401007387 */ /* 0x000fe80000100a00 */
[----:B------:R-:W-:Y:S01]  /*34e20*/  STL.64 [R1+0x1a8], R230 ;  /* 0x0001a8e601007387 */ /* 0x000fe20000100a00 */
[----:B------:R-:W-:Y:S01]  /*34e30*/  IMAD.MOV.U32 R241, RZ, RZ, R41 ;  /* 0x000000fffff17224 */ /* 0x000fe200078e0029 */
[----:B------:R-:W-:-:S08]  /*34e40*/  MOV R240, R40 ;  /* 0x0000002800f07202 */ /* 0x000fd00000000f00 */
[----:B-1----:R-:W-:Y:S01]  /*34e50*/  MOV R8, R225 ;  /* 0x000000e100087202 */ /* 0x002fe20000000f00 */
[----:B------:R-:W-:Y:S01]  /*34e60*/  IMAD.MOV.U32 R9, RZ, RZ, R224 ;  /* 0x000000ffff097224 */ /* 0x000fe200078e00e0 */
[----:B------:R-:W-:Y:S04]  /*34e70*/  STL.64 [R1+0x198], R226 ;  /* 0x000198e201007387 */ /* 0x000fe80000100a00 */
[----:B------:R-:W-:Y:S04]  /*34e80*/  STL [R1+0x22dc], R8 ;  /* 0x0022dc0801007387 */ /* 0x000fe80000100800 */
[----:B------:R-:W-:Y:S04]  /*34e90*/  STL [R1+0x22d8], R9 ;  /* 0x0022d80901007387 */ /* 0x000fe80000100800 */
[----:B------:R1:W-:Y:S02]  /*34ea0*/  STL.64 [R1+0x188], R42 ;  /* 0x0001882a01007387 */ /* 0x0003e40000100a00 */
[----:B-1----:R-:W-:-:S15]  /*34eb0*/  HMMA.1688.F32.TF32 R40, R232, R22, R44 ;  /* 0x00000016e828723c */ /* 0x002fde000008102c */
[----:B------:R-:W-:-:S08]  /*34ec0*/  NOP ;  /* 0x0000000000007918 */ /* 0x000fd00000000000 */
[----:B------:R1:W-:Y:S01]  /*34ed0*/  STL.64 [R1+0xd0], R40 ;  /* 0x0000d02801007387 */ /* 0x0003e20000100a00 */
[----:B------:R-:W-:Y:S01]  /*34ee0*/  IMAD.MOV.U32 R8, RZ, RZ, R42 ;  /* 0x000000ffff087224 */ /* 0x000fe200078e002a */
[----:B------:R-:W-:Y:S02]  /*34ef0*/  MOV R9, R43 ;  /* 0x0000002b00097202 */ /* 0x000fe40000000f00 */
[C---:B-1----:R-:W-:Y:S01]  /*34f00*/  HMMA.1688.F32.TF32 R40, R232.reuse, R26, R48 ;  /* 0x0000001ae828723c */ /* 0x042fe20000081030 */
[----:B------:R-:W-:Y:S04]  /*34f10*/  LDS R48, [R3+UR7+0x16200] ;  /* 0x0162000703307984 */ /* 0x000fe80008000800 */
[----:B------:R-:W-:Y:S01]  /*34f20*/  LDS R50, [R3+UR7+0x17200] ;  /* 0x0172000703327984 */ /* 0x000fe20008000800 */
[----:B------:R-:W-:Y:S03]  /*34f30*/  HMMA.1688.F32.TF32 R44, R232, R34, R56 ;  /* 0x00000022e82c723c */ /* 0x000fe60000081038 */
[----:B------:R-:W-:Y:S04]  /*34f40*/  LDS R49, [R7+UR7+0x16200] ;  /* 0x0162000707317984 */ /* 0x000fe80008000800 */
[----:B------:R-:W1:Y:S11]  /*34f50*/  LDS R51, [R7+UR7+0x17200] ;  /* 0x0172000707337984 */ /* 0x000e760008000800 */
[----:B------:R-:W-:Y:S01]  /*34f60*/  IMAD.MOV.U32 R37, RZ, RZ, R40 ;  /* 0x000000ffff257224 */ /* 0x000fe200078e0028 */
[----:B------:R-:W-:Y:S01]  /*34f70*/  MOV R36, R41 ;  /* 0x0000002900247202 */ /* 0x000fe20000000f00 */
[----:B------:R-:W-:Y:S01]  /*34f80*/  IMAD.MOV.U32 R33, RZ, RZ, R42 ;  /* 0x000000ffff217224 */ /* 0x000fe200078e002a */
[----:B------:R-:W-:-:S02]  /*34f90*/  MOV R32, R43 ;  /* 0x0000002b00207202 */ /* 0x000fc40000000f00 */
[----:B------:R-:W-:Y:S01]  /*34fa0*/  HMMA.1688.F32.TF32 R40, R232, R30, R52 ;  /* 0x0000001ee828723c */ /* 0x000fe20000081034 */
[----:B------:R-:W-:Y:S01]  /*34fb0*/  MOV R252, R45 ;  /* 0x0000002d00fc7202 */ /* 0x000fe20000000f00 */
[----:B------:R-:W-:Y:S04]  /*34fc0*/  LDS R52, [R3+UR7+0x16280] ;  /* 0x0162800703347984 */ /* 0x000fe80008000800 */
[C---:B------:R-:W-:Y:S01]  /*34fd0*/  HMMA.1688.F32.TF32 R228, R236.reuse, R34, R88 ;  /* 0x00000022ece4723c */ /* 0x040fe20000081058 */
[----:B------:R-:W-:Y:S04]  /*34fe0*/  LDS R54, [R3+UR7+0x17280] ;  /* 0x0172800703367984 */ /* 0x000fe80008000800 */
[----:B------:R-:W-:Y:S01]  /*34ff0*/  LDS R53, [R7+UR7+0x16280] ;  /* 0x0162800707357984 */ /* 0x000fe20008000800 */
[-C--:B------:R-:W-:Y:S03]  /*35000*/  HMMA.1688.F32.TF32 R224, R236, R38.reuse, R92 ;  /* 0x00000026ece0723c */ /* 0x080fe6000008105c */
[----:B------:R-:W2:Y:S04]  /*35010*/  LDS R55, [R7+UR7+0x17280] ;  /* 0x0172800707377984 */ /* 0x000ea80008000800 */
[----:B------:R-:W-:Y:S04]  /*35020*/  LDS R88, [R3+UR7+0x18100] ;  /* 0x0181000703587984 */ /* 0x000fe80008000800 */
[----:B------:R-:W-:Y:S01]  /*35030*/  LDS R90, [R3+UR7+0x19100] ;  /* 0x01910007035a7984 */ /* 0x000fe20008000800 */
[----:B------:R-:W-:Y:S01]  /*35040*/  IMAD.MOV.U32 R5, RZ, RZ, R41 ;  /* 0x000000ffff057224 */ /* 0x000fe200078e0029 */
[----:B------:R-:W-:Y:S01]  /*35050*/  MOV R4, R42 ;  /* 0x0000002a00047202 */ /* 0x000fe20000000f00 */
        /* <DEDUP_REMOVED lines=8> */
[----:B------:R-:W-:Y:S03]  /*350e0*/  HMMA.1688.F32.TF32 R232, R236, R30, R84 ;  /* 0x0000001eece8723c */ /* 0x000fe60000081054 */
[----:B------:R-:W-:-:S15]  /*350f0*/  LDS R91, [R7+UR7+0x19100] ;  /* 0x01910007075b7984 */ /* 0x000fde0008000800 */
[----:B------:R-:W-:Y:S01]  /*35100*/  IMAD.MOV.U32 R251, RZ, RZ, R45 ;  /* 0x000000fffffb7224 */ /* 0x000fe200078e002d */
[----:B------:R-:W-:Y:S01]  /*35110*/  MOV R250, R46 ;  /* 0x0000002e00fa7202 */ /* 0x000fe20000000f00 */
[----:B------:R-:W-:Y:S01]  /*35120*/  IMAD.MOV.U32 R249, RZ, RZ, R47 ;  /* 0x000000fffff97224 */ /* 0x000fe200078e002f */
[----:B------:R-:W-:Y:S02]  /*35130*/  MOV R248, R44 ;  /* 0x0000002c00f87202 */ /* 0x000fe40000000f00 */
[----:B------:R-:W-:Y:S01]  /*35140*/  HMMA.1688.F32.TF32 R44, R236, R10, R64 ;  /* 0x0000000aec2c723c */ /* 0x000fe20000081040 */
[----:B------:R-:W-:Y:S04]  /*35150*/  STL [R1+0x2230], R232 ;  /* 0x002230e801007387 */ /* 0x000fe80000100800 */
[----:B------:R-:W-:-:S15]  /*35160*/  STL [R1+0x222c], R233 ;  /* 0x00222ce901007387 */ /* 0x000fde0000100800 */
[----:B------:R-:W-:-:S04]  /*35170*/  NOP ;  /* 0x0000000000007918 */ /* 0x000fc80000000000 */
[----:B------:R-:W-:Y:S01]  /*35180*/  IMAD.MOV.U32 R29, RZ, RZ, R44 ;  /* 0x000000ffff1d7224 */ /* 0x000fe200078e002c */
[----:B------:R-:W-:Y:S01]  /*35190*/  MOV R28, R45 ;  /* 0x0000002d001c7202 */ /* 0x000fe20000000f00 */
[----:B------:R-:W-:Y:S01]  /*351a0*/  IMAD.MOV.U32 R21, RZ, RZ, R46 ;  /* 0x000000ffff157224 */ /* 0x000fe200078e002e */
[----:B------:R-:W-:Y:S02]  /*351b0*/  MOV R20, R47 ;  /* 0x0000002f00147202 */ /* 0x000fe40000000f00 */
[-C--:B------:R-:W-:Y:S06]  /*351c0*/  HMMA.1688.F32.TF32 R44, R236, R14.reuse, R68 ;  /* 0x0000000eec2c723c */ /* 0x080fec0000081044 */
[----:B-1----:R-:W-:Y:S01]  /*351d0*/  HMMA.1688.F32.TF32 R68, R48, R14, R100 ;  /* 0x0000000e3044723c */ /* 0x002fe20000081064 */
[----:B------:R-:W-:Y:S04]  /*351e0*/  STL [R1+0x2228], R234 ;  /* 0x002228ea01007387 */ /* 0x000fe80000100800 */
[----:B------:R-:W-:Y:S04]  /*351f0*/  STL [R1+0x2224], R235 ;  /* 0x002224eb01007387 */ /* 0x000fe80000100800 */
[----:B------:R1:W-:Y:S04]  /*35200*/  STL [R1+0x2240], R228 ;  /* 0x002240e401007387 */ /* 0x0003e80000100800 */
[----:B------:R3:W-:Y:S04]  /*35210*/  STL [R1+0x223c], R229 ;  /* 0x00223ce501007387 */ /* 0x0007e80000100800 */
[----:B------:R4:W-:Y:S04]  /*35220*/  STL [R1+0x2238], R230 ;  /* 0x002238e601007387 */ /* 0x0009e80000100800 */
[----:B------:R-:W-:Y:S04]  /*35230*/  STL [R1+0x2234], R231 ;  /* 0x002234e701007387 */ /* 0x000fe80000100800 */
[----:B------:R-:W-:Y:S01]  /*35240*/  STL [R1+0x224c], R224 ;  /* 0x00224ce001007387 */ /* 0x000fe20000100800 */
[----:B-1----:R-:W-:Y:S01]  /*35250*/  IMAD.MOV.U32 R228, RZ, RZ, R69 ;  /* 0x000000ffffe47224 */ /* 0x002fe200078e0045 */
[----:B---3--:R-:W-:-:S02]  /*35260*/  MOV R229, R70 ;  /* 0x0000004600e57202 */ /* 0x008fc40000000f00 */
[----:B------:R-:W-:Y:S01]  /*35270*/  STL [R1+0x2248], R225 ;  /* 0x002248e101007387 */ /* 0x000fe20000100800 */
[----:B----4-:R-:W-:-:S03]  /*35280*/  IMAD.MOV.U32 R230, RZ, RZ, R71 ;  /* 0x000000ffffe67224 */ /* 0x010fc600078e0047 */
[----:B------:R1:W-:Y:S02]  /*35290*/  STL [R1+0x2244], R226 ;  /* 0x002244e201007387 */ /* 0x0003e40000100800 */
[----:B-1----:R-:W-:Y:S02]  /*352a0*/  MOV R226, R68 ;  /* 0x0000004400e27202 */ /* 0x002fe40000000f00 */
[-C--:B------:R-:W-:Y:S01]  /*352b0*/  HMMA.1688.F32.TF32 R68, R48, R18.reuse, R104 ;  /* 0x000000123044723c */ /* 0x080fe20000081068 */
[----:B------:R-:W-:Y:S01]  /*352c0*/  IMAD.MOV.U32 R247, RZ, RZ, R45 ;  /* 0x000000fffff77224 */ /* 0x000fe200078e002d */
[----:B------:R-:W-:Y:S01]  /*352d0*/  MOV R246, R46 ;  /* 0x0000002e00f67202 */ /* 0x000fe20000000f00 */
[----:B------:R-:W-:Y:S01]  /*352e0*/  IMAD.MOV.U32 R245, RZ, RZ, R47 ;  /* 0x000000fffff57224 */ /* 0x000fe200078e002f */
[----:B------:R-:W-:Y:S02]  /*352f0*/  MOV R244, R44 ;  /* 0x0000002c00f47202 */ /* 0x000fe40000000f00 */
[----:B------:R-:W-:Y:S06]  /*35300*/  HMMA.1688.F32.TF32 R44, R236, R18, R72 ;  /* 0x00000012ec2c723c */ /* 0x000fec0000081048 */
[----:B------:R-:W-:-:S12]  /*35310*/  HMMA.1688.F32.TF32 R72, R48, R10, R96 ;  /* 0x0000000a3048723c */ /* 0x000fd80000081060 */
[----:B------:R-:W-:Y:S01]  /*35320*/  MOV R231, R68 ;  /* 0x0000004400e77202 */ /* 0x000fe20000000f00 */
[----:B------:R-:W-:Y:S01]  /*35330*/  IMAD.MOV.U32 R232, RZ, RZ, R69 ;  /* 0x000000ffffe87224 */ /* 0x000fe200078e0045 */
[----:B------:R-:W-:Y:S01]  /*35340*/  MOV R233, R70 ;  /* 0x0000004600e97202 */ /* 0x000fe20000000f00 */
[----:B------:R-:W-:Y:S02]  /*35350*/  IMAD.MOV.U32 R234, RZ, RZ, R71 ;  /* 0x000000ffffea7224 */ /* 0x000fe400078e0047 */
[----:B------:R-:W-:Y:S01]  /*35360*/  HMMA.1688.F32.TF32 R68, R48, R22, R108 ;  /* 0x000000163044723c */ /* 0x000fe2000008106c */
[----:B------:R1:W-:Y:S05]  /*35370*/  STL [R1+0x2220], R227 ;  /* 0x002220e301007387 */ /* 0x0003ea0000100800 */
        /* <DEDUP_REMOVED lines=9> */
[----:B-1----:R-:W-:-:S03]  /*35410*/  IMAD.MOV.U32 R227, RZ, RZ, R69 ;  /* 0x000000ffffe37224 */ /* 0x002fc600078e0045 */
[----:B------:R-:W-:Y:S04]  /*35420*/  STL [R1+0x2264], R232 ;  /* 0x002264e801007387 */ /* 0x000fe80000100800 */
[----:B------:R-:W-:Y:S04]  /*35430*/  STL [R1+0x2260], R231 ;  /* 0x002260e701007387 */ /* 0x000fe80000100800 */
[----:B------:R1:W-:Y:S02]  /*35440*/  STL.64 [R1+0x2f8], R70 ;  /* 0x0002f84601007387 */ /* 0x0003e40000100a00 */
[----:B-1----:R-:W-:-:S15]  /*35450*/  HMMA.1688.F32.TF32 R68, R48, R26, R112 ;  /* 0x0000001a3044723c */ /* 0x002fde0000081070 */
        /* <DEDUP_REMOVED lines=12> */
[----:B------:R1:W-:Y:S05]  /*35520*/  STL [R1+0x2274], R227 ;  /* 0x002274e301007387 */ /* 0x0003ea0000100800 */
[----:B------:R-:W-:Y:S01]  /*35530*/  HMMA.1688.F32.TF32 R48, R48, R38, R124 ;  /* 0x000000263030723c */ /* 0x000fe2000008107c */
[----:B------:R-:W-:Y:S01]  /*35540*/  IMAD.MOV.U32 R243, RZ, RZ, R45 ;  /* 0x000000fffff37224 */ /* 0x000fe200078e002d */
[----:B------:R-:W-:Y:S01]  /*35550*/  MOV R242, R46 ;  /* 0x0000002e00f27202 */ /* 0x000fe20000000f00 */
[----:B------:R-:W-:Y:S01]  /*35560*/  IMAD.MOV.U32 R63, RZ, RZ, R47 ;  /* 0x000000ffff3f7224 */ /* 0x000fe200078e002f */
[----:B------:R-:W-:Y:S01]  /*35570*/  MOV R62, R44 ;  /* 0x0000002c003e7202 */ /* 0x000fe20000000f00 */
[----:B------:R-:W-:Y:S01]  /*35580*/  IMAD.MOV.U32 R67, RZ, RZ, R42 ;  /* 0x000000ffff437224 */ /* 0x000fe200078e002a */
[----:B--2---:R-:W-:Y:S01]  /*35590*/  HMMA.1688.F32.TF32 R72, R52, R26, R144 ;  /* 0x0000001a3448723c */ /* 0x004fe20000081090 */
[----:B------:R2:W-:Y:S01]  /*355a0*/  STL [R1+0x2270], R235 ;  /* 0x002270eb01007387 */ /* 0x0005e20000100800 */
[----:B------:R-:W-:Y:S01]  /*355b0*/  MOV R60, R41 ;  /* 0x00000029003c7202 */ /* 0x000fe20000000f00 */
[----:B------:R-:W-:-:S02]  /*355c0*/  IMAD.MOV.U32 R61, RZ, RZ, R40 ;  /* 0x000000ffff3d7224 */ /* 0x000fc400078e0028 */
[----:B------:R-:W-:Y:S01]  /*355d0*/  IMAD.MOV.U32 R66, RZ, RZ, R0 ;  /* 0x000000ffff427224 */ /* 0x000fe200078e0000 */
[----:B------:R-:W-:Y:S01]  /*355e0*/  MOV R92, R29 ;  /* 0x0000001d005c7202 */ /* 0x000fe20000000f00 */
[----:B------:R-:W-:Y:S01]  /*355f0*/  IMAD.MOV.U32 R93, RZ, RZ, R28 ;  /* 0x000000ffff5d7224 */ /* 0x000fe200078e001c */
[----:B------:R-:W-:Y:S04]  /*35600*/  LDS R120, [R3+UR7+0x18180] ;  /* 0x0181800703787984 */ /* 0x000fe80008000800 */
[----:B------:R-:W-:Y:S04]  /*35610*/  LDS R122, [R3+UR7+0x19180] ;  /* 0x01918007037a7984 */ /* 0x000fe80008000800 */
[----:B------:R-:W-:Y:S02]  /*35620*/  LDS R121, [R7+UR7+0x18180] ;  /* 0x0181800707797984 */ /* 0x000fe40008000800 */
[----:B------:R-:W-:Y:S01]  /*35630*/  MOV R115, R48 ;  /* 0x0000003000737202 */ /* 0x000fe20000000f00 */
[----:B------:R-:W-:Y:S01]  /*35640*/  IMAD.MOV.U32 R114, RZ, RZ, R49 ;  /* 0x000000ffff727224 */ /* 0x000fe200078e0031 */
[----:B------:R-:W-:Y:S01]  /*35650*/  MOV R113, R50 ;  /* 0x0000003200717202 */ /* 0x000fe20000000f00 */
[----:B------:R-:W-:Y:S01]  /*35660*/  IMAD.MOV.U32 R112, RZ, RZ, R51 ;  /* 0x000000ffff707224 */ /* 0x000fe200078e0033 */
[----:B------:R-:W-:Y:S01]  /*35670*/  HMMA.1688.F32.TF32 R44, R236, R22, R76 ;  /* 0x00000016ec2c723c */ /* 0x000fe2000008104c */
[----:B------:R3:W-:Y:S01]  /*35680*/  STL [R1+0x2284], R225 ;  /* 0x002284e101007387 */ /* 0x0007e20000100800 */
[----:B------:R-:W-:Y:S01]  /*35690*/  IMAD.MOV.U32 R226, RZ, RZ, R71 ;  /* 0x000000ffffe27224 */ /* 0x000fe200078e0047 */
[----:B------:R-:W-:Y:S01]  /*356a0*/  MOV R228, R70 ;  /* 0x0000004600e47202 */ /* 0x000fe20000000f00 */
[----:B------:R-:W-:Y:S01]  /*356b0*/  IMAD.MOV.U32 R231, RZ, RZ, R69 ;  /* 0x000000ffffe77224 */ /* 0x000fe200078e0045 */
[----:B------:R-:W-:Y:S01]  /*356c0*/  MOV R232, R68 ;  /* 0x0000004400e87202 */ /* 0x000fe20000000f00 */
[----:B------:R-:W-:Y:S01]  /*356d0*/  HMMA.1688.F32.TF32 R48, R52, R10, R128 ;  /* 0x0000000a3430723c */ /* 0x000fe20000081080 */
[----:B------:R4:W-:Y:S04]  /*356e0*/  STL [R1+0x2280], R224 ;  /* 0x002280e001007387 */ /* 0x0009e80000100800 */
[----:B------:R-:W-:Y:S04]  /*356f0*/  LDS R40, [R3+UR7+0x16380] ;  /* 0x0163800703287984 */ /* 0x000fe80008000800 */
[----:B------:R-:W-:Y:S04]  /*35700*/  LDS R42, [R3+UR7+0x17380] ;  /* 0x01738007032a7984 */ /* 0x000fe80008000800 */
[----:B------:R-:W-:Y:S04]  /*35710*/  LDS R41, [R7+UR7+0x16380] ;  /* 0x0163800707297984 */ /* 0x000fe80008000800 */
[----:B------:R-:W-:Y:S07]  /*35720*/  LDS R123, [R7+UR7+0x19180] ;  /* 0x01918007077b7984 */ /* 0x000fee0008000800 */
[----:B-1----:R-:W-:Y:S01]  /*35730*/  MOV R227, R48 ;  /* 0x0000003000e37202 */ /* 0x002fe20000000f00 */
[----:B--2---:R-:W-:Y:S01]  /*35740*/  IMAD.MOV.U32 R235, RZ, RZ, R49 ;  /* 0x000000ffffeb7224 */ /* 0x004fe200078e0031 */
[----:B------:R-:W-:Y:S01]  /*35750*/  MOV R234, R50 ;  /* 0x0000003200ea7202 */ /* 0x000fe20000000f00 */
[----:B------:R-:W-:-:S02]  /*35760*/  IMAD.MOV.U32 R233, RZ, RZ, R51 ;  /* 0x000000ffffe97224 */ /* 0x000fc400078e0033 */
[----:B------:R-:W-:Y:S01]  /*35770*/  HMMA.1688.F32.TF32 R48, R52, R14, R132 ;  /* 0x0000000e3430723c */ /* 0x000fe20000081084 */
[----:B------:R1:W-:Y:S04]  /*35780*/  STL [R1+0x227c], R230 ;  /* 0x00227ce601007387 */ /* 0x0003e80000100800 */
[----:B------:R2:W-:Y:S01]  /*35790*/  STL [R1+0x2278], R229 ;  /* 0x002278e501007387 */ /* 0x0005e20000100800 */
[----:B------:R-:W-:Y:S01]  /*357a0*/  IMAD.MOV.U32 R59, RZ, RZ, R45 ;  /* 0x000000ffff3b7224 */ /* 0x000fe200078e002d */
[----:B------:R-:W-:Y:S01]  /*357b0*/  MOV R58, R46 ;  /* 0x0000002e003a7202 */ /* 0x000fe20000000f00 */
[----:B------:R-:W-:Y:S01]  /*357c0*/  IMAD.MOV.U32 R57, RZ, RZ, R47 ;  /* 0x000000ffff397224 */ /* 0x000fe200078e002f */
[----:B------:R-:W-:Y:S02]  /*357d0*/  MOV R56, R44 ;  /* 0x0000002c00387202 */ /* 0x000fe40000000f00 */
[----:B------:R-:W-:-:S13]  /*357e0*/  HMMA.1688.F32.TF32 R44, R236, R26, R80 ;  /* 0x0000001aec2c723c */ /* 0x000fda0000081050 */
[----:B---3--:R-:W-:Y:S01]  /*357f0*/  MOV R225, R48 ;  /* 0x0000003000e17202 */ /* 0x008fe20000000f00 */
[----:B----4-:R-:W-:Y:S01]  /*35800*/  IMAD.MOV.U32 R224, RZ, RZ, R49 ;  /* 0x000000ffffe07224 */ /* 0x010fe200078e0031 */
[----:B-1----:R-:W-:Y:S01]  /*35810*/  MOV R230, R50 ;  /* 0x0000003200e67202 */ /* 0x002fe20000000f00 */
[----:B--2---:R-:W-:Y:S02]  /*35820*/  IMAD.MOV.U32 R229, RZ, RZ, R51 ;  /* 0x000000ffffe57224 */ /* 0x004fe400078e0033 */
[C---:B------:R-:W-:Y:S01]  /*35830*/  HMMA.1688.F32.TF32 R48, R52.reuse, R18, R136 ;  /* 0x000000123430723c */ /* 0x040fe20000081088 */
[----:B------:R1:W-:Y:S04]  /*35840*/  STL [R1+0x2294], R116 ;  /* 0x0022947401007387 */ /* 0x0003e80000100800 */
[----:B------:R2:W-:Y:S04]  /*35850*/  STL [R1+0x2290], R117 ;  /* 0x0022907501007387 */ /* 0x0005e80000100800 */
[----:B------:R3:W-:Y:S04]  /*35860*/  STL [R1+0x228c], R118 ;  /* 0x00228c7601007387 */ /* 0x0007e80000100800 */
[----:B------:R4:W-:Y:S01]  /*35870*/  STL [R1+0x2288], R119 ;  /* 0x0022887701007387 */ /* 0x0009e20000100800 */
[----:B------:R-:W-:Y:S01]  /*35880*/  IMAD.MOV.U32 R17, RZ, RZ, R44 ;  /* 0x000000ffff117224 */ /* 0x000fe200078e002c */
[----:B------:R-:W-:Y:S01]  /*35890*/  MOV R16, R45 ;  /* 0x0000002d00107202 */ /* 0x000fe20000000f00 */
[----:B------:R-:W-:Y:S01]  /*358a0*/  IMAD.MOV.U32 R13, RZ, RZ, R46 ;  /* 0x000000ffff0d7224 */ /* 0x000fe200078e002e */
[----:B------:R-:W-:Y:S01]  /*358b0*/  MOV R12, R47 ;  /* 0x0000002f000c7202 */ /* 0x000fe20000000f00 */
[----:B------:R-:W-:Y:S04]  /*358c0*/  LDS R44, [R3+UR7+0x16300] ;  /* 0x01630007032c7984 */ /* 0x000fe80008000800 */
[----:B------:R-:W-:Y:S02]  /*358d0*/  LDS R46, [R3+UR7+0x17300] ;  /* 0x01730007032e7984 */ /* 0x000fe40008000800 */
[----:B-1----:R-:W-:Y:S01]  /*358e0*/  MOV R116, R48 ;  /* 0x0000003000747202 */ /* 0x002fe20000000f00 */
[----:B--2---:R-:W-:Y:S01]  /*358f0*/  IMAD.MOV.U32 R117, RZ, RZ, R49 ;  /* 0x000000ffff757224 */ /* 0x004fe200078e0031 */
[----:B---3--:R-:W-:Y:S01]  /*35900*/  MOV R118, R50 ;  /* 0x0000003200767202 */ /* 0x008fe20000000f00 */
[----:B----4-:R-:W-:Y:S01]  /*35910*/  IMAD.MOV.U32 R119, RZ, RZ, R51 ;  /* 0x000000ffff777224 */ /* 0x010fe200078e0033 */
[----:B------:R-:W-:Y:S01]  /*35920*/  LDS R45, [R7+UR7+0x16300] ;  /* 0x01630007072d7984 */ /* 0x000fe20008000800 */
[C---:B------:R-:W-:Y:S03]  /*35930*/  HMMA.1688.F32.TF32 R48, R52.reuse, R22, R140 ;  /* 0x000000163430723c */ /* 0x040fe6000008108c */
[----:B------:R-:W1:Y:S04]  /*35940*/  LDS R47, [R7+UR7+0x17300] ;  /* 0x01730007072f7984 */ /* 0x000e680008000800 */
[----:B------:R2:W-:Y:S01]  /*35950*/  STL [R1+0x22a4], R226 ;  /* 0x0022a4e201007387 */ /* 0x0005e20000100800 */
[----:B------:R-:W-:Y:S03]  /*35960*/  HMMA.1688.F32.TF32 R76, R52, R30, R148 ;  /* 0x0000001e344c723c */ /* 0x000fe60000081094 */
[----:B------:R3:W-:Y:S04]  /*35970*/  STL [R1+0x22a0], R228 ;  /* 0x0022a0e401007387 */ /* 0x0007e80000100800 */
[----:B------:R4:W-:Y:S04]  /*35980*/  STL [R1+0x229c], R231 ;  /* 0x00229ce701007387 */ /* 0x0009e80000100800 */
[----:B------:R4:W-:Y:S05]  /*35990*/  STL [R1+0x2298], R232 ;  /* 0x002298e801007387 */ /* 0x0009ea0000100800 */
[----:B--2---:R-:W-:Y:S01]  /*359a0*/  MOV R226, R48 ;  /* 0x0000003000e27202 */ /* 0x004fe20000000f00 */
[----:B---3--:R-:W-:Y:S01]  /*359b0*/  IMAD.MOV.U32 R228, RZ, RZ, R49 ;  /* 0x000000ffffe47224 */ /* 0x008fe200078e0031 */
[----:B----4-:R-:W-:Y:S01]  /*359c0*/  MOV R231, R50 ;  /* 0x0000003200e77202 */ /* 0x010fe20000000f00 */
[----:B------:R-:W-:-:S02]  /*359d0*/  IMAD.MOV.U32 R232, RZ, RZ, R51 ;  /* 0x000000ffffe87224 */ /* 0x000fc400078e0033 */
[C---:B------:R-:W-:Y:S01]  /*359e0*/  HMMA.1688.F32.TF32 R48, R52.reuse, R34, R152 ;  /* 0x000000223430723c */ /* 0x040fe20000081098 */
[----:B------:R-:W-:Y:S04]  /*359f0*/  STL.64 [R1+0x1e0], R72 ;  /* 0x0001e04801007387 */ /* 0x000fe80000100a00 */
[----:B------:R2:W-:Y:S04]  /*35a00*/  STL.64 [R1+0x1e8], R74 ;  /* 0x0001e84a01007387 */ /* 0x0005e80000100a00 */
[----:B------:R-:W-:Y:S04]  /*35a10*/  STL.64 [R1+0x1d0], R76 ;  /* 0x0001d04c01007387 */ /* 0x000fe80000100a00 */
[----:B------:R-:W-:Y:S01]  /*35a20*/  STL.64 [R1+0x1d8], R78 ;  /* 0x0001d84e01007387 */ /* 0x000fe20000100a00 */
[----:B--2---:R-:W-:Y:S06]  /*35a30*/  HMMA.1688.F32.TF32 R72, R52, R38, R156 ;  /* 0x000000263448723c */ /* 0x004fec000008109c */
[C---:B-1----:R-:W-:Y:S03]  /*35a40*/  HMMA.1688.F32.TF32 R52, R44.reuse, R10, R160 ;  /* 0x0000000a2c34723c */ /* 0x042fe600000810a0 */
[----:B------:R-:W-:Y:S04]  /*35a50*/  STL.64 [R1+0x1c0], R48 ;  /* 0x0001c03001007387 */ /* 0x000fe80000100a00 */
[----:B------:R1:W-:Y:S02]  /*35a60*/  STL.64 [R1+0x1c8], R50 ;  /* 0x0001c83201007387 */ /* 0x0003e40000100a00 */
[C---:B-1----:R-:W-:Y:S08]  /*35a70*/  HMMA.1688.F32.TF32 R48, R44.reuse, R14, R164 ;  /* 0x0000000e2c30723c */ /* 0x042ff000000810a4 */
[----:B------:R-:W-:Y:S04]  /*35a80*/  STL.64 [R1+0x170], R72 ;  /* 0x0001704801007387 */ /* 0x000fe80000100a00 */
[----:B------:R1:W-:Y:S04]  /*35a90*/  STL.64 [R1+0x178], R74 ;  /* 0x0001784a01007387 */ /* 0x0003e80000100a00 */
[----:B------:R-:W-:Y:S04]  /*35aa0*/  STL.64 [R1+0x160], R52 ;  /* 0x0001603401007387 */ /* 0x000fe80000100a00 */
[----:B------:R2:W-:Y:S01]  /*35ab0*/  STL.64 [R1+0x168], R54 ;  /* 0x0001683601007387 */ /* 0x0005e20000100a00 */
[C---:B-1----:R-:W-:Y:S03]  /*35ac0*/  HMMA.1688.F32.TF32 R72, R44.reuse, R18, R168 ;  /* 0x000000122c48723c */ /* 0x042fe600000810a8 */
[----:B------:R-:W-:Y:S03]  /*35ad0*/  STL.64 [R1+0x150], R48 ;  /* 0x0001503001007387 */ /* 0x000fe60000100a00 */
[C---:B--2---:R-:W-:Y:S01]  /*35ae0*/  HMMA.1688.F32.TF32 R52, R44.reuse, R22, R172 ;  /* 0x000000162c34723c */ /* 0x044fe200000810ac */
[----:B------:R1:W-:Y:S05]  /*35af0*/  STL.64 [R1+0x158], R50 ;  /* 0x0001583201007387 */ /* 0x0003ea0000100a00 */
[C---:B-1----:R-:W-:Y:S11]  /*35b00*/  HMMA.1688.F32.TF32 R48, R44.reuse, R26, R176 ;  /* 0x0000001a2c30723c */ /* 0x042ff600000810b0 */
        /* <DEDUP_REMOVED lines=8> */
[----:B-1----:R-:W-:Y:S06]  /*35b90*/  HMMA.1688.F32.TF32 R48, R44, R38, R188 ;  /* 0x000000262c30723c */ /* 0x002fec00000810bc */
[C---:B------:R-:W-:Y:S05]  /*35ba0*/  HMMA.1688.F32.TF32 R44, R40.reuse, R10, R192 ;  /* 0x0000000a282c723c */ /* 0x040fea00000810c0 */
        /* <DEDUP_REMOVED lines=10> */
[----:B-1----:R-:W-:Y:S01]  /*35c50*/  HMMA.1688.F32.TF32 R44, R40, R22, R204 ;  /* 0x00000016282c723c */ /* 0x002fe200000810cc */
[----:B------:R-:W-:-:S08]  /*35c60*/  IMAD.MOV.U32 R73, RZ, RZ, R245 ;  /* 0x000000ffff497224 */ /* 0x000fd000078e00f5 */
[----:B------:R-:W-:Y:S04]  /*35c70*/  STL.64 [R1+0x60], R52 ;  /* 0x0000603401007387 */ /* 0x000fe80000100a00 */
[----:B------:R-:W-:Y:S01]  /*35c80*/  STL.64 [R1+0x68], R54 ;  /* 0x0000683601007387 */ /* 0x000fe20000100a00 */
[----:B------:R-:W-:Y:S01]  /*35c90*/  MOV R78, R244 ;  /* 0x000000f4004e7202 */ /* 0x000fe20000000f00 */
[----:B------:R-:W-:-:S08]  /*35ca0*/  IMAD.MOV.U32 R245, RZ, RZ, R6 ;  /* 0x000000fffff57224 */ /* 0x000fd000078e0006 */
[----:B------:R-:W-:Y:S04]  /*35cb0*/  STL.64 [R1+0x10], R44 ;  /* 0x0000102c01007387 */ /* 0x000fe80000100a00 */
[----:B------:R-:W-:Y:S04]  /*35cc0*/  STL.64 [R1+0x30], R48 ;  /* 0x0000303001007387 */ /* 0x000fe80000100a00 */
[----:B------:R-:W-:Y:S04]  /*35cd0*/  STL.64 [R1+0x38], R50 ;  /* 0x0000383201007387 */ /* 0x000fe80000100a00 */
[----:B------:R-:W-:Y:S04]  /*35ce0*/  STL [R1+0x18], R46 ;  /* 0x0000182e01007387 */ /* 0x000fe80000100800 */
[----:B------:R-:W2:Y:S04]  /*35cf0*/  LDL.LU R244, [R1+0x390] ;  /* 0x0003900001f47983 */ /* 0x000ea80000300800 */
[----:B------:R-:W3:Y:S01]  /*35d00*/  LDL.LU R6, [R1+0x22e0] ;  /* 0x0022e00001067983 */ /* 0x000ee20000300800 */
[----:B------:R-:W-:Y:S01]  /*35d10*/  IMAD.MOV.U32 R75, RZ, RZ, R251 ;  /* 0x000000ffff4b7224 */ /* 0x000fe200078e00fb */
[----:B------:R-:W-:Y:S01]  /*35d20*/  MOV R68, R250 ;  /* 0x000000fa00447202 */ /* 0x000fe20000000f00 */
[----:B------:R-:W-:Y:S01]  /*35d30*/  IMAD.MOV.U32 R69, RZ, RZ, R249 ;  /* 0x000000ffff457224 */ /* 0x000fe200078e00f9 */
[----:B------:R-:W-:-:S02]  /*35d40*/  MOV R74, R248 ;  /* 0x000000f8004a7202 */ /* 0x000fc40000000f00 */
[C---:B------:R-:W-:Y:S06]  /*35d50*/  HMMA.1688.F32.TF32 R248, R40.reuse, R30, R212 ;  /* 0x0000001e28f8723c */ /* 0x040fec00000810d4 */
[C---:B------:R-:W-:Y:S06]  /*35d60*/  HMMA.1688.F32.TF32 R216, R40.reuse, R34, R216 ;  /* 0x0000002228d8723c */ /* 0x040fec00000810d8 */
[----:B------:R-:W-:Y:S01]  /*35d70*/  HMMA.1688.F32.TF32 R220, R40, R38, R220 ;  /* 0x0000002628dc723c */ /* 0x000fe200000810dc */
[----:B------:R-:W-:Y:S01]  /*35d80*/  MOV R86, R56 ;  /* 0x0000003800567202 */ /* 0x000fe20000000f00 */
[----:B------:R-:W-:Y:S01]  /*35d90*/  IMAD.MOV.U32 R87, RZ, RZ, R59 ;  /* 0x000000ffff577224 */ /* 0x000fe200078e003b */
[----:B------:R-:W-:-:S08]  /*35da0*/  MOV R82, R62 ;  /* 0x0000003e00527202 */ /* 0x000fd00000000f00 */
[----:B------:R-:W-:Y:S04]  /*35db0*/  STL.64 [R1+0x21c8], R250 ;  /* 0x0021c8fa01007387 */ /* 0x000fe80000100a00 */
[----:B------:R-:W-:Y:S04]  /*35dc0*/  STL.64 [R1+0x21c0], R248 ;  /* 0x0021c0f801007387 */ /* 0x000fe80000100a00 */
[----:B------:R-:W-:Y:S04]  /*35dd0*/  STL.64 [R1+0x21d8], R218 ;  /* 0x0021d8da01007387 */ /* 0x000fe80000100a00 */
[----:B------:R-:W-:Y:S04]  /*35de0*/  STL.64 [R1+0x21d0], R216 ;  /* 0x0021d0d801007387 */ /* 0x000fe80000100a00 */
[----:B------:R-:W-:Y:S01]  /*35df0*/  STL.64 [R1+0x21e8], R222 ;  /* 0x0021e8de01007387 */ /* 0x000fe20000100a00 */
[----:B------:R-:W-:-:S03]  /*35e00*/  MOV R80, R58 ;  /* 0x0000003a00507202 */ /* 0x000fc60000000f00 */
[----:B------:R-:W-:Y:S01]  /*35e10*/  STL.64 [R1+0x21e0], R220 ;  /* 0x0021e0dc01007387 */ /* 0x000fe20000100a00 */
        /* <DEDUP_REMOVED lines=41> */
[----:B---3--:R-:W1:Y:S04]  /*360b0*/  LDSM.16.M88.4 R144, [R6+UR10+0x42180] ;  /* 0x0421800a0690783b */ /* 0x008e680008000200 */
[----:B------:R-:W3:Y:S04]  /*360c0*/  LDSM.16.M88.4 R140, [R6+UR10+0x43180] ;  /* 0x0431800a068c783b */ /* 0x000ee80008000200 */
[----:B------:R-:W4:Y:S04]  /*360d0*/  LDSM.16.M88.4 R136, [R6+UR10+0x44180] ;  /* 0x0441800a0688783b */ /* 0x000f280008000200 */
[----:B------:R-:W-:Y:S04]  /*360e0*/  LDSM.16.M88.4 R152, [R6+UR10+0x40180] ;  /* 0x0401800a0698783b */ /* 0x000fe80008000200 */
[----:B------:R-:W-:Y:S01]  /*360f0*/  LDSM.16.M88.4 R148, [R6+UR10+0x41180] ;  /* 0x0411800a0694783b */ /* 0x000fe20008000200 */
        /* <DEDUP_REMOVED lines=8> */
[----:B------:R-:W-:Y:S04]  /*36180*/  LDSM.16.M88.4 R128, [R6+UR10+0x46180] ;  /* 0x0461800a0680783b */ /* 0x000fe80008000200 */
[----:B------:R-:W-:Y:S04]  /*36190*/  LDS R56, [R3+UR7+0x18080] ;  /* 0x0180800703387984 */ /* 0x000fe80008000800 */
[----:B------:R-:W-:Y:S04]  /*361a0*/  LDS R58, [R3+UR7+0x19080] ;  /* 0x01908007033a7984 */ /* 0x000fe80008000800 */
[----:B------:R-:W-:Y:S04]  /*361b0*/  LDS R57, [R7+UR7+0x18080] ;  /* 0x0180800707397984 */ /* 0x000fe80008000800 */
[----:B-1----:R-:W-:Y:S04]  /*361c0*/  STL [R1+0x21a8], R146 ;  /* 0x0021a89201007387 */ /* 0x002fe80000100800 */
[----:B------:R-:W-:Y:S04]  /*361d0*/  STL [R1+0x21a4], R147 ;  /* 0x0021a49301007387 */ /* 0x000fe80000100800 */
[----:B---3--:R-:W-:Y:S04]  /*361e0*/  STL [R1+0x21b0], R142 ;  /* 0x0021b08e01007387 */ /* 0x008fe80000100800 */
[----:B------:R-:W-:Y:S04]  /*361f0*/  STL [R1+0x21ac], R143 ;  /* 0x0021ac8f01007387 */ /* 0x000fe80000100800 */
[----:B----4-:R-:W-:Y:S04]  /*36200*/  STL [R1+0x21b8], R138 ;  /* 0x0021b88a01007387 */ /* 0x010fe80000100800 */
[----:B------:R-:W-:Y:S04]  /*36210*/  STL [R1+0x21b4], R139 ;  /* 0x0021b48b01007387 */ /* 0x000fe80000100800 */
[----:B------:R-:W-:Y:S04]  /*36220*/  STL [R1+0x1fa4], R6 ;  /* 0x001fa40601007387 */ /* 0x000fe80000100800 */
[----:B------:R-:W3:Y:S04]  /*36230*/  LDL.LU R240, [R1+0x380] ;  /* 0x0003800001f07983 */ /* 0x000ee80000300800 */
[----:B------:R-:W3:Y:S04]  /*36240*/  LDL.LU R241, [R1+0x384] ;  /* 0x0003840001f17983 */ /* 0x000ee80000300800 */
[----:B------:R-:W3:Y:S04]  /*36250*/  LDL.LU R242, [R1+0x388] ;  /* 0x0003880001f27983 */ /* 0x000ee80000300800 */
[----:B------:R-:W3:Y:S04]  /*36260*/  LDL.LU R243, [R1+0x38c] ;  /* 0x00038c0001f37983 */ /* 0x000ee80000300800 */
[----:B------:R-:W4:Y:S04]  /*36270*/  LDL.LU R66, [R1+0xd0] ;  /* 0x0000d00001427983 */ /* 0x000f280000300800 */
[----:B------:R-:W3:Y:S04]  /*36280*/  LDL.LU R67, [R1+0xd4] ;  /* 0x0000d40001437983 */ /* 0x000ee80000300800 */
[----:B------:R-:W4:Y:S04]  /*36290*/  LDL.LU R8, [R1+0x22dc] ;  /* 0x0022dc0001087983 */ /* 0x000f280000300800 */
[----:B------:R-:W3:Y:S01]  /*362a0*/  LDL.LU R9, [R1+0x22d8] ;  /* 0x0022d80001097983 */ /* 0x000ee20000300800 */
[----:B------:R-:W-:Y:S01]  /*362b0*/  MOV R252, R47 ;  /* 0x0000002f00fc7202 */ /* 0x000fe20000000f00 */
[----:B------:R-:W-:Y:S01]  /*362c0*/  IMAD.MOV.U32 R247, RZ, RZ, R24 ;  /* 0x000000fffff77224 */ /* 0x000fe200078e0018 */
[----:B------:R-:W-:Y:S01]  /*362d0*/  HMMA.1688.F32.TF32 R44, R40, R26, R208 ;  /* 0x0000001a282c723c */ /* 0x000fe200000810d0 */
[----:B------:R-:W-:Y:S01]  /*362e0*/  MOV R246, R25 ;  /* 0x0000001900f67202 */ /* 0x000fe20000000f00 */
[----:B------:R-:W-:Y:S04]  /*362f0*/  LDS R24, [R3+UR7+0x18000] ;  /* 0x0180000703187984 */ /* 0x000fe80008000800 */
[----:B------:R-:W-:Y:S04]  /*36300*/  LDS R26, [R3+UR7+0x19000] ;  /* 0x01900007031a7984 */ /* 0x000fe80008000800 */
[----:B------:R-:W-:Y:S04]  /*36310*/  LDS R25, [R7+UR7+0x18000] ;  /* 0x0180000707197984 */ /* 0x000fe80008000800 */
[----:B------:R-:W2:Y:S01]  /*36320*/  LDS R27, [R7+UR7+0x19000] ;  /* 0x01900007071b7984 */ /* 0x000ea20008000800 */
        /* <DEDUP_REMOVED lines=8> */
[----:B------:R-:W1:Y:S01]  /*363b0*/  LDS R59, [R7+UR7+0x19080] ;  /* 0x01908007073b7984 */ /* 0x000e620008000800 */
[----:B------:R-:W-:Y:S01]  /*363c0*/  MOV R196, R227 ;  /* 0x000000e300c47202 */ /* 0x000fe20000000f00 */
[----:B------:R-:W-:Y:S01]  /*363d0*/  IMAD.MOV.U32 R197, RZ, RZ, R235 ;  /* 0x000000ffffc57224 */ /* 0x000fe200078e00eb */
[----:B------:R-:W-:Y:S01]  /*363e0*/  MOV R198, R234 ;  /* 0x000000ea00c67202 */ /* 0x000fe20000000f00 */
[----:B------:R-:W-:Y:S01]  /*363f0*/  IMAD.MOV.U32 R199, RZ, RZ, R233 ;  /* 0x000000ffffc77224 */ /* 0x000fe200078e00e9 */
[----:B------:R-:W1:Y:S01]  /*36400*/  LDSM.16.M88.4 R132, [R6+UR10+0x45180] ;  /* 0x0451800a0684783b */ /* 0x000e620008000200 */
[----:B------:R-:W-:Y:S01]  /*36410*/  MOV R108, R17 ;  /* 0x00000011006c7202 */ /* 0x000fe20000000f00 */
[----:B------:R-:W-:-:S02]  /*36420*/  IMAD.MOV.U32 R109, RZ, RZ, R16 ;  /* 0x000000ffff6d7224 */ /* 0x000fc400078e0010 */
[----:B------:R-:W1:Y:S01]  /*36430*/  LDSM.16.M88.4 R124, [R6+UR10+0x47180] ;  /* 0x0471800a067c783b */ /* 0x000e620008000200 */
[----:B--2---:R-:W-:-:S15]  /*36440*/  HMMA.1688.F32.TF32 R244, R24, R152, R244 ;  /* 0x0000009818f4723c */ /* 0x004fde00000810f4 */
[----:B------:R-:W-:-:S08]  /*36450*/  NOP ;  /* 0x0000000000007918 */ /* 0x000fd00000000000 */
[----:B------:R-:W-:Y:S04]  /*36460*/  STL.64 [R1+0x21f8], R246 ;  /* 0x0021f8f601007387 */ /* 0x000fe80000100a00 */
[----:B------:R-:W-:Y:S04]  /*36470*/  STL.64 [R1+0x21f0], R244 ;  /* 0x0021f0f401007387 */ /* 0x000fe80000100a00 */
[----:B------:R-:W2:Y:S04]  /*36480*/  LDL.LU R70, [R1+0x188] ;  /* 0x0001880001467983 */ /* 0x000ea80000300800 */
[----:B------:R-:W2:Y:S01]  /*36490*/  LDL.LU R71, [R1+0x18c] ;  /* 0x00018c0001477983 */ /* 0x000ea20000300800 */
[----:B----4-:R-:W-:Y:S01]  /*364a0*/  IMAD.MOV.U32 R65, RZ, RZ, R8 ;  /* 0x000000ffff417224 */ /* 0x010fe200078e0008 */
[----:B---3--:R-:W-:-:S02]  /*364b0*/  MOV R64, R9 ;  /* 0x0000000900407202 */ /* 0x008fc40000000f00 */
[----:B------:R-:W3:Y:S04]  /*364c0*/  LDL.LU R9, [R1+0x22d4] ;  /* 0x0022d40001097983 */ /* 0x000ee80000300800 */
[----:B------:R-:W4:Y:S01]  /*364d0*/  LDL.LU R8, [R1+0x22d0] ;  /* 0x0022d00001087983 */ /* 0x000f220000300800 */
[----:B------:R-:W-:Y:S01]  /*364e0*/  MOV R158, R72 ;  /* 0x00000048009e7202 */ /* 0x000fe20000000f00 */
[----:B------:R-:W-:Y:S01]  /*364f0*/  IMAD.MOV.U32 R159, RZ, RZ, R73 ;  /* 0x000000ffff9f7224 */ /* 0x000fe200078e0049 */
[----:B------:R-:W-:Y:S01]  /*36500*/  MOV R72, R66 ;  /* 0x0000004200487202 */ /* 0x000fe20000000f00 */
[----:B------:R-:W-:Y:S01]  /*36510*/  IMAD.MOV.U32 R73, RZ, RZ, R67 ;  /* 0x000000ffff497224 */ /* 0x000fe200078e0043 */
[----:B------:R-:W2:Y:S04]  /*36520*/  LDL.LU R66, [R1+0x198] ;  /* 0x0001980001427983 */ /* 0x000ea80000300800 */
[----:B------:R-:W2:Y:S04]  /*36530*/  LDL.LU R67, [R1+0x19c] ;  /* 0x00019c0001437983 */ /* 0x000ea80000300800 */
[----:B------:R-:W2:Y:S04]  /*36540*/  LDL.LU R160, [R1+0x1b0] ;  /* 0x0001b00001a07983 */ /* 0x000ea80000300800 */
[----:B------:R-:W2:Y:S01]  /*36550*/  LDL.LU R161, [R1+0x1b4] ;  /* 0x0001b40001a17983 */ /* 0x000ea20000300800 */
[----:B---3--:R-:W-:-:S03]  /*36560*/  MOV R162, R9 ;  /* 0x0000000900a27202 */ /* 0x008fc60000000f00 */
[----:B------:R-:W3:Y:S01]  /*36570*/  LDL.LU R9, [R1+0x22cc] ;  /* 0x0022cc0001097983 */ /* 0x000ee20000300800 */
[----:B----4-:R-:W-:-:S03]  /*36580*/  IMAD.MOV.U32 R163, RZ, RZ, R8 ;  /* 0x000000ffffa37224 */ /* 0x010fc600078e0008 */
[----:B------:R-:W4:Y:S04]  /*36590*/  LDL.LU R8, [R1+0x22c8] ;  /* 0x0022c80001087983 */ /* 0x000f280000300800 */
        /* <DEDUP_REMOVED lines=19> */
[----:B------:R-:W2:Y:S04]  /*366d0*/  LDL.LU R175, [R1+0x28c] ;  /* 0x00028c0001af7983 */ /* 0x000ea80000300800 */
[----:B------:R-:W2:Y:S04]  /*366e0*/  LDL.LU R176, [R1+0x290] ;  /* 0x0002900001b07983 */ /* 0x000ea80000300800 */
[----:B------:R-:W2:Y:S01]  /*366f0*/  LDL.LU R177, [R1+0x294] ;  /* 0x0002940001b17983 */ /* 0x000ea20000300800 */
[----:B---3--:R-:W-:Y:S01]  /*36700*/  IMAD.MOV.U32 R179, RZ, RZ, R9 ;  /* 0x000000ffffb37224 */ /* 0x008fe200078e0009 */
[----:B----4-:R-:W-:-:S02]  /*36710*/  MOV R178, R8 ;  /* 0x0000000800b27202 */ /* 0x010fc40000000f00 */
[----:B------:R-:W3:Y:S04]  /*36720*/  LDL.LU R8, [R1+0x22b4] ;  /* 0x0022b40001087983 */ /* 0x000ee80000300800 */
[----:B------:R-:W4:Y:S04]  /*36730*/  LDL.LU R9, [R1+0x22b0] ;  /* 0x0022b00001097983 */ /* 0x000f280000300800 */
[----:B------:R-:W2:Y:S04]  /*36740*/  LDL.LU R184, [R1+0x2b0] ;  /* 0x0002b00001b87983 */ /* 0x000ea80000300800 */
[----:B------:R-:W2:Y:S04]  /*36750*/  LDL.LU R185, [R1+0x2b4] ;  /* 0x0002b40001b97983 */ /* 0x000ea80000300800 */
[----:B------:R-:W2:Y:S04]  /*36760*/  LDL.LU R186, [R1+0x2b8] ;  /* 0x0002b80001ba7983 */ /* 0x000ea80000300800 */
[----:B------:R-:W2:Y:S01]  /*36770*/  LDL.LU R187, [R1+0x2bc] ;  /* 0x0002bc0001bb7983 */ /* 0x000ea20000300800 */
[----:B------:R-:W-:-:S03]  /*36780*/  IMAD.MOV.U32 R5, RZ, RZ, R44 ;  /* 0x000000ffff057224 */ /* 0x000fc600078e002c */
[----:B------:R-:W2:Y:S01]  /*36790*/  LDL.LU R188, [R1+0x330] ;  /* 0x0003300001bc7983 */ /* 0x000ea20000300800 */
[----:B------:R-:W-:Y:S01]  /*367a0*/  MOV R4, R45 ;  /* 0x0000002d00047202 */ /* 0x000fe20000000f00 */
[----:B------:R-:W-:Y:S01]  /*367b0*/  IMAD.MOV.U32 R2, RZ, RZ, R46 ;  /* 0x000000ffff027224 */ /* 0x000fe200078e002e */
[----:B------:R-:W-:Y:S01]  /*367c0*/  MOV R0, R47 ;  /* 0x0000002f00007202 */ /* 0x000fe20000000f00 */
[----:B---3--:R-:W-:Y:S01]  /*367d0*/  IMAD.MOV.U32 R190, RZ, RZ, R8 ;  /* 0x000000ffffbe7224 */ /* 0x008fe200078e0008 */
[----:B----4-:R-:W-:Y:S02]  /*367e0*/  MOV R189, R9 ;  /* 0x0000000900bd7202 */ /* 0x010fe40000000f00 */
[----:B------:R-:W3:Y:S04]  /*367f0*/  LDL.LU R9, [R1+0x22ac] ;  /* 0x0022ac0001097983 */ /* 0x000ee80000300800 */
[----:B------:R-:W3:Y:S04]  /*36800*/  LDL.LU R8, [R1+0x22a8] ;  /* 0x0022a80001087983 */ /* 0x000ee80000300800 */
[----:B------:R-:W2:Y:S04]  /*36810*/  LDL.LU R191, [R1+0x33c] ;  /* 0x00033c0001bf7983 */ /* 0x000ea80000300800 */
[----:B------:R-:W4:Y:S04]  /*36820*/  LDL.LU R44, [R1+0x340] ;  /* 0x00034000012c7983 */ /* 0x000f280000300800 */
[----:B------:R-:W4:Y:S04]  /*36830*/  LDL.LU R45, [R1+0x344] ;  /* 0x00034400012d7983 */ /* 0x000f280000300800 */
[----:B------:R-:W4:Y:S04]  /*36840*/  LDL.LU R46, [R1+0x348] ;  /* 0x00034800012e7983 */ /* 0x000f280000300800 */
[----:B------:R-:W4:Y:S04]  /*36850*/  LDL.LU R47, [R1+0x34c] ;  /* 0x00034c00012f7983 */ /* 0x000f280000300800 */
[----:B------:R-:W3:Y:S04]  /*36860*/  LDL.LU R10, [R1+0x368] ;  /* 0x00036800010a7983 */ /* 0x000ee80000300800 */
[----:B------:R-:W3:Y:S04]  /*36870*/  LDL.LU R11, [R1+0x36c] ;  /* 0x00036c00010b7983 */ /* 0x000ee80000300800 */
[----:B------:R-:W2:Y:S04]  /*36880*/  LDL.LU R236, [R1+0x370] ;  /* 0x0003700001ec7983 */ /* 0x000ea80000300800 */
[----:B------:R-:W2:Y:S04]  /*36890*/  LDL.LU R237, [R1+0x374] ;  /* 0x0003740001ed7983 */ /* 0x000ea80000300800 */
[----:B------:R-:W2:Y:S04]  /*368a0*/  LDL.LU R238, [R1+0x378] ;  /* 0x0003780001ee7983 */ /* 0x000ea80000300800 */
[----:B------:R-:W2:Y:S01]  /*368b0*/  LDL.LU R239, [R1+0x37c] ;  /* 0x00037c0001ef7983 */ /* 0x000ea20000300800 */
[----:B------:R-:W-:Y:S03]  /*368c0*/  HMMA.1688.F32.TF32 R240, R24, R148, R240 ;  /* 0x0000009418f0723c */ /* 0x000fe600000810f0 */
[----:B------:R-:W3:Y:S04]  /*368d0*/  LDL.LU R192, [R1+0x350] ;  /* 0x0003500001c07983 */ /* 0x000ee80000300800 */
[----:B------:R-:W3:Y:S04]  /*368e0*/  LDL.LU R193, [R1+0x354] ;  /* 0x0003540001c17983 */ /* 0x000ee80000300800 */
[----:B------:R-:W3:Y:S04]  /*368f0*/  LDL.LU R194, [R1+0x358] ;  /* 0x0003580001c27983 */ /* 0x000ee80000300800 */
[----:B------:R-:W3:Y:S04]  /*36900*/  LDL.LU R195, [R1+0x35c] ;  /* 0x00035c0001c37983 */ /* 0x000ee80000300800 */
[----:B------:R-:W1:Y:S04]  /*36910*/  LDL.LU R180, [R1+0x2a0] ;  /* 0x0002a00001b47983 */ /* 0x000e680000300800 */
[----:B------:R-:W1:Y:S01]  /*36920*/  LDL.LU R181, [R1+0x2a4] ;  /* 0x0002a40001b57983 */ /* 0x000e620000300800 */
[----:B------:R-:W-:-:S03]  /*36930*/  MOV R106, R84 ;  /* 0x00000054006a7202 */ /* 0x000fc60000000f00 */
[----:B------:R-:W1:Y:S01]  /*36940*/  LDL.LU R182, [R1+0x2a8] ;  /* 0x0002a80001b67983 */ /* 0x000e620000300800 */
[----:B------:R-:W-:-:S03]  /*36950*/  IMAD.MOV.U32 R107, RZ, RZ, R85 ;  /* 0x000000ffff6b7224 */ /* 0x000fc600078e0055 */
[----:B------:R-:W1:Y:S01]  /*36960*/  LDL.LU R183, [R1+0x2ac] ;  /* 0x0002ac0001b77983 */ /* 0x000e620000300800 */
[----:B------:R-:W-:-:S03]  /*36970*/  MOV R84, R74 ;  /* 0x0000004a00547202 */ /* 0x000fc60000000f00 */
[----:B------:R-:W3:Y:S01]  /*36980*/  LDL.LU R164, [R1+0x260] ;  /* 0x0002600001a47983 */ /* 0x000ee20000300800 */
[----:B------:R-:W-:Y:S01]  /*36990*/  MOV R100, R86 ;  /* 0x0000005600647202 */ /* 0x000fe20000000f00 */
[----:B------:R-:W-:Y:S02]  /*369a0*/  IMAD.MOV.U32 R85, RZ, RZ, R75 ;  /* 0x000000ffff557224 */ /* 0x000fe400078e004b */
[----:B------:R-:W3:Y:S01]  /*369b0*/  LDL.LU R165, [R1+0x264] ;  /* 0x0002640001a57983 */ /* 0x000ee20000300800 */
[----:B------:R-:W-:Y:S01]  /*369c0*/  MOV R74, R60 ;  /* 0x0000003c004a7202 */ /* 0x000fe20000000f00 */
[----:B------:R-:W-:Y:S02]  /*369d0*/  IMAD.MOV.U32 R101, RZ, RZ, R87 ;  /* 0x000000ffff657224 */ /* 0x000fe400078e0057 */
[----:B------:R-:W3:Y:S01]  /*369e0*/  LDL.LU R166, [R1+0x268] ;  /* 0x0002680001a67983 */ /* 0x000ee20000300800 */
[----:B------:R-:W-:Y:S01]  /*369f0*/  MOV R86, R68 ;  /* 0x0000004400567202 */ /* 0x000fe20000000f00 */
[----:B------:R-:W-:-:S02]  /*36a00*/  IMAD.MOV.U32 R75, RZ, RZ, R61 ;  /* 0x000000ffff4b7224 */ /* 0x000fc400078e003d */
[----:B------:R-:W3:Y:S01]  /*36a10*/  LDL.LU R167, [R1+0x26c] ;  /* 0x00026c0001a77983 */ /* 0x000ee20000300800 */
[----:B------:R-:W-:Y:S01]  /*36a20*/  IMAD.MOV.U32 R87, RZ, RZ, R69 ;  /* 0x000000ffff577224 */ /* 0x000fe200078e0045 */
[----:B------:R-:W-:Y:S02]  /*36a30*/  MOV R68, R62 ;  /* 0x0000003e00447202 */ /* 0x000fe40000000f00 */
[----:B------:R-:W3:Y:S01]  /*36a40*/  LDL.LU R60, [R1+0x1a0] ;  /* 0x0001a000013c7983 */ /* 0x000ee20000300800 */
[----:B------:R-:W-:-:S03]  /*36a50*/  IMAD.MOV.U32 R69, RZ, RZ, R63 ;  /* 0x000000ffff457224 */ /* 0x000fc600078e003f */
[----:B------:R-:W3:Y:S04]  /*36a60*/  LDL.LU R61, [R1+0x1a4] ;  /* 0x0001a400013d7983 */ /* 0x000ee80000300800 */
[----:B------:R-:W3:Y:S04]  /*36a70*/  LDL.LU R62, [R1+0x1a8] ;  /* 0x0001a800013e7983 */ /* 0x000ee80000300800 */
[----:B------:R-:W3:Y:S01]  /*36a80*/  LDL.LU R63, [R1+0x1ac] ;  /* 0x0001ac00013f7983 */ /* 0x000ee20000300800 */
[----:B------:R-:W-:-:S03]  /*36a90*/  MOV R208, R226 ;  /* 0x000000e200d07202 */ /* 0x000fc60000000f00 */
[----:B------:R-:W-:Y:S01]  /*36aa0*/  STL.64 [R1+0x2208], R242 ;  /* 0x002208f201007387 */ /* 0x000fe20000100a00 */
[----:B------:R-:W-:-:S03]  /*36ab0*/  IMAD.MOV.U32 R209, RZ, RZ, R228 ;  /* 0x000000ffffd17224 */ /* 0x000fc600078e00e4 */
[----:B------:R-:W-:Y:S01]  /*36ac0*/  STL.64 [R1+0x2200], R240 ;  /* 0x002200f001007387 */ /* 0x000fe20000100a00 */
[----:B------:R-:W-:Y:S01]  /*36ad0*/  MOV R210, R231 ;  /* 0x000000e700d27202 */ /* 0x000fe20000000f00 */
[----:B------:R-:W-:Y:S01]  /*36ae0*/  IMAD.MOV.U32 R211, RZ, RZ, R232 ;  /* 0x000000ffffd37224 */ /* 0x000fe200078e00e8 */
[----:B--2---:R-:W-:-:S15]  /*36af0*/  HMMA.1688.F32.TF32 R236, R24, R144, R236 ;  /* 0x0000009018ec723c */ /* 0x004fde00000810ec */
[----:B------:R-:W-:-:S08]  /*36b00*/  NOP ;  /* 0x0000000000007918 */ /* 0x000fd00000000000 */
[----:B------:R-:W-:Y:S04]  /*36b10*/  STL.64 [R1+0x2218], R238 ;  /* 0x002218ee01007387 */ /* 0x000fe80000100a00 */
[----:B------:R-:W-:Y:S04]  /*36b20*/  STL.64 [R1+0x2210], R236 ;  /* 0x002210ec01007387 */ /* 0x000fe80000100a00 */
[----:B------:R-:W2:Y:S04]  /*36b30*/  LDL.LU R226, [R1+0x22a4] ;  /* 0x0022a40001e27983 */ /* 0x000ea80000300800 */
[----:B------:R-:W4:Y:S04]  /*36b40*/  LDL.LU R228, [R1+0x22a0] ;  /* 0x0022a00001e47983 */ /* 0x000f280000300800 */
        /* <DEDUP_REMOVED lines=10> */
[----:B------:R-:W-:Y:S01]  /*36bf0*/  MOV R104, R94 ;  /* 0x0000005e00687202 */ /* 0x000fe20000000f00 */
[----:B------:R-:W-:Y:S01]  /*36c00*/  IMAD.MOV.U32 R105, RZ, RZ, R95 ;  /* 0x000000ffff697224 */ /* 0x000fe200078e005f */
[----:B------:R-:W-:Y:S01]  /*36c10*/  MOV R94, R21 ;  /* 0x00000015005e7202 */ /* 0x000fe20000000f00 */
[----:B------:R-:W3:Y:S01]  /*36c20*/  LDL.LU R227, [R1+0x2274] ;  /* 0x0022740001e37983 */ /* 0x000ee20000300800 */
[----:B------:R-:W-:-:S02]  /*36c30*/  IMAD.MOV.U32 R95, RZ, RZ, R20 ;  /* 0x000000ffff5f7224 */ /* 0x000fc400078e0014 */
[----:B------:R-:W-:Y:S01]  /*36c40*/  HMMA.1688.F32.TF32 R20, R24, R128, R188 ;  /* 0x000000801814723c */ /* 0x000fe200000810bc */
[----:B------:R-:W3:Y:S04]  /*36c50*/  LDL.LU R235, [R1+0x2270] ;  /* 0x0022700001eb7983 */ /* 0x000ee80000300800 */
[----:B------:R-:W3:Y:S04]  /*36c60*/  LDL.LU R234, [R1+0x226c] ;  /* 0x00226c0001ea7983 */ /* 0x000ee80000300800 */
[----:B------:R-:W3:Y:S01]  /*36c70*/  LDL.LU R233, [R1+0x2268] ;  /* 0x0022680001e97983 */ /* 0x000ee20000300800 */
[----:B-1----:R-:W-:Y:S01]  /*36c80*/  HMMA.1688.F32.TF32 R28, R56, R152, R180 ;  /* 0x00000098381c723c */ /* 0x002fe200000810b4 */
[----:B--2---:R-:W-:Y:S01]  /*36c90*/  IMAD.MOV.U32 R191, RZ, RZ, R226 ;  /* 0x000000ffffbf7224 */ /* 0x004fe200078e00e2 */
[----:B----4-:R-:W-:Y:S01]  /*36ca0*/  MOV R190, R228 ;  /* 0x000000e400be7202 */ /* 0x010fe20000000f00 */
[----:B---3--:R-:W-:Y:S01]  /*36cb0*/  IMAD.MOV.U32 R189, RZ, RZ, R231 ;  /* 0x000000ffffbd7224 */ /* 0x008fe200078e00e7 */
[----:B------:R-:W-:-:S02]  /*36cc0*/  MOV R188, R232 ;  /* 0x000000e800bc7202 */ /* 0x000fc40000000f00 */
[----:B------:R-:W2:Y:S04]  /*36cd0*/  LDL.LU R232, [R1+0x2264] ;  /* 0x0022640001e87983 */ /* 0x000ea80000300800 */
[----:B------:R-:W3:Y:S04]  /*36ce0*/  LDL.LU R231, [R1+0x2260] ;  /* 0x0022600001e77983 */ /* 0x000ee80000300800 */
[----:B------:R-:W4:Y:S04]  /*36cf0*/  LDL.LU R228, [R1+0x225c] ;  /* 0x00225c0001e47983 */ /* 0x000f280000300800 */
[----:B------:R-:W3:Y:S01]  /*36d00*/  LDL.LU R226, [R1+0x2258] ;  /* 0x0022580001e27983 */ /* 0x000ee20000300800 */
[----:B------:R-:W-:Y:S01]  /*36d10*/  IMAD.MOV.U32 R181, RZ, RZ, R230 ;  /* 0x000000ffffb57224 */ /* 0x000fe200078e00e6 */
[----:B------:R-:W-:-:S02]  /*36d20*/  MOV R180, R229 ;  /* 0x000000e500b47202 */ /* 0x000fc40000000f00 */
[----:B------:R-:W3:Y:S04]  /*36d30*/  LDL.LU R229, [R1+0x2254] ;  /* 0x0022540001e57983 */ /* 0x000ee80000300800 */
[----:B------:R-:W3:Y:S01]  /*36d40*/  LDL.LU R230, [R1+0x2250] ;  /* 0x0022500001e67983 */ /* 0x000ee20000300800 */
[----:B------:R-:W-:Y:S01]  /*36d50*/  MOV R182, R224 ;  /* 0x000000e000b67202 */ /* 0x000fe20000000f00 */
[----:B------:R-:W-:Y:S01]  /*36d60*/  HMMA.1688.F32.TF32 R40, R56, R140, R168 ;  /* 0x0000008c3828723c */ /* 0x000fe200000810a8 */
[----:B------:R-:W-:Y:S01]  /*36d70*/  IMAD.MOV.U32 R183, RZ, RZ, R225 ;  /* 0x000000ffffb77224 */ /* 0x000fe200078e00e1 */
[----:B------:R-:W3:Y:S04]  /*36d80*/  LDL.LU R224, [R1+0x224c] ;  /* 0x00224c0001e07983 */ /* 0x000ee80000300800 */
[----:B------:R-:W3:Y:S01]  /*36d90*/  LDL.LU R225, [R1+0x2248] ;  /* 0x0022480001e17983 */ /* 0x000ee20000300800 */
[----:B------:R-:W-:Y:S01]  /*36da0*/  HMMA.1688.F32.TF32 R16, R24, R132, R44 ;  /* 0x000000841810723c */ /* 0x000fe2000008102c */
[----:B------:R-:W-:Y:S01]  /*36db0*/  MOV R98, R76 ;  /* 0x0000004c00627202 */ /* 0x000fe20000000f00 */
[----:B------:R-:W-:Y:S01]  /*36dc0*/  IMAD.MOV.U32 R99, RZ, RZ, R77 ;  /* 0x000000ffff637224 */ /* 0x000fe200078e004d */
[----:B------:R-:W-:Y:S01]  /*36dd0*/  MOV R76, R37 ;  /* 0x00000025004c7202 */ /* 0x000fe20000000f00 */
[----:B------:R-:W-:-:S02]  /*36de0*/  IMAD.MOV.U32 R77, RZ, RZ, R36 ;  /* 0x000000ffff4d7224 */ /* 0x000fc400078e0024 */
[----:B------:R-:W-:Y:S01]  /*36df0*/  HMMA.1688.F32.TF32 R44, R56, R136, R164 ;  /* 0x00000088382c723c */ /* 0x000fe200000810a4 */
[----:B------:R-:W-:Y:S01]  /*36e00*/  MOV R156, R78 ;  /* 0x0000004e009c7202 */ /* 0x000fe20000000f00 */
[----:B------:R-:W-:Y:S01]  /*36e10*/  IMAD.MOV.U32 R157, RZ, RZ, R79 ;  /* 0x000000ffff9d7224 */ /* 0x000fe200078e004f */
[----:B------:R-:W-:-:S03]  /*36e20*/  MOV R78, R33 ;  /* 0x00000021004e7202 */ /* 0x000fc60000000f00 */
[----:B------:R-:W-:Y:S01]  /*36e30*/  HMMA.1688.F32.TF32 R36, R56, R144, R172 ;  /* 0x000000903824723c */ /* 0x000fe200000810ac */
[----:B------:R-:W-:-:S05]  /*36e40*/  IMAD.MOV.U32 R79, RZ, RZ, R32 ;  /* 0x000000ffff4f7224 */ /* 0x000fca00078e0020 */
[----:B------:R-:W-:Y:S01]  /*36e50*/  HMMA.1688.F32.TF32 R32, R56, R148, R176 ;  /* 0x000000943820723c */ /* 0x000fe200000810b0 */
[----:B------:R-:W-:Y:S01]  /*36e60*/  MOV R174, R233 ;  /* 0x000000e900ae7202 */ /* 0x000fe20000000f00 */
[----:B------:R-:W-:-:S05]  /*36e70*/  IMAD.MOV.U32 R175, RZ, RZ, R234 ;  /* 0x000000ffffaf7224 */ /* 0x000fca00078e00ea */
[----:B------:R-:W-:Y:S01]  /*36e80*/  MOV R176, R235 ;  /* 0x000000eb00b07202 */ /* 0x000fe20000000f00 */
[----:B------:R-:W-:Y:S02]  /*36e90*/  IMAD.MOV.U32 R177, RZ, RZ, R227 ;  /* 0x000000ffffb17224 */ /* 0x000fe400078e00e3 */
[----:B--2---:R-:W-:Y:S02]  /*36ea0*/  IMAD.MOV.U32 R173, RZ, RZ, R232 ;  /* 0x000000ffffad7224 */ /* 0x004fe400078e00e8 */
[----:B----4-:R-:W-:Y:S01]  /*36eb0*/  IMAD.MOV.U32 R169, RZ, RZ, R228 ;  /* 0x000000ffffa97224 */ /* 0x010fe200078e00e4 */
[----:B---3--:R-:W-:Y:S02]  /*36ec0*/  MOV R168, R226 ;  /* 0x000000e200a87202 */ /* 0x008fe40000000f00 */
[----:B------:R-:W2:Y:S04]  /*36ed0*/  LDL.LU R226, [R1+0x2244] ;  /* 0x0022440001e27983 */ /* 0x000ea80000300800 */
[----:B------:R-:W3:Y:S01]  /*36ee0*/  LDL.LU R228, [R1+0x2240] ;  /* 0x0022400001e47983 */ /* 0x000ee20000300800 */
[----:B------:R-:W-:-:S02]  /*36ef0*/  MOV R172, R231 ;  /* 0x000000e700ac7202 */ /* 0x000fc40000000f00 */
[----:B------:R-:W-:Y:S02]  /*36f00*/  MOV R170, R229 ;  /* 0x000000e500aa7202 */ /* 0x000fe40000000f00 */
[----:B------:R-:W3:Y:S01]  /*36f10*/  LDL.LU R229, [R1+0x223c] ;  /* 0x00223c0001e57983 */ /* 0x000ee20000300800 */
[----:B------:R-:W-:-:S03]  /*36f20*/  IMAD.MOV.U32 R171, RZ, RZ, R230 ;  /* 0x000000ffffab7224 */ /* 0x000fc600078e00e6 */
[----:B------:R-:W3:Y:S04]  /*36f30*/  LDL.LU R230, [R1+0x2238] ;  /* 0x0022380001e67983 */ /* 0x000ee80000300800 */
[----:B------:R-:W4:Y:S04]  /*36f40*/  LDL.LU R164, [R1+0x320] ;  /* 0x0003200001a47983 */ /* 0x000f280000300800 */
[----:B------:R-:W4:Y:S04]  /*36f50*/  LDL.LU R165, [R1+0x324] ;  /* 0x0003240001a57983 */ /* 0x000f280000300800 */
[----:B------:R-:W4:Y:S04]  /*36f60*/  LDL.LU R166, [R1+0x328] ;  /* 0x0003280001a67983 */ /* 0x000f280000300800 */
[----:B------:R-:W4:Y:S04]  /*36f70*/  LDL.LU R167, [R1+0x32c] ;  /* 0x00032c0001a77983 */ /* 0x000f280000300800 */
[----:B------:R-:W3:Y:S04]  /*36f80*/  LDL.LU R231, [R1+0x2234] ;  /* 0x0022340001e77983 */ /* 0x000ee80000300800 */
[----:B------:R-:W2:Y:S04]  /*36f90*/  LDL.LU R232, [R1+0x2230] ;  /* 0x0022300001e87983 */ /* 0x000ea80000300800 */
[----:B------:R-:W2:Y:S04]  /*36fa0*/  LDL.LU R233, [R1+0x222c] ;  /* 0x00222c0001e97983 */ /* 0x000ea80000300800 */
[----:B------:R-:W2:Y:S04]  /*36fb0*/  LDL.LU R234, [R1+0x2228] ;  /* 0x0022280001ea7983 */ /* 0x000ea80000300800 */
[----:B------:R-:W2:Y:S04]  /*36fc0*/  LDL.LU R235, [R1+0x2224] ;  /* 0x0022240001eb7983 */ /* 0x000ea80000300800 */
[----:B------:R-:W3:Y:S04]  /*36fd0*/  LDL.LU R227, [R1+0x2220] ;  /* 0x0022200001e37983 */ /* 0x000ee80000300800 */
[----:B------:R-:W3:Y:S04]  /*36fe0*/  LDL.LU R178, [R1+0x2f8] ;  /* 0x0002f80001b27983 */ /* 0x000ee80000300800 */
[----:B------:R-:W3:Y:S01]  /*36ff0*/  LDL.LU R179, [R1+0x2fc] ;  /* 0x0002fc0001b37983 */ /* 0x000ee20000300800 */
[----:B------:R-:W-:Y:S01]  /*37000*/  MOV R248, R115 ;  /* 0x0000007300f87202 */ /* 0x000fe20000000f00 */
[----:B------:R-:W-:Y:S01]  /*37010*/  IMAD.MOV.U32 R249, RZ, RZ, R114 ;  /* 0x000000fffff97224 */ /* 0x000fe200078e0072 */
[----:B------:R-:W-:Y:S01]  /*37020*/  MOV R250, R113 ;  /* 0x0000007100fa7202 */ /* 0x000fe20000000f00 */
[----:B------:R-:W-:Y:S01]  /*37030*/  IMAD.MOV.U32 R251, RZ, RZ, R112 ;  /* 0x000000fffffb7224 */ /* 0x000fe200078e0070 */
[----:B------:R-:W3:Y:S04]  /*37040*/  LDL.LU R212, [R1+0x1e0] ;  /* 0x0001e00001d47983 */ /* 0x000ee80000300800 */
[----:B------:R-:W3:Y:S04]  /*37050*/  LDL.LU R213, [R1+0x1e4] ;  /* 0x0001e40001d57983 */ /* 0x000ee80000300800 */
[----:B------:R-:W3:Y:S04]  /*37060*/  LDL.LU R214, [R1+0x1e8] ;  /* 0x0001e80001d67983 */ /* 0x000ee80000300800 */
[----:B------:R-:W3:Y:S01]  /*37070*/  LDL.LU R215, [R1+0x1ec] ;  /* 0x0001ec0001d77983 */ /* 0x000ee20000300800 */
[----:B------:R-:W-:Y:S01]  /*37080*/  MOV R110, R13 ;  /* 0x0000000d006e7202 */ /* 0x000fe20000000f00 */
[----:B------:R-:W-:-:S02]  /*37090*/  IMAD.MOV.U32 R111, RZ, RZ, R12 ;  /* 0x000000ffff6f7224 */ /* 0x000fc400078e000c */
[C---:B------:R-:W-:Y:S01]  /*370a0*/  HMMA.1688.F32.TF32 R12, R24.reuse, R136, R192 ;  /* 0x00000088180c723c */ /* 0x040fe200000810c0 */
[----:B------:R-:W-:Y:S04]  /*370b0*/  LDS R192, [R3+UR7+0x18200] ;  /* 0x0182000703c07984 */ /* 0x000fe80008000800 */
[----:B------:R-:W-:Y:S04]  /*370c0*/  LDS R194, [R3+UR7+0x19200] ;  /* 0x0192000703c27984 */ /* 0x000fe80008000800 */
[----:B------:R-:W-:Y:S04]  /*370d0*/  LDS R193, [R7+UR7+0x18200] ;  /* 0x0182000707c17984 */ /* 0x000fe80008000800 */
[----:B------:R-:W1:Y:S01]  /*370e0*/  LDS R195, [R7+UR7+0x19200] ;  /* 0x0192000707c37984 */ /* 0x000e620008000800 */
[C---:B------:R-:W-:Y:S06]  /*370f0*/  HMMA.1688.F32.TF32 R8, R24.reuse, R140, R8 ;  /* 0x0000008c1808723c */ /* 0x040fec0000081008 */
[----:B------:R-:W-:Y:S07]  /*37100*/  HMMA.1688.F32.TF32 R24, R24, R124, R184 ;  /* 0x0000007c1818723c */ /* 0x000fee00000810b8 */
[----:B------:R-:W-:Y:S01]  /*37110*/  MOV R184, R119 ;  /* 0x0000007700b87202 */ /* 0x000fe20000000f00 */
[----:B------:R-:W-:Y:S01]  /*37120*/  IMAD.MOV.U32 R185, RZ, RZ, R118 ;  /* 0x000000ffffb97224 */ /* 0x000fe200078e0076 */
[----:B------:R-:W-:Y:S01]  /*37130*/  MOV R186, R117 ;  /* 0x0000007500ba7202 */ /* 0x000fe20000000f00 */
[----:B------:R-:W-:Y:S01]  /*37140*/  IMAD.MOV.U32 R187, RZ, RZ, R116 ;  /* 0x000000ffffbb7224 */ /* 0x000fe200078e0074 */
[C---:B-1----:R-:W-:Y:S06]  /*37150*/  HMMA.1688.F32.TF32 R168, R192.reuse, R148, R168 ;  /* 0x00000094c0a8723c */ /* 0x042fec00000810a8 */
[C---:B------:R-:W-:Y:S06]  /*37160*/  HMMA.1688.F32.TF32 R172, R192.reuse, R144, R172 ;  /* 0x00000090c0ac723c */ /* 0x040fec00000810ac */
[C---:B------:R-:W-:Y:S06]  /*37170*/  HMMA.1688.F32.TF32 R180, R192.reuse, R136, R180 ;  /* 0x00000088c0b4723c */ /* 0x040fec00000810b4 */
[C---:B------:R-:W-:Y:S06]  /*37180*/  HMMA.1688.F32.TF32 R184, R192.reuse, R132, R184 ;  /* 0x00000084c0b8723c */ /* 0x040fec00000810b8 */
[----:B------:R-:W-:Y:S06]  /*37190*/  HMMA.1688.F32.TF32 R188, R192, R128, R188 ;  /* 0x00000080c0bc723c */ /* 0x000fec00000810bc */
[----:B--2---:R-:W-:Y:S01]  /*371a0*/  HMMA.1688.F32.TF32 R112, R120, R132, R232 ;  /* 0x000000847870723c */ /* 0x004fe200000810e8 */
[----:B------:R-:W-:Y:S04]  /*371b0*/  LDS R232, [R3+UR7+0x18280] ;  /* 0x0182800703e87984 */ /* 0x000fe80008000800 */
[----:B------:R-:W-:Y:S04]  /*371c0*/  LDS R234, [R3+UR7+0x19280] ;  /* 0x0192800703ea7984 */ /* 0x000fe80008000800 */
[----:B------:R-:W-:Y:S04]  /*371d0*/  LDS R233, [R7+UR7+0x18280] ;  /* 0x0182800707e97984 */ /* 0x000fe80008000800 */
[----:B------:R-:W1:Y:S02]  /*371e0*/  LDS R235, [R7+UR7+0x19280] ;  /* 0x0192800707eb7984 */ /* 0x000e640008000800 */
[C---:B-1----:R-:W-:Y:S06]  /*371f0*/  HMMA.1688.F32.TF32 R200, R232.reuse, R148, R200 ;  /* 0x00000094e8c8723c */ /* 0x042fec00000810c8 */
[C---:B------:R-:W-:Y:S06]  /*37200*/  HMMA.1688.F32.TF32 R204, R232.reuse, R144, R204 ;  /* 0x00000090e8cc723c */ /* 0x040fec00000810cc */
[----:B------:R-:W-:Y:S11]  /*37210*/  HMMA.1688.F32.TF32 R208, R232, R140, R208 ;  /* 0x0000008ce8d0723c */ /* 0x000ff600000810d0 */
[----:B------:R-:W-:Y:S04]  /*37220*/  STL [R1+0x2154], R200 ;  /* 0x002154c801007387 */ /* 0x000fe80000100800 */
[----:B------:R-:W-:Y:S04]  /*37230*/  STL [R1+0x2150], R201 ;  /* 0x002150c901007387 */ /* 0x000fe80000100800 */
[----:B------:R-:W-:Y:S04]  /*37240*/  STL [R1+0x214c], R202 ;  /* 0x00214cca01007387 */ /* 0x000fe80000100800 */
[----:B------:R-:W-:Y:S04]  /*37250*/  STL [R1+0x2148], R203 ;  /* 0x002148cb01007387 */ /* 0x000fe80000100800 */
[----:B------:R-:W2:Y:S04]  /*37260*/  LDL.LU R216, [R1+0x1d0] ;  /* 0x0001d00001d87983 */ /* 0x000ea80000300800 */
[----:B------:R-:W2:Y:S04]  /*37270*/  LDL.LU R217, [R1+0x1d4] ;  /* 0x0001d40001d97983 */ /* 0x000ea80000300800 */
[----:B------:R-:W2:Y:S04]  /*37280*/  LDL.LU R218, [R1+0x1d8] ;  /* 0x0001d80001da7983 */ /* 0x000ea80000300800 */
[----:B------:R-:W2:Y:S04]  /*37290*/  LDL.LU R219, [R1+0x1dc] ;  /* 0x0001dc0001db7983 */ /* 0x000ea80000300800 */
[----:B------:R-:W-:Y:S04]  /*372a0*/  STL [R1+0x2160], R204 ;  /* 0x002160cc01007387 */ /* 0x000fe80000100800 */
[----:B------:R-:W-:Y:S04]  /*372b0*/  STL [R1+0x215c], R205 ;  /* 0x00215ccd01007387 */ /* 0x000fe80000100800 */
[----:B------:R-:W-:Y:S04]  /*372c0*/  STL [R1+0x2158], R206 ;  /* 0x002158ce01007387 */ /* 0x000fe80000100800 */
[----:B------:R-:W-:Y:S04]  /*372d0*/  STL [R1+0x2144], R207 ;  /* 0x002144cf01007387 */ /* 0x000fe80000100800 */
[----:B------:R-:W2:Y:S04]  /*372e0*/  LDL.LU R236, [R1+0x1c0] ;  /* 0x0001c00001ec7983 */ /* 0x000ea80000300800 */
[----:B------:R-:W2:Y:S04]  /*372f0*/  LDL.LU R237, [R1+0x1c4] ;  /* 0x0001c40001ed7983 */ /* 0x000ea80000300800 */
[----:B------:R-:W2:Y:S04]  /*37300*/  LDL.LU R238, [R1+0x1c8] ;  /* 0x0001c80001ee7983 */ /* 0x000ea80000300800 */
[----:B------:R-:W2:Y:S01]  /*37310*/  LDL.LU R239, [R1+0x1cc] ;  /* 0x0001cc0001ef7983 */ /* 0x000ea20000300800 */
[C---:B----4-:R-:W-:Y:S03]  /*37320*/  HMMA.1688.F32.TF32 R164, R192.reuse, R152, R164 ;  /* 0x00000098c0a4723c */ /* 0x050fe600000810a4 */
[----:B------:R-:W-:Y:S03]  /*37330*/  STL [R1+0x2168], R208 ;  /* 0x002168d001007387 */ /* 0x000fe60000100800 */
[C---:B---3--:R-:W-:Y:S01]  /*37340*/  HMMA.1688.F32.TF32 R176, R192.reuse, R140, R176 ;  /* 0x0000008cc0b0723c */ /* 0x048fe200000810b0 */
[----:B------:R-:W-:Y:S04]  /*37350*/  STL [R1+0x2164], R209 ;  /* 0x002164d101007387 */ /* 0x000fe80000100800 */
[----:B------:R-:W-:Y:S01]  /*37360*/  STL [R1+0x2140], R210 ;  /* 0x002140d201007387 */ /* 0x000fe20000100800 */
[----:B------:R-:W-:Y:S03]  /*37370*/  HMMA.1688.F32.TF32 R192, R192, R124, R248 ;  /* 0x0000007cc0c0723c */ /* 0x000fe600000810f8 */
[----:B------:R-:W-:Y:S04]  /*37380*/  STL [R1+0x213c], R211 ;  /* 0x00213cd301007387 */ /* 0x000fe80000100800 */
[----:B------:R-:W3:Y:S04]  /*37390*/  LDL.LU R248, [R1+0x170] ;  /* 0x0001700001f87983 */ /* 0x000ee80000300800 */
[----:B------:R-:W3:Y:S04]  /*373a0*/  LDL.LU R249, [R1+0x174] ;  /* 0x0001740001f97983 */ /* 0x000ee80000300800 */
[----:B------:R-:W3:Y:S04]  /*373b0*/  LDL.LU R250, [R1+0x178] ;  /* 0x0001780001fa7983 */ /* 0x000ee80000300800 */
[----:B------:R-:W3:Y:S01]  /*373c0*/  LDL.LU R251, [R1+0x17c] ;  /* 0x00017c0001fb7983 */ /* 0x000ee20000300800 */
[----:B------:R-:W-:Y:S03]  /*373d0*/  HMMA.1688.F32.TF32 R212, R232, R136, R212 ;  /* 0x00000088e8d4723c */ /* 0x000fe600000810d4 */
[----:B------:R-:W4:Y:S04]  /*373e0*/  LDL.LU R244, [R1+0x150] ;  /* 0x0001500001f47983 */ /* 0x000f280000300800 */
[----:B------:R-:W4:Y:S04]  /*373f0*/  LDL.LU R245, [R1+0x154] ;  /* 0x0001540001f57983 */ /* 0x000f280000300800 */
[----:B------:R-:W4:Y:S04]  /*37400*/  LDL.LU R246, [R1+0x158] ;  /* 0x0001580001f67983 */ /* 0x000f280000300800 */
[----:B------:R-:W4:Y:S04]  /*37410*/  LDL.LU R247, [R1+0x15c] ;  /* 0x00015c0001f77983 */ /* 0x000f280000300800 */
[----:B------:R-:W4:Y:S01]  /*37420*/  LDL.LU R240, [R1+0x160] ;  /* 0x0001600001f07983 */ /* 0x000f220000300800 */
[C---:B------:R-:W-:Y:S03]  /*37430*/  HMMA.1688.F32.TF32 R92, R120.reuse, R152, R92 ;  /* 0x00000098785c723c */ /* 0x040fe6000008105c */
[----:B------:R-:W4:Y:S04]  /*37440*/  LDL.LU R241, [R1+0x164] ;  /* 0x0001640001f17983 */ /* 0x000f280000300800 */
[----:B------:R-:W4:Y:S01]  /*37450*/  LDL.LU R242, [R1+0x168] ;  /* 0x0001680001f27983 */ /* 0x000f220000300800 */
[C---:B------:R-:W-:Y:S03]  /*37460*/  HMMA.1688.F32.TF32 R96, R120.reuse, R148, R96 ;  /* 0x000000947860723c */ /* 0x040fe60000081060 */
[----:B------:R-:W4:Y:S03]  /*37470*/  LDL.LU R243, [R1+0x16c] ;  /* 0x00016c0001f37983 */ /* 0x000f260000300800 */
[C---:B------:R-:W-:Y:S01]  /*37480*/  HMMA.1688.F32.TF32 R100, R120.reuse, R144, R100 ;  /* 0x000000907864723c */ /* 0x040fe20000081064 */
[----:B------:R-:W4:Y:S04]  /*37490*/  LDL.LU R220, [R1+0x140] ;  /* 0x0001400001dc7983 */ /* 0x000f280000300800 */
[----:B------:R-:W4:Y:S01]  /*374a0*/  LDL.LU R221, [R1+0x144] ;  /* 0x0001440001dd7983 */ /* 0x000f220000300800 */
[C---:B------:R-:W-:Y:S03]  /*374b0*/  HMMA.1688.F32.TF32 R104, R120.reuse, R140, R104 ;  /* 0x0000008c7868723c */ /* 0x040fe60000081068 */
[----:B------:R-:W4:Y:S03]  /*374c0*/  LDL.LU R222, [R1+0x148] ;  /* 0x0001480001de7983 */ /* 0x000f260000300800 */
[C---:B------:R-:W-:Y:S01]  /*374d0*/  HMMA.1688.F32.TF32 R108, R120.reuse, R136, R108 ;  /* 0x00000088786c723c */ /* 0x040fe2000008106c */
[----:B------:R-:W4:Y:S05]  /*374e0*/  LDL.LU R223, [R1+0x14c] ;  /* 0x00014c0001df7983 */ /* 0x000f2a0000300800 */
[C---:B------:R-:W-:Y:S01]  /*374f0*/  HMMA.1688.F32.TF32 R116, R120.reuse, R128, R228 ;  /* 0x000000807874723c */ /* 0x040fe200000810e4 */
[----:B------:R-:W-:Y:S05]  /*37500*/  STL [R1+0x2174], R212 ;  /* 0x002174d401007387 */ /* 0x000fea0000100800 */
[----:B------:R-:W-:Y:S01]  /*37510*/  HMMA.1688.F32.TF32 R120, R120, R124, R224 ;  /* 0x0000007c7878723c */ /* 0x000fe200000810e0 */
[----:B------:R-:W-:Y:S04]  /*37520*/  STL [R1+0x2170], R213 ;  /* 0x002170d501007387 */ /* 0x000fe80000100800 */
[----:B------:R-:W-:Y:S04]  /*37530*/  STL [R1+0x216c], R214 ;  /* 0x00216cd601007387 */ /* 0x000fe80000100800 */
[----:B------:R-:W-:Y:S01]  /*37540*/  STL [R1+0x2138], R215 ;  /* 0x002138d701007387 */ /* 0x000fe20000100800 */
[C---:B------:R-:W-:Y:S06]  /*37550*/  HMMA.1688.F32.TF32 R196, R232.reuse, R152, R196 ;  /* 0x00000098e8c4723c */ /* 0x040fec00000810c4 */
[C---:B--2---:R-:W-:Y:S01]  /*37560*/  HMMA.1688.F32.TF32 R224, R232.reuse, R132, R216 ;  /* 0x00000084e8e0723c */ /* 0x044fe200000810d8 */
[----:B------:R-:W2:Y:S04]  /*37570*/  LDL.LU R216, [R1+0x130] ;  /* 0x0001300001d87983 */ /* 0x000ea80000300800 */
[----:B------:R-:W2:Y:S04]  /*37580*/  LDL.LU R217, [R1+0x134] ;  /* 0x0001340001d97983 */ /* 0x000ea80000300800 */
[----:B------:R-:W2:Y:S04]  /*37590*/  LDL.LU R218, [R1+0x138] ;  /* 0x0001380001da7983 */ /* 0x000ea80000300800 */
[----:B------:R-:W2:Y:S01]  /*375a0*/  LDL.LU R219, [R1+0x13c] ;  /* 0x00013c0001db7983 */ /* 0x000ea20000300800 */
[C---:B------:R-:W-:Y:S09]  /*375b0*/  HMMA.1688.F32.TF32 R228, R232.reuse, R128, R236 ;  /* 0x00000080e8e4723c */ /* 0x040ff200000810ec */
[----:B------:R-:W-:Y:S04]  /*375c0*/  STL [R1+0x2180], R224 ;  /* 0x002180e001007387 */ /* 0x000fe80000100800 */
[----:B------:R-:W-:Y:S04]  /*375d0*/  STL [R1+0x217c], R225 ;  /* 0x00217ce101007387 */ /* 0x000fe80000100800 */
[----:B------:R-:W-:Y:S04]  /*375e0*/  STL [R1+0x2178], R226 ;  /* 0x002178e201007387 */ /* 0x000fe80000100800 */
[----:B------:R-:W-:Y:S04]  /*375f0*/  STL [R1+0x2134], R227 ;  /* 0x002134e301007387 */ /* 0x000fe80000100800 */
[----:B------:R-:W-:Y:S04]  /*37600*/  STL [R1+0x2190], R228 ;  /* 0x002190e401007387 */ /* 0x000fe80000100800 */
[----:B------:R-:W-:Y:S04]  /*37610*/  STL [R1+0x218c], R229 ;  /* 0x00218ce501007387 */ /* 0x000fe80000100800 */
[----:B------:R-:W-:Y:S01]  /*37620*/  STL [R1+0x2188], R230 ;  /* 0x002188e601007387 */ /* 0x000fe20000100800 */
[----:B---3--:R-:W-:Y:S03]  /*37630*/  HMMA.1688.F32.TF32 R232, R232, R124, R248 ;  /* 0x0000007ce8e8723c */ /* 0x008fe600000810f8 */
[----:B------:R-:W-:Y:S04]  /*37640*/  STL [R1+0x2184], R231 ;  /* 0x002184e701007387 */ /* 0x000fe80000100800 */
[----:B------:R-:W3:Y:S04]  /*37650*/  LDL.LU R248, [R1+0x120] ;  /* 0x0001200001f87983 */ /* 0x000ee80000300800 */
[----:B------:R-:W3:Y:S04]  /*37660*/  LDL.LU R249, [R1+0x124] ;  /* 0x0001240001f97983 */ /* 0x000ee80000300800 */
[----:B------:R-:W3:Y:S04]  /*37670*/  LDL.LU R250, [R1+0x128] ;  /* 0x0001280001fa7983 */ /* 0x000ee80000300800 */
[----:B------:R-:W3:Y:S01]  /*37680*/  LDL.LU R251, [R1+0x12c] ;  /* 0x00012c0001fb7983 */ /* 0x000ee20000300800 */
        /* <DEDUP_REMOVED lines=15> */
[C---:B----4-:R-:W-:Y:S06]  /*37780*/  HMMA.1688.F32.TF32 R200, R156.reuse, R148, R244 ;  /* 0x000000949cc8723c */ /* 0x050fec00000810f4 */
[C---:B------:R-:W-:Y:S06]  /*37790*/  HMMA.1688.F32.TF32 R208, R156.reuse, R152, R240 ;  /* 0x000000989cd0723c */ /* 0x040fec00000810f0 */
[----:B------:R-:W-:Y:S01]  /*377a0*/  HMMA.1688.F32.TF32 R220, R156, R144, R220 ;  /* 0x000000909cdc723c */ /* 0x000fe200000810dc */
[----:B------:R-:W-:Y:S11]  /*377b0*/  STL [R1+0x2194], R235 ;  /* 0x002194eb01007387 */ /* 0x000ff60000100800 */
[----:B------:R-:W-:Y:S01]  /*377c0*/  MOV R204, R200 ;  /* 0x000000c800cc7202 */ /* 0x000fe20000000f00 */
[----:B------:R-:W-:Y:S01]  /*377d0*/  IMAD.MOV.U32 R205, RZ, RZ, R201 ;  /* 0x000000ffffcd7224 */ /* 0x000fe200078e00c9 */
[----:B------:R-:W-:Y:S01]  /*377e0*/  MOV R206, R202 ;  /* 0x000000ca00ce7202 */ /* 0x000fe20000000f00 */
[----:B------:R-:W-:-:S02]  /*377f0*/  IMAD.MOV.U32 R200, RZ, RZ, R203 ;  /* 0x000000ffffc87224 */ /* 0x000fc400078e00cb */
[----:B------:R1:W-:Y:S04]  /*37800*/  STL.64 [R1+0x20], R208 ;  /* 0x000020d001007387 */ /* 0x0003e80000100a00 */
[----:B------:R4:W-:Y:S04]  /*37810*/  STL.64 [R1+0x28], R210 ;  /* 0x000028d201007387 */ /* 0x0009e80000100a00 */
        /* <DEDUP_REMOVED lines=16> */
[----:B--2---:R-:W-:Y:S03]  /*37920*/  HMMA.1688.F32.TF32 R216, R156, R140, R216 ;  /* 0x0000008c9cd8723c */ /* 0x004fe600000810d8 */
[----:B------:R-:W2:Y:S01]  /*37930*/  LDL.LU R246, [R1+0xe8] ;  /* 0x0000e80001f67983 */ /* 0x000ea20000300800 */
[----:B-1----:R-:W-:-:S03]  /*37940*/  MOV R208, R222 ;  /* 0x000000de00d07202 */ /* 0x002fc60000000f00 */
[----:B------:R-:W2:Y:S01]  /*37950*/  LDL.LU R247, [R1+0xec] ;  /* 0x0000ec0001f77983 */ /* 0x000ea20000300800 */
[----:B------:R-:W-:-:S03]  /*37960*/  IMAD.MOV.U32 R209, RZ, RZ, R223 ;  /* 0x000000ffffd17224 */ /* 0x000fc600078e00df */
        /* <DEDUP_REMOVED lines=8> */
[----:B---3--:R-:W-:-:S15]  /*379f0*/  HMMA.1688.F32.TF32 R216, R156, R136, R248 ;  /* 0x000000889cd8723c */ /* 0x008fde00000810f8 */
[----:B------:R-:W-:-:S09]  /*37a00*/  NOP ;  /* 0x0000000000007918 */ /* 0x000fd20000000000 */
[----:B------:R-:W-:Y:S01]  /*37a10*/  MOV R224, R216 ;  /* 0x000000d800e07202 */ /* 0x000fe20000000f00 */
[----:B------:R-:W-:Y:S01]  /*37a20*/  IMAD.MOV.U32 R225, RZ, RZ, R217 ;  /* 0x000000ffffe17224 */ /* 0x000fe200078e00d9 */
[----:B------:R-:W3:Y:S01]  /*37a30*/  LDL.LU R216, [R1+0x30] ;  /* 0x0000300001d87983 */ /* 0x000ee20000300800 */
[----:B------:R-:W-:Y:S01]  /*37a40*/  MOV R226, R218 ;  /* 0x000000da00e27202 */ /* 0x000fe20000000f00 */
[----:B------:R-:W-:Y:S02]  /*37a50*/  IMAD.MOV.U32 R212, RZ, RZ, R219 ;  /* 0x000000ffffd47224 */ /* 0x000fe400078e00db */
[----:B------:R-:W3:Y:S04]  /*37a60*/  LDL.LU R217, [R1+0x34] ;  /* 0x0000340001d97983 */ /* 0x000ee80000300800 */
[----:B------:R-:W3:Y:S04]  /*37a70*/  LDL.LU R218, [R1+0x38] ;  /* 0x0000380001da7983 */ /* 0x000ee80000300800 */
[----:B------:R-:W3:Y:S04]  /*37a80*/  LDL.LU R219, [R1+0x3c] ;  /* 0x00003c0001db7983 */ /* 0x000ee80000300800 */
[----:B------:R-:W3:Y:S04]  /*37a90*/  LDL.LU R248, [R1+0x10] ;  /* 0x0000100001f87983 */ /* 0x000ee80000300800 */
[----:B------:R-:W3:Y:S04]  /*37aa0*/  LDL.LU R249, [R1+0x14] ;  /* 0x0000140001f97983 */ /* 0x000ee80000300800 */
[----:B------:R-:W3:Y:S01]  /*37ab0*/  LDL.LU R250, [R1+0x18] ;  /* 0x0000180001fa7983 */ /* 0x000ee20000300800 */
[C---:B------:R-:W-:Y:S06]  /*37ac0*/  HMMA.1688.F32.TF32 R48, R56.reuse, R132, R48 ;  /* 0x000000843830723c */ /* 0x040fec0000081030 */
[C---:B------:R-:W-:Y:S06]  /*37ad0*/  HMMA.1688.F32.TF32 R52, R56.reuse, R128, R52 ;  /* 0x000000803834723c */ /* 0x040fec0000081034 */
[----:B------:R-:W-:Y:S01]  /*37ae0*/  HMMA.1688.F32.TF32 R56, R56, R124, R160 ;  /* 0x0000007c3838723c */ /* 0x000fe200000810a0 */
[----:B------:R-:W-:Y:S04]  /*37af0*/  LDS R160, [R3+UR7+0x18380] ;  /* 0x0183800703a07984 */ /* 0x000fe80008000800 */
[----:B------:R-:W-:Y:S04]  /*37b00*/  LDS R162, [R3+UR7+0x19380] ;  /* 0x0193800703a27984 */ /* 0x000fe80008000800 */
[----:B------:R-:W-:Y:S04]  /*37b10*/  LDS R161, [R7+UR7+0x18380] ;  /* 0x0183800707a17984 */ /* 0x000fe80008000800 */
[----:B------:R-:W2:Y:S01]  /*37b20*/  LDS R163, [R7+UR7+0x19380] ;  /* 0x0193800707a37984 */ /* 0x000ea20008000800 */
[----:B------:R-:W-:Y:S01]  /*37b30*/  MOV R251, R252 ;  /* 0x000000fc00fb7202 */ /* 0x000fe20000000f00 */
[C---:B----4-:R-:W-:Y:S06]  /*37b40*/  HMMA.1688.F32.TF32 R232, R156.reuse, R132, R228 ;  /* 0x000000849ce8723c */ /* 0x050fec00000810e4 */
[C---:B------:R-:W-:Y:S06]  /*37b50*/  HMMA.1688.F32.TF32 R236, R156.reuse, R128, R236 ;  /* 0x000000809cec723c */ /* 0x040fec00000810ec */
[----:B------:R-:W-:-:S12]  /*37b60*/  HMMA.1688.F32.TF32 R156, R156, R124, R240 ;  /* 0x0000007c9c9c723c */ /* 0x000fd800000810f0 */
[----:B------:R-:W-:Y:S01]  /*37b70*/  IMAD.MOV.U32 R230, RZ, RZ, R234 ;  /* 0x000000ffffe67224 */ /* 0x000fe200078e00ea */
[----:B------:R-:W-:Y:S01]  /*37b80*/  MOV R231, R235 ;  /* 0x000000eb00e77202 */ /* 0x000fe20000000f00 */
[----:B------:R-:W-:Y:S01]  /*37b90*/  IMAD.MOV.U32 R228, RZ, RZ, R232 ;  /* 0x000000ffffe47224 */ /* 0x000fe200078e00e8 */
[----:B------:R-:W-:-:S03]  /*37ba0*/  MOV R229, R233 ;  /* 0x000000e900e57202 */ /* 0x000fc60000000f00 */
[----:B------:R-:W-:Y:S01]  /*37bb0*/  IMAD.MOV.U32 R234, RZ, RZ, R238 ;  /* 0x000000ffffea7224 */ /* 0x000fe200078e00ee */
[----:B------:R-:W-:Y:S01]  /*37bc0*/  MOV R235, R239 ;  /* 0x000000ef00eb7202 */ /* 0x000fe20000000f00 */
[----:B------:R-:W-:Y:S01]  /*37bd0*/  IMAD.MOV.U32 R232, RZ, RZ, R236 ;  /* 0x000000ffffe87224 */ /* 0x000fe200078e00ec */
[----:B------:R-:W-:Y:S01]  /*37be0*/  MOV R233, R237 ;  /* 0x000000ed00e97202 */ /* 0x000fe20000000f00 */
[----:B------:R-:W4:Y:S04]  /*37bf0*/  LDL.LU.64 R238, [R1+0x2218] ;  /* 0x0022180001ee7983 */ /* 0x000f280000300a00 */
[----:B------:R-:W4:Y:S04]  /*37c00*/  LDL.LU.64 R236, [R1+0x2210] ;  /* 0x0022100001ec7983 */ /* 0x000f280000300a00 */
[----:B------:R-:W4:Y:S04]  /*37c10*/  LDL.LU.64 R242, [R1+0x2208] ;  /* 0x0022080001f27983 */ /* 0x000f280000300a00 */
[----:B------:R-:W4:Y:S01]  /*37c20*/  LDL.LU.64 R240, [R1+0x2200] ;  /* 0x0022000001f07983 */ /* 0x000f220000300a00 */
        /* <DEDUP_REMOVED lines=8> */
[C---:B--2---:R-:W-:Y:S06]  /*37cb0*/  HMMA.1688.F32.TF32 R244, R160.reuse, R152, R244 ;  /* 0x00000098a0f4723c */ /* 0x044fec00000810f4 */
[----:B------:R-:W-:-:S15]  /*37cc0*/  HMMA.1688.F32.TF32 R220, R160, R148, R220 ;  /* 0x00000094a0dc723c */ /* 0x000fde00000810dc */
[----:B------:R-:W-:-:S03]  /*37cd0*/  NOP ;  /* 0x0000000000007918 */ /* 0x000fc60000000000 */
[----:B------:R-:W-:Y:S01]  /*37ce0*/  IMAD.MOV.U32 R153, RZ, RZ, R246 ;  /* 0x000000ffff997224 */ /* 0x000fe200078e00f6 */
[----:B------:R-:W-:Y:S01]  /*37cf0*/  MOV R152, R247 ;  /* 0x000000f700987202 */ /* 0x000fe20000000f00 */
[----:B------:R-:W-:Y:S01]  /*37d00*/  IMAD.MOV.U32 R147, RZ, RZ, R244 ;  /* 0x000000ffff937224 */ /* 0x000fe200078e00f4 */
[----:B------:R-:W-:Y:S01]  /*37d10*/  MOV R146, R245 ;  /* 0x000000f500927202 */ /* 0x000fe20000000f00 */
[----:B------:R-:W2:Y:S04]  /*37d20*/  LDL.LU.64 R246, [R1+0x21f8] ;  /* 0x0021f80001f67983 */ /* 0x000ea80000300a00 */
[----:B------:R-:W2:Y:S01]  /*37d30*/  LDL.LU.64 R244, [R1+0x21f0] ;  /* 0x0021f00001f47983 */ /* 0x000ea20000300a00 */
[----:B------:R-:W-:Y:S01]  /*37d40*/  IMAD.MOV.U32 R2, RZ, RZ, R222 ;  /* 0x000000ffff027224 */ /* 0x000fe200078e00de */
[----:B------:R-:W-:Y:S01]  /*37d50*/  MOV R0, R223 ;  /* 0x000000df00007202 */ /* 0x000fe20000000f00 */
[----:B------:R-:W-:Y:S01]  /*37d60*/  IMAD.MOV.U32 R5, RZ, RZ, R220 ;  /* 0x000000ffff057224 */ /* 0x000fe200078e00dc */
[----:B------:R-:W-:Y:S01]  /*37d70*/  MOV R4, R221 ;  /* 0x000000dd00047202 */ /* 0x000fe20000000f00 */
[----:B------:R-:W4:Y:S04]  /*37d80*/  LDL.LU.64 R222, [R1+0x21e8] ;  /* 0x0021e80001de7983 */ /* 0x000f280000300a00 */
[----:B------:R-:W4:Y:S01]  /*37d90*/  LDL.LU.64 R220, [R1+0x21e0] ;  /* 0x0021e00001dc7983 */ /* 0x000f220000300a00 */
[C---:B---3--:R-:W-:Y:S06]  /*37da0*/  HMMA.1688.F32.TF32 R216, R160.reuse, R144, R216 ;  /* 0x00000090a0d8723c */ /* 0x048fec00000810d8 */
[----:B------:R-:W-:-:S15]  /*37db0*/  HMMA.1688.F32.TF32 R248, R160, R140, R248 ;  /* 0x0000008ca0f8723c */ /* 0x000fde00000810f8 */
[----:B------:R-:W-:-:S03]  /*37dc0*/  NOP ;  /* 0x0000000000007918 */ /* 0x000fc60000000000 */
[----:B------:R-:W-:Y:S01]  /*37dd0*/  IMAD.MOV.U32 R145, RZ, RZ, R218 ;  /* 0x000000ffff917224 */ /* 0x000fe200078e00da */
[----:B------:R-:W-:Y:S01]  /*37de0*/  MOV R144, R219 ;  /* 0x000000db00907202 */ /* 0x000fe20000000f00 */
[----:B------:R-:W-:Y:S01]  /*37df0*/  IMAD.MOV.U32 R143, RZ, RZ, R216 ;  /* 0x000000ffff8f7224 */ /* 0x000fe200078e00d8 */
[----:B------:R-:W-:Y:S01]  /*37e00*/  MOV R142, R217 ;  /* 0x000000d9008e7202 */ /* 0x000fe20000000f00 */
[----:B------:R-:W3:Y:S04]  /*37e10*/  LDL.LU.64 R218, [R1+0x21d8] ;  /* 0x0021d80001da7983 */ /* 0x000ee80000300a00 */
[----:B------:R-:W3:Y:S01]  /*37e20*/  LDL.LU.64 R216, [R1+0x21d0] ;  /* 0x0021d00001d87983 */ /* 0x000ee20000300a00 */
[----:B------:R-:W-:Y:S01]  /*37e30*/  IMAD.MOV.U32 R252, RZ, RZ, R250 ;  /* 0x000000fffffc7224 */ /* 0x000fe200078e00fa */
[----:B------:R-:W-:Y:S01]  /*37e40*/  MOV R6, R251 ;  /* 0x000000fb00067202 */ /* 0x000fe20000000f00 */
[----:B------:R-:W-:Y:S01]  /*37e50*/  IMAD.MOV.U32 R139, RZ, RZ, R248 ;  /* 0x000000ffff8b7224 */ /* 0x000fe200078e00f8 */
[----:B------:R-:W-:Y:S01]  /*37e60*/  MOV R138, R249 ;  /* 0x000000f9008a7202 */ /* 0x000fe20000000f00 */
[----:B------:R-:W2:Y:S04]  /*37e70*/  LDL.LU.64 R250, [R1+0x21c8] ;  /* 0x0021c80001fa7983 */ /* 0x000ea80000300a00 */
[----:B------:R-:W2:Y:S01]  /*37e80*/  LDL.LU.64 R248, [R1+0x21c0] ;  /* 0x0021c00001f87983 */ /* 0x000ea20000300a00 */
[----:B------:R-:W-:-:S15]  /*37e90*/  HMMA.1688.F32.TF32 R156, R160, R136, R156 ;  /* 0x00000088a09c723c */ /* 0x000fde000008109c */
[----:B------:R-:W-:-:S09]  /*37ea0*/  NOP ;  /* 0x0000000000007918 */ /* 0x000fd20000000000 */
[----:B------:R-:W-:Y:S01]  /*37eb0*/  IMAD.MOV.U32 R149, RZ, RZ, R158 ;  /* 0x000000ffff957224 */ /* 0x000fe200078e009e */
[----:B------:R-:W-:Y:S01]  /*37ec0*/  MOV R148, R159 ;  /* 0x0000009f00947202 */ /* 0x000fe20000000f00 */
[----:B------:R-:W-:Y:S01]  /*37ed0*/  IMAD.MOV.U32 R137, RZ, RZ, R156 ;  /* 0x000000ffff897224 */ /* 0x000fe200078e009c */
[----:B------:R-:W-:Y:S01]  /*37ee0*/  MOV R136, R157 ;  /* 0x0000009d00887202 */ /* 0x000fe20000000f00 */
[----:B------:R-:W-:Y:S01]  /*37ef0*/  IMAD.MOV.U32 R140, RZ, RZ, R143 ;  /* 0x000000ffff8c7224 */ /* 0x000fe200078e008f */
[----:B------:R-:W-:Y:S01]  /*37f00*/  MOV R141, R142 ;  /* 0x0000008e008d7202 */ /* 0x000fe20000000f00 */
[C---:B---3--:R-:W-:Y:S06]  /*37f10*/  HMMA.1688.F32.TF32 R216, R160.reuse, R128, R216 ;  /* 0x00000080a0d8723c */ /* 0x048fec00000810d8 */
[C---:B--2---:R-:W-:Y:S06]  /*37f20*/  HMMA.1688.F32.TF32 R248, R160.reuse, R132, R248 ;  /* 0x00000084a0f8723c */ /* 0x044fec00000810f8 */
[----:B----4-:R-:W-:Y:S01]  /*37f30*/  HMMA.1688.F32.TF32 R160, R160, R124, R220 ;  /* 0x0000007ca0a0723c */ /* 0x010fe200000810dc */
[----:B------:R-:W-:Y:S04]  /*37f40*/  LDS R220, [R3+UR7+0x1a180] ;  /* 0x01a1800703dc7984 */ /* 0x000fe80008000800 */
[----:B------:R-:W-:Y:S07]  /*37f50*/  LDS R222, [R3+UR7+0x1b180] ;  /* 0x01b1800703de7984 */ /* 0x000fee0008000800 */
[----:B------:R-:W-:Y:S01]  /*37f60*/  IMAD.MOV.U32 R157, RZ, RZ, R218 ;  /* 0x000000ffff9d7224 */ /* 0x000fe200078e00da */
[----:B------:R-:W-:Y:S01]  /*37f70*/  MOV R156, R219 ;  /* 0x000000db009c7202 */ /* 0x000fe20000000f00 */
[----:B------:R-:W-:Y:S01]  /*37f80*/  IMAD.MOV.U32 R142, RZ, RZ, R217 ;  /* 0x000000ffff8e7224 */ /* 0x000fe200078e00d9 */
[----:B------:R-:W-:Y:S01]  /*37f90*/  MOV R143, R216 ;  /* 0x000000d8008f7202 */ /* 0x000fe20000000f00 */
[----:B------:R-:W-:Y:S01]  /*37fa0*/  IMAD.MOV.U32 R124, RZ, RZ, R157 ;  /* 0x000000ffff7c7224 */ /* 0x000fe200078e009d */
[----:B------:R-:W-:Y:S01]  /*37fb0*/  MOV R125, R156 ;  /* 0x0000009c007d7202 */ /* 0x000fe20000000f00 */
        /* <DEDUP_REMOVED lines=8> */
[----:B------:R-:W-:Y:S04]  /*38040*/  LDS R159, [R7+UR7+0x1b000] ;  /* 0x01b00007079f7984 */ /* 0x000fe80008000800 */
[----:B------:R-:W1:Y:S01]  /*38050*/  LDS R158, [R3+UR7+0x1b000] ;  /* 0x01b00007039e7984 */ /* 0x000e620008000800 */
        /* <DEDUP_REMOVED lines=12> */
[----:B------:R-:W-:Y:S04]  /*38120*/  LDS R162, [R3+UR7+0x1b080] ;  /* 0x01b0800703a27984 */ /* 0x000fe80008000800 */
[----:B------:R-:W-:Y:S04]  /*38130*/  LDS R160, [R3+UR7+0x1a080] ;  /* 0x01a0800703a07984 */ /* 0x000fe80008000800 */
[----:B------:R-:W-:Y:S04]  /*38140*/  LDS R161, [R7+UR7+0x1a080] ;  /* 0x01a0800707a17984 */ /* 0x000fe80008000800 */
[----:B------:R-:W2:Y:S04]  /*38150*/  LDS R163, [R7+UR7+0x1b080] ;  /* 0x01b0800707a37984 */ /* 0x000ea80008000800 */
[----:B------:R-:W-:Y:S04]  /*38160*/  LDS R216, [R3+UR7+0x1a100] ;  /* 0x01a1000703d87984 */ /* 0x000fe80008000800 */
[----:B------:R-:W-:Y:S04]  /*38170*/  LDS R218, [R3+UR7+0x1b100] ;  /* 0x01b1000703da7984 */ /* 0x000fe80008000800 */
[----:B------:R-:W-:Y:S01]  /*38180*/  LDS R217, [R7+UR7+0x1a100] ;  /* 0x01a1000707d97984 */ /* 0x000fe20008000800 */
[C---:B-1----:R-:W-:Y:S03]  /*38190*/  HMMA.1688.F32.TF32 R244, R156.reuse, R154, R244 ;  /* 0x0000009a9cf4723c */ /* 0x042fe600000810f4 */
[----:B------:R-:W1:Y:S04]  /*381a0*/  LDS R219, [R7+UR7+0x1b100] ;  /* 0x01b1000707db7984 */ /* 0x000e680008000800 */
[----:B------:R-:W-:Y:S01]  /*381b0*/  LDS R221, [R7+UR7+0x1a180] ;  /* 0x01a1800707dd7984 */ /* 0x000fe20008000800 */
[----:B------:R-:W-:Y:S03]  /*381c0*/  HMMA.1688.F32.TF32 R240, R156, R150, R240 ;  /* 0x000000969cf0723c */ /* 0x000fe600000810f0 */
[----:B------:R-:W3:-:S12]  /*381d0*/  LDS R223, [R7+UR7+0x1b180] ;  /* 0x01b1800707df7984 */ /* 0x000ed80008000800 */
[----:B------:R4:W-:Y:S04]  /*381e0*/  STL.64 [R1+0x350], R244 ;  /* 0x000350f401007387 */ /* 0x0009e80000100a00 */
[----:B------:R2:W-:Y:S01]  /*381f0*/  STL.64 [R1+0x358], R246 ;  /* 0x000358f601007387 */ /* 0x0005e20000100a00 */
[----:B----4-:R-:W-:Y:S01]  /*38200*/  IMAD.MOV.U32 R244, RZ, RZ, R138 ;  /* 0x000000fffff47224 */ /* 0x010fe200078e008a */
[----:B------:R-:W-:Y:S02]  /*38210*/  MOV R245, R139 ;  /* 0x0000008b00f57202 */ /* 0x000fe40000000f00 */
[----:B------:R-:W4:Y:S01]  /*38220*/  LDL.LU R138, [R1+0x21b8] ;  /* 0x0021b800018a7983 */ /* 0x000f220000300800 */
[----:B--2---:R-:W-:Y:S01]  /*38230*/  IMAD.MOV.U32 R247, RZ, RZ, R142 ;  /* 0x000000fffff77224 */ /* 0x004fe200078e008e */
[----:B------:R-:W-:-:S02]  /*38240*/  MOV R246, R143 ;  /* 0x0000008f00f67202 */ /* 0x000fc40000000f00 */
[----:B------:R-:W4:Y:S04]  /*38250*/  LDL.LU R139, [R1+0x21b4] ;  /* 0x0021b400018b7983 */ /* 0x000f280000300800 */
[----:B------:R-:W2:Y:S04]  /*38260*/  LDL.LU R142, [R1+0x21b0] ;  /* 0x0021b000018e7983 */ /* 0x000ea80000300800 */
[----:B------:R-:W2:Y:S04]  /*38270*/  LDL.LU R143, [R1+0x21ac] ;  /* 0x0021ac00018f7983 */ /* 0x000ea80000300800 */
[----:B------:R-:W-:Y:S04]  /*38280*/  STL.64 [R1+0x340], R240 ;  /* 0x000340f001007387 */ /* 0x000fe80000100a00 */
[----:B------:R1:W-:Y:S02]  /*38290*/  STL.64 [R1+0x348], R242 ;  /* 0x000348f201007387 */ /* 0x0003e40000100a00 */
[----:B-1----:R-:W-:Y:S01]  /*382a0*/  IMAD.MOV.U32 R243, RZ, RZ, R146 ;  /* 0x000000fffff37224 */ /* 0x002fe200078e0092 */
[----:B------:R-:W-:Y:S01]  /*382b0*/  MOV R242, R147 ;  /* 0x0000009300f27202 */ /* 0x000fe20000000f00 */
[----:B------:R-:W3:Y:S04]  /*382c0*/  LDL.LU R146, [R1+0x21a8] ;  /* 0x0021a80001927983 */ /* 0x000ee80000300800 */
[----:B------:R-:W3:Y:S01]  /*382d0*/  LDL.LU R147, [R1+0x21a4] ;  /* 0x0021a40001937983 */ /* 0x000ee20000300800 */
[C---:B--2---:R-:W-:Y:S06]  /*382e0*/  HMMA.1688.F32.TF32 R8, R156.reuse, R142, R8 ;  /* 0x0000008e9c08723c */ /* 0x044fec0000081008 */
[----:B---3--:R-:W-:-:S15]  /*382f0*/  HMMA.1688.F32.TF32 R236, R156, R146, R236 ;  /* 0x000000929cec723c */ /* 0x008fde00000810ec */
[----:B------:R-:W-:-:S08]  /*38300*/  NOP ;  /* 0x0000000000007918 */ /* 0x000fd00000000000 */
[----:B------:R-:W-:Y:S04]  /*38310*/  STL.64 [R1+0x330], R236 ;  /* 0x000330ec01007387 */ /* 0x000fe80000100a00 */
[----:B------:R4:W-:Y:S04]  /*38320*/  STL.64 [R1+0x338], R238 ;  /* 0x000338ee01007387 */ /* 0x0009e80000100a00 */
[----:B------:R-:W-:Y:S04]  /*38330*/  STL.64 [R1+0x320], R8 ;  /* 0x0003200801007387 */ /* 0x000fe80000100a00 */
[----:B------:R1:W-:Y:S01]  /*38340*/  STL.64 [R1+0x328], R10 ;  /* 0x0003280a01007387 */ /* 0x0003e20000100a00 */
[C---:B----4-:R-:W-:Y:S06]  /*38350*/  HMMA.1688.F32.TF32 R236, R156.reuse, R138, R12 ;  /* 0x0000008a9cec723c */ /* 0x050fec000008100c */
[C---:B------:R-:W-:Y:S06]  /*38360*/  HMMA.1688.F32.TF32 R12, R156.reuse, R134, R16 ;  /* 0x000000869c0c723c */ /* 0x040fec0000081010 */
[C---:B-1----:R-:W-:Y:S06]  /*38370*/  HMMA.1688.F32.TF32 R8, R156.reuse, R130, R20 ;  /* 0x000000829c08723c */ /* 0x042fec0000081014 */
[----:B------:R-:W-:Y:S05]  /*38380*/  HMMA.1688.F32.TF32 R16, R156, R126, R24 ;  /* 0x0000007e9c10723c */ /* 0x000fea0000081018 */
[----:B------:R-:W-:Y:S04]  /*38390*/  STL.64 [R1+0x310], R236 ;  /* 0x000310ec01007387 */ /* 0x000fe80000100a00 */
[----:B------:R-:W-:Y:S04]  /*383a0*/  STL.64 [R1+0x318], R238 ;  /* 0x000318ee01007387 */ /* 0x000fe80000100a00 */
[----:B------:R-:W-:Y:S04]  /*383b0*/  STL.64 [R1+0x300], R12 ;  /* 0x0003000c01007387 */ /* 0x000fe80000100a00 */
[----:B------:R1:W-:Y:S04]  /*383c0*/  STL.64 [R1+0x308], R14 ;  /* 0x0003080e01007387 */ /* 0x0003e80000100a00 */
[----:B------:R-:W-:Y:S04]  /*383d0*/  STL.64 [R1+0x2f0], R8 ;  /* 0x0002f00801007387 */ /* 0x000fe80000100a00 */
[----:B------:R2:W-:Y:S01]  /*383e0*/  STL.64 [R1+0x2f8], R10 ;  /* 0x0002f80a01007387 */ /* 0x0005e20000100a00 */
[C---:B-1----:R-:W-:Y:S06]  /*383f0*/  HMMA.1688.F32.TF32 R12, R160.reuse, R154, R28 ;  /* 0x0000009aa00c723c */ /* 0x042fec000008101c */
[----:B--2---:R-:W-:Y:S01]  /*38400*/  HMMA.1688.F32.TF32 R8, R160, R150, R32 ;  /* 0x00000096a008723c */ /* 0x004fe20000081020 */
[----:B------:R-:W-:Y:S04]  /*38410*/  STL.64 [R1+0x270], R16 ;  /* 0x0002701001007387 */ /* 0x000fe80000100a00 */
[----:B------:R1:W-:-:S12]  /*38420*/  STL.64 [R1+0x278], R18 ;  /* 0x0002781201007387 */ /* 0x0003d80000100a00 */
[----:B------:R-:W-:Y:S01]  /*38430*/  STL.64 [R1+0x260], R12 ;  /* 0x0002600c01007387 */ /* 0x000fe20000100a00 */
[C---:B-1----:R-:W-:Y:S03]  /*38440*/  HMMA.1688.F32.TF32 R16, R160.reuse, R146, R36 ;  /* 0x00000092a010723c */ /* 0x042fe60000081024 */
[----:B------:R1:W-:Y:S04]  /*38450*/  STL.64 [R1+0x268], R14 ;  /* 0x0002680e01007387 */ /* 0x0003e80000100a00 */
[----:B------:R-:W-:Y:S04]  /*38460*/  STL.64 [R1+0x250], R8 ;  /* 0x0002500801007387 */ /* 0x000fe80000100a00 */
[----:B------:R2:W-:Y:S01]  /*38470*/  STL.64 [R1+0x258], R10 ;  /* 0x0002580a01007387 */ /* 0x0005e20000100a00 */
[C---:B-1----:R-:W-:Y:S06]  /*38480*/  HMMA.1688.F32.TF32 R12, R160.reuse, R142, R40 ;  /* 0x0000008ea00c723c */ /* 0x042fec0000081028 */
[C---:B------:R-:W-:Y:S01]  /*38490*/  HMMA.1688.F32.TF32 R156, R160.reuse, R134, R48 ;  /* 0x00000086a09c723c */ /* 0x040fe20000081030 */
[----:B------:R-:W-:Y:S01]  /*384a0*/  IMAD.MOV.U32 R32, RZ, RZ, R232 ;  /* 0x000000ffff207224 */ /* 0x000fe200078e00e8 */
[----:B------:R-:W-:Y:S01]  /*384b0*/  MOV R33, R233 ;  /* 0x000000e900217202 */ /* 0x000fe20000000f00 */
[----:B------:R-:W-:Y:S01]  /*384c0*/  IMAD.MOV.U32 R34, RZ, RZ, R234 ;  /* 0x000000ffff227224 */ /* 0x000fe200078e00ea */
[----:B------:R-:W-:Y:S01]  /*384d0*/  MOV R35, R235 ;  /* 0x000000eb00237202 */ /* 0x000fe20000000f00 */
[----:B------:R-:W-:Y:S01]  /*384e0*/  IMAD.MOV.U32 R28, RZ, RZ, R228 ;  /* 0x000000ffff1c7224 */ /* 0x000fe200078e00e4 */
[----:B--2---:R-:W-:Y:S01]  /*384f0*/  HMMA.1688.F32.TF32 R8, R160, R138, R44 ;  /* 0x0000008aa008723c */ /* 0x004fe2000008102c */
[----:B------:R-:W-:Y:S04]  /*38500*/  STL.64 [R1+0x240], R16 ;  /* 0x0002401001007387 */ /* 0x000fe80000100a00 */
[----:B------:R-:W-:Y:S01]  /*38510*/  STL.64 [R1+0x248], R18 ;  /* 0x0002481201007387 */ /* 0x000fe20000100a00 */
[----:B------:R-:W-:Y:S01]  /*38520*/  MOV R29, R229 ;  /* 0x000000e5001d7202 */ /* 0x000fe20000000f00 */
[----:B------:R-:W-:Y:S01]  /*38530*/  IMAD.MOV.U32 R30, RZ, RZ, R230 ;  /* 0x000000ffff1e7224 */ /* 0x000fe200078e00e6 */
[----:B------:R-:W-:Y:S01]  /*38540*/  MOV R31, R231 ;  /* 0x000000e7001f7202 */ /* 0x000fe20000000f00 */
[----:B------:R-:W-:Y:S01]  /*38550*/  IMAD.MOV.U32 R24, RZ, RZ, R224 ;  /* 0x000000ffff187224 */ /* 0x000fe200078e00e0 */
[----:B------:R-:W-:Y:S01]  /*38560*/  MOV R25, R225 ;  /* 0x000000e100197202 */ /* 0x000fe20000000f00 */
[----:B------:R-:W-:Y:S04]  /*38570*/  STL.64 [R1+0x230], R12 ;  /* 0x0002300c01007387 */ /* 0x000fe80000100a00 */
[----:B------:R-:W-:Y:S01]  /*38580*/  STL.64 [R1+0x238], R14 ;  /* 0x0002380e01007387 */ /* 0x000fe20000100a00 */
[----:B------:R-:W-:Y:S01]  /*38590*/  IMAD.MOV.U32 R26, RZ, RZ, R226 ;  /* 0x000000ffff1a7224 */ /* 0x000fe200078e00e2 */
[----:B------:R-:W-:-:S02]  /*385a0*/  MOV R27, R212 ;  /* 0x000000d4001b7202 */ /* 0x000fc40000000f00 */
[----:B------:R-:W-:Y:S04]  /*385b0*/  LDS R36, [R3+UR7+0x1a300] ;  /* 0x01a3000703247984 */ /* 0x000fe80008000800 */
[----:B------:R-:W-:Y:S04]  /*385c0*/  STL.64 [R1+0x220], R8 ;  /* 0x0002200801007387 */ /* 0x000fe80000100a00 */
[----:B------:R1:W-:Y:S04]  /*385d0*/  STL.64 [R1+0x228], R10 ;  /* 0x0002280a01007387 */ /* 0x0003e80000100a00 */
[----:B------:R-:W-:Y:S04]  /*385e0*/  LDS R38, [R3+UR7+0x1b300] ;  /* 0x01b3000703267984 */ /* 0x000fe80008000800 */
[----:B------:R-:W-:Y:S01]  /*385f0*/  LDS R37, [R7+UR7+0x1a300] ;  /* 0x01a3000707257984 */ /* 0x000fe20008000800 */
[----:B-1----:R-:W-:Y:S03]  /*38600*/  HMMA.1688.F32.TF32 R8, R216, R154, R60 ;  /* 0x0000009ad808723c */ /* 0x002fe6000008103c */
[----:B------:R-:W1:Y:S01]  /*38610*/  LDS R39, [R7+UR7+0x1b300] ;  /* 0x01b3000707277984 */ /* 0x000e620008000800 */
[----:B------:R-:W-:Y:S01]  /*38620*/  IMAD.MOV.U32 R240, RZ, RZ, R242 ;  /* 0x000000fffff07224 */ /* 0x000fe200078e00f2 */
[----:B------:R-:W-:-:S02]  /*38630*/  MOV R241, R243 ;  /* 0x000000f300f17202 */ /* 0x000fc40000000f00 */
[----:B------:R-:W-:Y:S01]  /*38640*/  LDS R40, [R3+UR7+0x1a380] ;  /* 0x01a3800703287984 */ /* 0x000fe20008000800 */
[C---:B------:R-:W-:Y:S03]  /*38650*/  HMMA.1688.F32.TF32 R16, R160.reuse, R130, R52 ;  /* 0x00000082a010723c */ /* 0x040fe60000081034 */
[----:B------:R-:W-:Y:S03]  /*38660*/  LDS R42, [R3+UR7+0x1b380] ;  /* 0x01b38007032a7984 */ /* 0x000fe60008000800 */
[----:B------:R-:W-:Y:S01]  /*38670*/  HMMA.1688.F32.TF32 R12, R160, R126, R56 ;  /* 0x0000007ea00c723c */ /* 0x000fe20000081038 */
[----:B------:R-:W-:Y:S04]  /*38680*/  LDS R41, [R7+UR7+0x1a380] ;  /* 0x01a3800707297984 */ /* 0x000fe80008000800 */
[----:B------:R-:W-:Y:S05]  /*38690*/  LDS R43, [R7+UR7+0x1b380] ;  /* 0x01b38007072b7984 */ /* 0x000fea0008000800 */
[----:B------:R-:W-:Y:S01]  /*386a0*/  IMAD.MOV.U32 R163, RZ, RZ, R8 ;  /* 0x000000ffffa37224 */ /* 0x000fe200078e0008 */
[----:B------:R-:W-:Y:S01]  /*386b0*/  MOV R162, R9 ;  /* 0x0000000900a27202 */ /* 0x000fe20000000f00 */
[----:B------:R-:W-:Y:S01]  /*386c0*/  IMAD.MOV.U32 R161, RZ, RZ, R10 ;  /* 0x000000ffffa17224 */ /* 0x000fe200078e000a */
[----:B------:R-:W-:-:S02]  /*386d0*/  MOV R160, R11 ;  /* 0x0000000b00a07202 */ /* 0x000fc40000000f00 */
[C---:B------:R-:W-:Y:S01]  /*386e0*/  HMMA.1688.F32.TF32 R8, R216.reuse, R146, R68 ;  /* 0x00000092d808723c */ /* 0x040fe20000081044 */
[----:B------:R-:W-:Y:S04]  /*386f0*/  STL [R1+0x20fc], R156 ;  /* 0x0020fc9c01007387 */ /* 0x000fe80000100800 */
[----:B------:R-:W-:Y:S04]  /*38700*/  STL [R1+0x20f8], R157 ;  /* 0x0020f89d01007387 */ /* 0x000fe80000100800 */
[----:B------:R-:W-:Y:S04]  /*38710*/  STL [R1+0x20f4], R158 ;  /* 0x0020f49e01007387 */ /* 0x000fe80000100800 */
[----:B------:R-:W-:Y:S04]  /*38720*/  STL [R1+0x20f0], R159 ;  /* 0x0020f09f01007387 */ /* 0x000fe80000100800 */
[----:B------:R-:W-:Y:S04]  /*38730*/  STL.64 [R1+0x210], R16 ;  /* 0x0002101001007387 */ /* 0x000fe80000100a00 */
[----:B------:R-:W-:Y:S04]  /*38740*/  STL.64 [R1+0x218], R18 ;  /* 0x0002181201007387 */ /* 0x000fe80000100a00 */
[----:B------:R-:W-:Y:S04]  /*38750*/  STL.64 [R1+0x200], R12 ;  /* 0x0002000c01007387 */ /* 0x000fe80000100a00 */
[----:B------:R2:W-:Y:S04]  /*38760*/  STL.64 [R1+0x208], R14 ;  /* 0x0002080e01007387 */ /* 0x0005e80000100a00 */
[----:B------:R3:W-:Y:S04]  /*38770*/  STL [R1+0x210c], R160 ;  /* 0x00210ca001007387 */ /* 0x0007e80000100800 */
[----:B------:R4:W-:Y:S01]  /*38780*/  STL [R1+0x2108], R162 ;  /* 0x002108a201007387 */ /* 0x0009e20000100800 */
[----:B--2---:R-:W-:Y:S03]  /*38790*/  HMMA.1688.F32.TF32 R12, R216, R150, R64 ;  /* 0x00000096d80c723c */ /* 0x004fe60000081040 */
[----:B------:R2:W-:Y:S01]  /*387a0*/  STL [R1+0x2104], R163 ;  /* 0x002104a301007387 */ /* 0x0005e20000100800 */
[----:B---3--:R-:W-:-:S03]  /*387b0*/  IMAD.MOV.U32 R160, RZ, RZ, R8 ;  /* 0x000000ffffa07224 */ /* 0x008fc600078e0008 */
[----:B------:R3:W-:Y:S01]  /*387c0*/  STL [R1+0x2100], R161 ;  /* 0x002100a101007387 */ /* 0x0007e20000100800 */
[----:B----4-:R-:W-:Y:S01]  /*387d0*/  MOV R162, R9 ;  /* 0x0000000900a27202 */ /* 0x010fe20000000f00 */
[----:B--2---:R-:W-:Y:S01]  /*387e0*/  IMAD.MOV.U32 R163, RZ, RZ, R10 ;  /* 0x000000ffffa37224 */ /* 0x004fe200078e000a */
[----:B---3--:R-:W-:Y:S02]  /*387f0*/  MOV R161, R11 ;  /* 0x0000000b00a17202 */ /* 0x008fe40000000f00 */
[C---:B------:R-:W-:Y:S11]  /*38800*/  HMMA.1688.F32.TF32 R8, R216.reuse, R142, R72 ;  /* 0x0000008ed808723c */ /* 0x040ff60000081048 */
[----:B------:R-:W-:Y:S04]  /*38810*/  STL.64 [R1+0x1e0], R12 ;  /* 0x0001e00c01007387 */ /* 0x000fe80000100a00 */
[----:B------:R-:W-:Y:S04]  /*38820*/  STL.64 [R1+0x1e8], R14 ;  /* 0x0001e80e01007387 */ /* 0x000fe80000100a00 */
[----:B------:R-:W-:Y:S04]  /*38830*/  STL [R1+0x211c], R160 ;  /* 0x00211ca001007387 */ /* 0x000fe80000100800 */
[----:B------:R-:W-:Y:S04]  /*38840*/  STL [R1+0x2118], R162 ;  /* 0x002118a201007387 */ /* 0x000fe80000100800 */
[----:B------:R-:W-:Y:S04]  /*38850*/  STL [R1+0x2114], R163 ;  /* 0x002114a301007387 */ /* 0x000fe80000100800 */
[----:B------:R-:W-:Y:S04]  /*38860*/  STL [R1+0x2110], R161 ;  /* 0x002110a101007387 */ /* 0x000fe80000100800 */
[----:B------:R-:W-:Y:S04]  /*38870*/  STL.64 [R1+0x1c0], R8 ;  /* 0x0001c00801007387 */ /* 0x000fe80000100a00 */
[----:B------:R2:W-:Y:S02]  /*38880*/  STL.64 [R1+0x1c8], R10 ;  /* 0x0001c80a01007387 */ /* 0x0005e40000100a00 */
[----:B--2---:R-:W-:-:S15]  /*38890*/  HMMA.1688.F32.TF32 R8, R216, R138, R76 ;  /* 0x0000008ad808723c */ /* 0x004fde000008104c */
[----:B------:R-:W-:-:S08]  /*388a0*/  NOP ;  /* 0x0000000000007918 */ /* 0x000fd00000000000 */
[----:B------:R2:W-:Y:S01]  /*388b0*/  STL.64 [R1+0x1b8], R10 ;  /* 0x0001b80a01007387 */ /* 0x0005e20000100a00 */
[----:B------:R-:W-:Y:S01]  /*388c0*/  IMAD.MOV.U32 R163, RZ, RZ, R8 ;  /* 0x000000ffffa37224 */ /* 0x000fe200078e0008 */
[----:B------:R-:W-:Y:S02]  /*388d0*/  MOV R161, R9 ;  /* 0x0000000900a17202 */ /* 0x000fe40000000f00 */
[----:B--2---:R-:W-:Y:S02]  /*388e0*/  HMMA.1688.F32.TF32 R8, R216, R134, R80 ;  /* 0x00000086d808723c */ /* 0x004fe40000081050 */
[----:B------:R-:W-:Y:S04]  /*388f0*/  STL [R1+0x2124], R163 ;  /* 0x002124a301007387 */ /* 0x000fe80000100800 */
[----:B------:R-:W-:-:S15]  /*38900*/  STL [R1+0x2120], R161 ;  /* 0x002120a101007387 */ /* 0x000fde0000100800 */
[----:B------:R-:W-:-:S02]  /*38910*/  NOP ;  /* 0x0000000000007918 */ /* 0x000fc40000000000 */
[----:B------:R2:W-:Y:S01]  /*38920*/  STL.64 [R1+0x1a0], R8 ;  /* 0x0001a00801007387 */ /* 0x0005e20000100a00 */
[----:B------:R-:W-:Y:S01]  /*38930*/  IMAD.MOV.U32 R160, RZ, RZ, R10 ;  /* 0x000000ffffa07224 */ /* 0x000fe200078e000a */
[----:B------:R-:W-:Y:S02]  /*38940*/  MOV R162, R11 ;  /* 0x0000000b00a27202 */ /* 0x000fe40000000f00 */
[C---:B--2---:R-:W-:Y:S03]  /*38950*/  HMMA.1688.F32.TF32 R8, R216.reuse, R130, R84 ;  /* 0x00000082d808723c */ /* 0x044fe60000081054 */
[----:B------:R-:W-:Y:S04]  /*38960*/  STL [R1+0x212c], R162 ;  /* 0x00212ca201007387 */ /* 0x000fe80000100800 */
[----:B------:R-:W-:Y:S01]  /*38970*/  STL [R1+0x2128], R160 ;  /* 0x002128a001007387 */ /* 0x000fe20000100800 */
[----:B------:R-:W-:-:S15]  /*38980*/  HMMA.1688.F32.TF32 R12, R216, R126, R88 ;  /* 0x0000007ed80c723c */ /* 0x000fde0000081058 */
[----:B------:R2:W-:Y:S01]  /*38990*/  STL.64 [R1+0x190], R8 ;  /* 0x0001900801007387 */ /* 0x0005e20000100a00 */
[----:B------:R-:W-:Y:S01]  /*389a0*/  IMAD.MOV.U32 R163, RZ, RZ, R10 ;  /* 0x000000ffffa37224 */ /* 0x000fe200078e000a */
[----:B------:R-:W-:Y:S02]  /*389b0*/  MOV R161, R11 ;  /* 0x0000000b00a17202 */ /* 0x000fe40000000f00 */
[----:B--2---:R-:W-:Y:S02]  /*389c0*/  HMMA.1688.F32.TF32 R8, R220, R154, R92 ;  /* 0x0000009adc08723c */ /* 0x004fe4000008105c */
[----:B------:R-:W-:Y:S04]  /*389d0*/  STL [R1+0x2130], R163 ;  /* 0x002130a301007387 */ /* 0x000fe80000100800 */
[----:B------:R-:W-:Y:S04]  /*389e0*/  STL.64 [R1+0x180], R12 ;  /* 0x0001800c01007387 */ /* 0x000fe80000100a00 */
[----:B------:R2:W-:-:S14]  /*389f0*/  STL.64 [R1+0x188], R14 ;  /* 0x0001880e01007387 */ /* 0x0005dc0000100a00 */
[----:B------:R-:W-:Y:S01]  /*38a00*/  IMAD.MOV.U32 R95, RZ, RZ, R8 ;  /* 0x000000ffff5f7224 */ /* 0x000fe200078e0008 */
[----:B------:R-:W-:Y:S01]  /*38a10*/  MOV R94, R9 ;  /* 0x00000009005e7202 */ /* 0x000fe20000000f00 */
[----:B------:R-:W-:Y:S01]  /*38a20*/  IMAD.MOV.U32 R93, RZ, RZ, R10 ;  /* 0x000000ffff5d7224 */ /* 0x000fe200078e000a */
[----:B------:R-:W-:Y:S02]  /*38a30*/  MOV R92, R11 ;  /* 0x0000000b005c7202 */ /* 0x000fe40000000f00 */
[C---:B------:R-:W-:Y:S06]  /*38a40*/  HMMA.1688.F32.TF32 R8, R220.reuse, R150, R96 ;  /* 0x00000096dc08723c */ /* 0x040fec0000081060 */
[----:B--2---:R-:W-:-:S15]  /*38a50*/  HMMA.1688.F32.TF32 R12, R220, R142, R104 ;  /* 0x0000008edc0c723c */ /* 0x004fde0000081068 */
[----:B------:R-:W-:-:S03]  /*38a60*/  NOP ;  /* 0x0000000000007918 */ /* 0x000fc60000000000 */
[----:B------:R-:W-:Y:S01]  /*38a70*/  IMAD.MOV.U32 R99, RZ, RZ, R8 ;  /* 0x000000ffff637224 */ /* 0x000fe200078e0008 */
[----:B------:R-:W-:Y:S01]  /*38a80*/  MOV R98, R9 ;  /* 0x0000000900627202 */ /* 0x000fe20000000f00 */
[----:B------:R-:W-:Y:S01]  /*38a90*/  IMAD.MOV.U32 R97, RZ, RZ, R10 ;  /* 0x000000ffff617224 */ /* 0x000fe200078e000a */
[----:B------:R-:W-:Y:S02]  /*38aa0*/  MOV R96, R11 ;  /* 0x0000000b00607202 */ /* 0x000fe40000000f00 */
[C---:B------:R-:W-:Y:S01]  /*38ab0*/  HMMA.1688.F32.TF32 R8, R220.reuse, R146, R100 ;  /* 0x00000092dc08723c */ /* 0x040fe20000081064 */
[----:B------:R-:W-:Y:S04]  /*38ac0*/  STL.64 [R1+0x140], R12 ;  /* 0x0001400c01007387 */ /* 0x000fe80000100a00 */
[----:B------:R-:W-:Y:S04]  /*38ad0*/  STL.64 [R1+0x148], R14 ;  /* 0x0001480e01007387 */ /* 0x000fe80000100a00 */
[----:B------:R-:W-:Y:S04]  /*38ae0*/  LDS R12, [R3+UR7+0x1a200] ;  /* 0x01a20007030c7984 */ /* 0x000fe80008000800 */
[----:B------:R-:W-:Y:S04]  /*38af0*/  LDS R14, [R3+UR7+0x1b200] ;  /* 0x01b20007030e7984 */ /* 0x000fe80008000800 */
[----:B------:R-:W-:Y:S04]  /*38b00*/  LDS R13, [R7+UR7+0x1a200] ;  /* 0x01a20007070d7984 */ /* 0x000fe80008000800 */
[----:B------:R-:W2:Y:S03]  /*38b10*/  LDS R15, [R7+UR7+0x1b200] ;  /* 0x01b20007070f7984 */ /* 0x000ea60008000800 */
[----:B------:R-:W-:Y:S01]  /*38b20*/  IMAD.MOV.U32 R44, RZ, RZ, R8 ;  /* 0x000000ffff2c7224 */ /* 0x000fe200078e0008 */
[----:B------:R-:W-:Y:S01]  /*38b30*/  MOV R163, R9 ;  /* 0x0000000900a37202 */ /* 0x000fe20000000f00 */
[----:B------:R-:W-:Y:S01]  /*38b40*/  IMAD.MOV.U32 R162, RZ, RZ, R10 ;  /* 0x000000ffffa27224 */ /* 0x000fe200078e000a */
[----:B------:R-:W-:Y:S01]  /*38b50*/  MOV R160, R11 ;  /* 0x0000000b00a07202 */ /* 0x000fe20000000f00 */
[C---:B------:R-:W-:Y:S01]  /*38b60*/  HMMA.1688.F32.TF32 R216, R220.reuse, R130, R116 ;  /* 0x00000082dcd8723c */ /* 0x040fe20000081074 */
[----:B------:R-:W-:Y:S01]  /*38b70*/  IMAD.MOV.U32 R84, RZ, RZ, R204 ;  /* 0x000000ffff547224 */ /* 0x000fe200078e00cc */
[----:B------:R-:W-:Y:S01]  /*38b80*/  MOV R85, R205 ;  /* 0x000000cd00557202 */ /* 0x000fe20000000f00 */
[----:B------:R-:W-:Y:S01]  /*38b90*/  IMAD.MOV.U32 R86, RZ, RZ, R206 ;  /* 0x000000ffff567224 */ /* 0x000fe200078e00ce */
[----:B------:R-:W-:Y:S01]  /*38ba0*/  MOV R87, R200 ;  /* 0x000000c800577202 */ /* 0x000fe20000000f00 */
[----:B------:R-:W-:Y:S01]  /*38bb0*/  IMAD.MOV.U32 R80, RZ, RZ, R210 ;  /* 0x000000ffff507224 */ /* 0x000fe200078e00d2 */
[-C--:B------:R-:W-:Y:S01]  /*38bc0*/  HMMA.1688.F32.TF32 R8, R220, R138.reuse, R108 ;  /* 0x0000008adc08723c */ /* 0x080fe2000008106c */
        /* <DEDUP_REMOVED lines=11> */
[C---:B-1----:R-:W-:Y:S01]  /*38c80*/  HMMA.1688.F32.TF32 R24, R36.reuse, R138, R24 ;  /* 0x0000008a2418723c */ /* 0x042fe20000081018 */
[----:B------:R-:W-:Y:S04]  /*38c90*/  LDS R100, [R3+UR7+0x1c000] ;  /* 0x01c0000703647984 */ /* 0x000fe80008000800 */
[----:B------:R-:W-:Y:S01]  /*38ca0*/  LDS R102, [R3+UR7+0x1d000] ;  /* 0x01d0000703667984 */ /* 0x000fe20008000800 */
[----:B------:R-:W-:Y:S03]  /*38cb0*/  HMMA.1688.F32.TF32 R28, R36, R134, R28 ;  /* 0x00000086241c723c */ /* 0x000fe6000008101c */
[----:B------:R-:W-:Y:S03]  /*38cc0*/  LDS R101, [R7+UR7+0x1c000] ;  /* 0x01c0000707657984 */ /* 0x000fe60008000800 */
[----:B------:R-:W-:Y:S01]  /*38cd0*/  IMAD.MOV.U32 R156, RZ, RZ, R10 ;  /* 0x000000ffff9c7224 */ /* 0x000fe200078e000a */
[----:B------:R1:W-:Y:S01]  /*38ce0*/  STL.64 [R1+0x130], R8 ;  /* 0x0001300801007387 */ /* 0x0003e20000100a00 */
[----:B------:R-:W-:Y:S01]  /*38cf0*/  MOV R157, R11 ;  /* 0x0000000b009d7202 */ /* 0x000fe20000000f00 */
[C---:B--2---:R-:W-:Y:S02]  /*38d00*/  HMMA.1688.F32.TF32 R16, R12.reuse, R154, R164 ;  /* 0x0000009a0c10723c */ /* 0x044fe400000810a4 */
[----:B------:R-:W-:Y:S04]  /*38d10*/  LDS R103, [R7+UR7+0x1d000] ;  /* 0x01d0000707677984 */ /* 0x000fe80008000800 */
[----:B------:R-:W-:Y:S01]  /*38d20*/  HMMA.1688.F32.TF32 R20, R12, R146, R172 ;  /* 0x000000920c14723c */ /* 0x000fe200000810ac */
[----:B------:R-:W-:Y:S01]  /*38d30*/  IMAD.MOV.U32 R244, RZ, RZ, R246 ;  /* 0x000000fffff47224 */ /* 0x000fe200078e00f6 */
[----:B------:R-:W-:-:S04]  /*38d40*/  MOV R245, R247 ;  /* 0x000000f700f57202 */ /* 0x000fc80000000f00 */
[----:B-1----:R-:W-:Y:S01]  /*38d50*/  HMMA.1688.F32.TF32 R8, R220, R134, R112 ;  /* 0x00000086dc08723c */ /* 0x002fe20000081070 */
[----:B------:R-:W-:Y:S01]  /*38d60*/  IMAD.MOV.U32 R238, RZ, RZ, R242 ;  /* 0x000000ffffee7224 */ /* 0x000fe200078e00f2 */
[----:B------:R-:W-:Y:S01]  /*38d70*/  MOV R239, R243 ;  /* 0x000000f300ef7202 */ /* 0x000fe20000000f00 */
[----:B------:R-:W-:Y:S01]  /*38d80*/  IMAD.MOV.U32 R48, RZ, RZ, R236 ;  /* 0x000000ffff307224 */ /* 0x000fe200078e00ec */
[----:B------:R-:W-:Y:S02]  /*38d90*/  MOV R49, R237 ;  /* 0x000000ed00317202 */ /* 0x000fe40000000f00 */
[----:B------:R-:W-:Y:S01]  /*38da0*/  HMMA.1688.F32.TF32 R32, R36, R130, R32 ;  /* 0x000000822420723c */ /* 0x000fe20000081020 */
[----:B------:R-:W-:Y:S01]  /*38db0*/  IMAD.MOV.U32 R107, RZ, RZ, R44 ;  /* 0x000000ffff6b7224 */ /* 0x000fe200078e002c */
[----:B------:R-:W-:Y:S04]  /*38dc0*/  LDS R164, [R3+UR7+0x1c080] ;  /* 0x01c0800703a47984 */ /* 0x000fe80008000800 */
[----:B------:R-:W-:Y:S01]  /*38dd0*/  HMMA.1688.F32.TF32 R220, R220, R126, R120 ;  /* 0x0000007edcdc723c */ /* 0x000fe20000081078 */
[----:B------:R-:W-:Y:S04]  /*38de0*/  LDS R166, [R3+UR7+0x1d080] ;  /* 0x01d0800703a67984 */ /* 0x000fe80008000800 */
[----:B------:R-:W-:Y:S04]  /*38df0*/  LDS R165, [R7+UR7+0x1c080] ;  /* 0x01c0800707a57984 */ /* 0x000fe80008000800 */
[----:B------:R-:W-:Y:S04]  /*38e00*/  LDS R167, [R7+UR7+0x1d080] ;  /* 0x01d0800707a77984 */ /* 0x000fe80008000800 */
[----:B------:R-:W-:Y:S01]  /*38e10*/  STL.64 [R1+0x128], R10 ;  /* 0x0001280a01007387 */ /* 0x000fe20000100a00 */
[----:B------:R-:W-:Y:S01]  /*38e20*/  IMAD.MOV.U32 R158, RZ, RZ, R8 ;  /* 0x000000ffff9e7224 */ /* 0x000fe200078e0008 */
[----:B------:R-:W-:-:S02]  /*38e30*/  MOV R159, R9 ;  /* 0x00000009009f7202 */ /* 0x000fc40000000f00 */
[----:B------:R-:W-:Y:S04]  /*38e40*/  LDS R8, [R3+UR7+0x1a280] ;  /* 0x01a2800703087984 */ /* 0x000fe80008000800 */
[----:B------:R-:W-:Y:S04]  /*38e50*/  LDS R10, [R3+UR7+0x1b280] ;  /* 0x01b28007030a7984 */ /* 0x000fe80008000800 */
[----:B------:R-:W-:Y:S04]  /*38e60*/  STL [R1+0x20dc], R220 ;  /* 0x0020dcdc01007387 */ /* 0x000fe80000100800 */
[----:B------:R-:W-:Y:S04]  /*38e70*/  STL [R1+0x20d8], R221 ;  /* 0x0020d8dd01007387 */ /* 0x000fe80000100800 */
[----:B------:R-:W-:Y:S04]  /*38e80*/  STL [R1+0x20d4], R222 ;  /* 0x0020d4de01007387 */ /* 0x000fe80000100800 */
[----:B------:R-:W-:Y:S04]  /*38e90*/  STL [R1+0x20d0], R223 ;  /* 0x0020d0df01007387 */ /* 0x000fe80000100800 */
[----:B------:R-:W-:Y:S04]  /*38ea0*/  STL.64 [R1+0x2e0], R16 ;  /* 0x0002e01001007387 */ /* 0x000fe80000100a00 */
[----:B------:R1:W-:Y:S04]  /*38eb0*/  STL.64 [R1+0x2e8], R18 ;  /* 0x0002e81201007387 */ /* 0x0003e80000100a00 */
[----:B------:R-:W-:Y:S04]  /*38ec0*/  LDS R9, [R7+UR7+0x1a280] ;  /* 0x01a2800707097984 */ /* 0x000fe80008000800 */
[----:B------:R-:W2:Y:S01]  /*38ed0*/  LDS R11, [R7+UR7+0x1b280] ;  /* 0x01b28007070b7984 */ /* 0x000ea20008000800 */
[----:B-1----:R-:W-:-:S15]  /*38ee0*/  HMMA.1688.F32.TF32 R16, R12, R150, R168 ;  /* 0x000000960c10723c */ /* 0x002fde00000810a8 */
[----:B------:R-:W-:-:S08]  /*38ef0*/  NOP ;  /* 0x0000000000007918 */ /* 0x000fd00000000000 */
[----:B------:R1:W-:Y:S01]  /*38f00*/  STL.64 [R1+0x2d0], R16 ;  /* 0x0002d01001007387 */ /* 0x0003e20000100a00 */
[----:B------:R-:W-:Y:S01]  /*38f10*/  IMAD.MOV.U32 R220, RZ, RZ, R18 ;  /* 0x000000ffffdc7224 */ /* 0x000fe200078e0012 */
[----:B------:R-:W-:Y:S02]  /*38f20*/  MOV R221, R19 ;  /* 0x0000001300dd7202 */ /* 0x000fe40000000f00 */
[----:B-1----:R-:W-:Y:S03]  /*38f30*/  HMMA.1688.F32.TF32 R16, R12, R142, R176 ;  /* 0x0000008e0c10723c */ /* 0x002fe600000810b0 */
[----:B------:R1:W-:Y:S04]  /*38f40*/  STL [R1+0x20e4], R221 ;  /* 0x0020e4dd01007387 */ /* 0x0003e80000100800 */
[----:B------:R3:W-:Y:S04]  /*38f50*/  STL [R1+0x20e0], R220 ;  /* 0x0020e0dc01007387 */ /* 0x0007e80000100800 */
[----:B------:R-:W-:Y:S04]  /*38f60*/  STL.64 [R1+0x2c0], R20 ;  /* 0x0002c01401007387 */ /* 0x000fe80000100a00 */
[----:B------:R-:W-:Y:S08]  /*38f70*/  STL.64 [R1+0x2c8], R22 ;  /* 0x0002c81601007387 */ /* 0x000ff00000100a00 */
[----:B------:R4:W-:Y:S01]  /*38f80*/  STL.64 [R1+0x2b0], R16 ;  /* 0x0002b01001007387 */ /* 0x0009e20000100a00 */
[----:B-1----:R-:W-:Y:S01]  /*38f90*/  IMAD.MOV.U32 R221, RZ, RZ, R18 ;  /* 0x000000ffffdd7224 */ /* 0x002fe200078e0012 */
[----:B---3--:R-:W-:-:S02]  /*38fa0*/  MOV R220, R19 ;  /* 0x0000001300dc7202 */ /* 0x008fc40000000f00 */
[----:B----4-:R-:W-:Y:S03]  /*38fb0*/  HMMA.1688.F32.TF32 R16, R12, R138, R180 ;  /* 0x0000008a0c10723c */ /* 0x010fe600000810b4 */
[----:B------:R-:W-:Y:S04]  /*38fc0*/  STL [R1+0x20ec], R220 ;  /* 0x0020ecdc01007387 */ /* 0x000fe80000100800 */
[----:B------:R-:W-:-:S15]  /*38fd0*/  STL [R1+0x20e8], R221 ;  /* 0x0020e8dd01007387 */ /* 0x000fde0000100800 */
[----:B------:R-:W-:-:S01]  /*38fe0*/  NOP ;  /* 0x0000000000007918 */ /* 0x000fc20000000000 */
[----:B------:R-:W-:Y:S04]  /*38ff0*/  STL.64 [R1+0x2a0], R16 ;  /* 0x0002a01001007387 */ /* 0x000fe80000100a00 */
[----:B------:R1:W-:Y:S02]  /*39000*/  STL.64 [R1+0x2a8], R18 ;  /* 0x0002a81201007387 */ /* 0x0003e40000100a00 */
[----:B-1----:R-:W-:-:S15]  /*39010*/  HMMA.1688.F32.TF32 R16, R12, R134, R184 ;  /* 0x000000860c10723c */ /* 0x002fde00000810b8 */
[----:B------:R-:W-:-:S08]  /*39020*/  NOP ;  /* 0x0000000000007918 */ /* 0x000fd00000000000 */
[----:B------:R1:W-:Y:S01]  /*39030*/  STL.64 [R1+0x298], R18 ;  /* 0x0002981201007387 */ /* 0x0003e20000100a00 */
[----:B------:R-:W-:Y:S01]  /*39040*/  IMAD.MOV.U32 R222, RZ, RZ, R16 ;  /* 0x000000ffffde7224 */ /* 0x000fe200078e0010 */
[----:B------:R-:W-:Y:S02]  /*39050*/  MOV R223, R17 ;  /* 0x0000001100df7202 */ /* 0x000fe40000000f00 */
[C---:B-1----:R-:W-:Y:S06]  /*39060*/  HMMA.1688.F32.TF32 R16, R12.reuse, R130, R188 ;  /* 0x000000820c10723c */ /* 0x042fec00000810bc */
[----:B------:R-:W-:-:S15]  /*39070*/  HMMA.1688.F32.TF32 R12, R12, R126, R192 ;  /* 0x0000007e0c0c723c */ /* 0x000fde00000810c0 */
[----:B------:R-:W-:-:S02]  /*39080*/  NOP ;  /* 0x0000000000007918 */ /* 0x000fc40000000000 */
[----:B------:R1:W-:Y:S06]  /*39090*/  STL.64 [R1+0x280], R16 ;  /* 0x0002801001007387 */ /* 0x0003ec0000100a00 */
[----:B------:R2:W-:Y:S04]  /*390a0*/  STL.64 [R1+0x110], R12 ;  /* 0x0001100c01007387 */ /* 0x0005e80000100a00 */
        /* <DEDUP_REMOVED lines=8> */
[----:B-1----:R-:W-:-:S03]  /*39130*/  IMAD.MOV.U32 R16, RZ, RZ, R213 ;  /* 0x000000ffff107224 */ /* 0x002fc600078e00d5 */
[----:B------:R-:W4:Y:S01]  /*39140*/  LDL.LU R224, [R1+0x2180] ;  /* 0x0021800001e07983 */ /* 0x000f220000300800 */
[----:B------:R-:W-:-:S03]  /*39150*/  IMAD.MOV.U32 R220, RZ, RZ, R18 ;  /* 0x000000ffffdc7224 */ /* 0x000fc600078e0012 */
[----:B------:R-:W4:Y:S01]  /*39160*/  LDL.LU R225, [R1+0x217c] ;  /* 0x00217c0001e17983 */ /* 0x000f220000300800 */
[----:B------:R-:W-:-:S03]  /*39170*/  MOV R17, R214 ;  /* 0x000000d600117202 */ /* 0x000fc60000000f00 */
[----:B------:R-:W4:Y:S01]  /*39180*/  LDL.LU R226, [R1+0x2178] ;  /* 0x0021780001e27983 */ /* 0x000f220000300800 */
[----:B------:R-:W-:Y:S01]  /*39190*/  MOV R221, R19 ;  /* 0x0000001300dd7202 */ /* 0x000fe20000000f00 */
[----:B------:R-:W-:Y:S02]  /*391a0*/  IMAD.MOV.U32 R18, RZ, RZ, R208 ;  /* 0x000000ffff127224 */ /* 0x000fe400078e00d0 */
        /* <DEDUP_REMOVED lines=15> */
[----:B------:R-:W4:Y:S04]  /*392a0*/  LDL.LU R206, [R1+0x2158] ;  /* 0x0021580001ce7983 */ /* 0x000f280000300800 */
        /* <DEDUP_REMOVED lines=57> */
[----:B------:R-:W-:-:S02]  /*39640*/  MOV R6, R15 ;  /* 0x0000000f00067202 */ /* 0x000fc40000000f00 */
[----:B--2---:R-:W-:Y:S01]  /*39650*/  HMMA.1688.F32.TF32 R12, R8, R154, R196 ;  /* 0x0000009a080c723c */ /* 0x004fe200000810c4 */
[----:B------:R-:W-:Y:S01]  /*39660*/  IMAD.MOV.U32 R136, RZ, RZ, R145 ;  /* 0x000000ffff887224 */ /* 0x000fe200078e0091 */
[----:B------:R-:W-:Y:S01]  /*39670*/  MOV R137, R144 ;  /* 0x0000009000897202 */ /* 0x000fe20000000f00 */
[----:B------:R-:W-:-:S03]  /*39680*/  IMAD.MOV.U32 R144, RZ, RZ, R2 ;  /* 0x000000ffff907224 */ /* 0x000fc600078e0002 */
[C---:B------:R-:W-:Y:S01]  /*39690*/  HMMA.1688.F32.TF32 R16, R36.reuse, R146, R16 ;  /* 0x000000922410723c */ /* 0x040fe20000081010 */
[----:B------:R-:W-:Y:S01]  /*396a0*/  IMAD.MOV.U32 R70, RZ, RZ, R136 ;  /* 0x000000ffff467224 */ /* 0x000fe200078e0088 */
[----:B------:R-:W-:Y:S01]  /*396b0*/  MOV R71, R137 ;  /* 0x0000008900477202 */ /* 0x000fe20000000f00 */
[----:B------:R-:W-:Y:S01]  /*396c0*/  IMAD.MOV.U32 R140, RZ, RZ, R5 ;  /* 0x000000ffff8c7224 */ /* 0x000fe200078e0005 */
[----:B------:R-:W-:Y:S01]  /*396d0*/  MOV R145, R0 ;  /* 0x0000000000917202 */ /* 0x000fe20000000f00 */
[----:B------:R-:W-:Y:S01]  /*396e0*/  IMAD.MOV.U32 R74, RZ, RZ, R144 ;  /* 0x000000ffff4a7224 */ /* 0x000fe200078e0090 */
[----:B------:R-:W-:Y:S01]  /*396f0*/  MOV R141, R4 ;  /* 0x00000004008d7202 */ /* 0x000fe20000000f00 */
[----:B------:R-:W-:Y:S01]  /*39700*/  HMMA.1688.F32.TF32 R20, R36, R142, R20 ;  /* 0x0000008e2414723c */ /* 0x000fe20000081014 */
[----:B------:R-:W-:-:S05]  /*39710*/  MOV R75, R145 ;  /* 0x00000091004b7202 */ /* 0x000fca0000000f00 */
[C---:B---3--:R-:W-:Y:S06]  /*39720*/  HMMA.1688.F32.TF32 R232, R8.reuse, R126, R232 ;  /* 0x0000007e08e8723c */ /* 0x048fec00000810e8 */
[----:B----4-:R-:W-:Y:S01]  /*39730*/  HMMA.1688.F32.TF32 R228, R8, R130, R228 ;  /* 0x0000008208e4723c */ /* 0x010fe200000810e4 */
[----:B------:R-:W-:Y:S01]  /*39740*/  IMAD.MOV.U32 R5, RZ, RZ, R12 ;  /* 0x000000ffff057224 */ /* 0x000fe200078e000c */
[----:B------:R-:W-:Y:S01]  /*39750*/  MOV R4, R13 ;  /* 0x0000000d00047202 */ /* 0x000fe20000000f00 */
[----:B------:R-:W-:Y:S01]  /*39760*/  IMAD.MOV.U32 R2, RZ, RZ, R14 ;  /* 0x000000ffff027224 */ /* 0x000fe200078e000e */
[----:B------:R-:W-:-:S02]  /*39770*/  MOV R0, R15 ;  /* 0x0000000f00007202 */ /* 0x000fc40000000f00 */
[C---:B------:R-:W-:Y:S01]  /*39780*/  HMMA.1688.F32.TF32 R224, R8.reuse, R134, R224 ;  /* 0x0000008608e0723c */ /* 0x040fe200000810e0 */
[----:B------:R-:W-:Y:S01]  /*39790*/  IMAD.MOV.U32 R60, RZ, RZ, R124 ;  /* 0x000000ffff3c7224 */ /* 0x000fe200078e007c */
[----:B------:R-:W-:Y:S01]  /*397a0*/  MOV R61, R125 ;  /* 0x0000007d003d7202 */ /* 0x000fe20000000f00 */
[----:B------:R-:W-:Y:S01]  /*397b0*/  IMAD.MOV.U32 R62, RZ, RZ, R128 ;  /* 0x000000ffff3e7224 */ /* 0x000fe200078e0080 */
[----:B------:R-:W-:Y:S01]  /*397c0*/  MOV R63, R129 ;  /* 0x00000081003f7202 */ /* 0x000fe20000000f00 */
[----:B------:R-:W-:Y:S01]  /*397d0*/  IMAD.MOV.U32 R64, RZ, RZ, R132 ;  /* 0x000000ffff407224 */ /* 0x000fe200078e0084 */
[C---:B------:R-:W-:Y:S01]  /*397e0*/  HMMA.1688.F32.TF32 R248, R8.reuse, R150, R200 ;  /* 0x0000009608f8723c */ /* 0x040fe200000810c8 */
[----:B------:R-:W-:Y:S01]  /*397f0*/  MOV R65, R133 ;  /* 0x0000008500417202 */ /* 0x000fe20000000f00 */
[----:B------:R-:W-:Y:S01]  /*39800*/  IMAD.MOV.U32 R195, RZ, RZ, R161 ;  /* 0x000000ffffc37224 */ /* 0x000fe200078e00a1 */
[----:B------:R-:W-:Y:S03]  /*39810*/  LDS R196, [R3+UR7+0x1c100] ;  /* 0x01c1000703c47984 */ /* 0x000fe60008000800 */
[C---:B------:R-:W-:Y:S01]  /*39820*/  HMMA.1688.F32.TF32 R244, R8.reuse, R146, R204 ;  /* 0x0000009208f4723c */ /* 0x040fe200000810cc */
[----:B------:R-:W-:Y:S04]  /*39830*/  LDS R198, [R3+UR7+0x1d100] ;  /* 0x01d1000703c67984 */ /* 0x000fe80008000800 */
[----:B------:R-:W-:Y:S01]  /*39840*/  LDS R197, [R7+UR7+0x1c100] ;  /* 0x01c1000707c57984 */ /* 0x000fe20008000800 */
[C---:B------:R-:W-:Y:S03]  /*39850*/  HMMA.1688.F32.TF32 R240, R8.reuse, R142, R208 ;  /* 0x0000008e08f0723c */ /* 0x040fe600000810d0 */
[----:B------:R-:W-:Y:S03]  /*39860*/  LDS R199, [R7+UR7+0x1d100] ;  /* 0x01d1000707c77984 */ /* 0x000fe60008000800 */
[----:B------:R-:W-:Y:S05]  /*39870*/  HMMA.1688.F32.TF32 R236, R8, R138, R212 ;  /* 0x0000008a08ec723c */ /* 0x000fea00000810d4 */
[----:B------:R-:W-:Y:S01]  /*39880*/  STL.64 [R1+0x2058], R250 ;  /* 0x002058fa01007387 */ /* 0x000fe20000100a00 */
[----:B------:R-:W-:Y:S03]  /*39890*/  HMMA.1688.F32.TF32 R8, R36, R154, R88 ;  /* 0x0000009a2408723c */ /* 0x000fe60000081058 */
        /* <DEDUP_REMOVED lines=10> */
[----:B------:R-:W-:Y:S01]  /*39940*/  STL.64 [R1+0x20a0], R228 ;  /* 0x0020a0e401007387 */ /* 0x000fe20000100a00 */
[----:B------:R-:W-:Y:S03]  /*39950*/  HMMA.1688.F32.TF32 R144, R40, R146, R68 ;  /* 0x000000922890723c */ /* 0x000fe60000081044 */
[----:B------:R-:W-:Y:S04]  /*39960*/  STL.64 [R1+0x20b8], R234 ;  /* 0x0020b8ea01007387 */ /* 0x000fe80000100a00 */
[----:B------:R-:W-:Y:S04]  /*39970*/  STL.64 [R1+0x20b0], R232 ;  /* 0x0020b0e801007387 */ /* 0x000fe80000100a00 */
[----:B------:R-:W-:Y:S04]  /*39980*/  STL.64 [R1+0x20c8], R10 ;  /* 0x0020c80a01007387 */ /* 0x000fe80000100a00 */
[----:B------:R-:W-:Y:S04]  /*39990*/  STL.64 [R1+0x20c0], R8 ;  /* 0x0020c00801007387 */ /* 0x000fe80000100a00 */
[----:B------:R-:W2:Y:S01]  /*399a0*/  LDL.LU R71, [R1+0x1758] ;  /* 0x0017580001477983 */ /* 0x000ea20000300800 */
[C---:B------:R-:W-:Y:S03]  /*399b0*/  HMMA.1688.F32.TF32 R12, R36.reuse, R150, R84 ;  /* 0x00000096240c723c */ /* 0x040fe60000081054 */
        /* <DEDUP_REMOVED lines=8> */
[----:B------:R-:W4:Y:S01]  /*39a40*/  LDL.LU R87, [R1+0x32c] ;  /* 0x00032c0001577983 */ /* 0x000f220000300800 */
[C---:B------:R-:W-:Y:S03]  /*39a50*/  HMMA.1688.F32.TF32 R152, R40.reuse, R154, R76 ;  /* 0x0000009a2898723c */ /* 0x040fe6000008104c */
        /* <DEDUP_REMOVED lines=8> */
[----:B------:R-:W-:Y:S01]  /*39ae0*/  HMMA.1688.F32.TF32 R124, R40, R126, R48 ;  /* 0x0000007e287c723c */ /* 0x000fe20000081030 */
[----:B------:R-:W-:Y:S01]  /*39af0*/  IMAD.MOV.U32 R72, RZ, RZ, R140 ;  /* 0x000000ffff487224 */ /* 0x000fe200078e008c */
[----:B------:R-:W-:-:S04]  /*39b00*/  MOV R73, R141 ;  /* 0x0000008d00497202 */ /* 0x000fc80000000f00 */
[C---:B------:R-:W-:Y:S06]  /*39b10*/  HMMA.1688.F32.TF32 R128, R40.reuse, R130, R52 ;  /* 0x000000822880723c */ /* 0x040fec0000081034 */
        /* <DEDUP_REMOVED lines=10> */
[----:B------:R-:W-:Y:S02]  /*39bc0*/  LDS R208, [R3+UR7+0x1c180] ;  /* 0x01c1800703d07984 */ /* 0x000fe40008000800 */
[C---:B------:R-:W-:Y:S02]  /*39bd0*/  HMMA.1688.F32.TF32 R140, R40.reuse, R142, R64 ;  /* 0x0000008e288c723c */ /* 0x040fe40000081040 */
[----:B------:R-:W-:Y:S04]  /*39be0*/  LDS R210, [R3+UR7+0x1d180] ;  /* 0x01d1800703d27984 */ /* 0x000fe80008000800 */
[----:B------:R-:W-:Y:S01]  /*39bf0*/  HMMA.1688.F32.TF32 R148, R40, R150, R72 ;  /* 0x000000962894723c */ /* 0x000fe20000081048 */
[----:B------:R-:W4:Y:S04]  /*39c00*/  LDL.LU R72, [R1+0x350] ;  /* 0x0003500001487983 */ /* 0x000f280000300800 */
[----:B------:R-:W4:Y:S04]  /*39c10*/  LDL.LU R73, [R1+0x354] ;  /* 0x0003540001497983 */ /* 0x000f280000300800 */
[----:B------:R-:W4:Y:S04]  /*39c20*/  LDL.LU R74, [R1+0x358] ;  /* 0x00035800014a7983 */ /* 0x000f280000300800 */
[----:B------:R-:W4:Y:S01]  /*39c30*/  LDL.LU R75, [R1+0x35c] ;  /* 0x00035c00014b7983 */ /* 0x000f220000300800 */
[----:B------:R-:W-:-:S03]  /*39c40*/  IMAD.MOV.U32 R213, RZ, RZ, R163 ;  /* 0x000000ffffd57224 */ /* 0x000fc600078e00a3 */
[----:B------:R-:W-:Y:S04]  /*39c50*/  LDS R209, [R7+UR7+0x1c180] ;  /* 0x01c1800707d17984 */ /* 0x000fe80008000800 */
[----:B------:R-:W-:Y:S04]  /*39c60*/  LDS R211, [R7+UR7+0x1d180] ;  /* 0x01d1800707d37984 */ /* 0x000fe80008000800 */
[----:B--2---:R-:W1:Y:S04]  /*39c70*/  LDSM.16.M88.4 R44, [R71+UR10+0x41180] ;  /* 0x0411800a472c783b */ /* 0x004e680008000200 */
[----:B------:R-:W3:Y:S04]  /*39c80*/  LDSM.16.M88.4 R48, [R71+UR10+0x42180] ;  /* 0x0421800a4730783b */ /* 0x000ee80008000200 */
[----:B------:R-:W2:Y:S04]  /*39c90*/  LDSM.16.M88.4 R52, [R71+UR10+0x43180] ;  /* 0x0431800a4734783b */ /* 0x000ea80008000200 */
[----:B------:R-:W2:Y:S04]  /*39ca0*/  LDSM.16.M88.4 R56, [R71+UR10+0x44180] ;  /* 0x0441800a4738783b */ /* 0x000ea80008000200 */
[----:B------:R-:W2:Y:S04]  /*39cb0*/  LDSM.16.M88.4 R60, [R71+UR10+0x45180] ;  /* 0x0451800a473c783b */ /* 0x000ea80008000200 */
[----:B------:R-:W2:Y:S04]  /*39cc0*/  LDSM.16.M88.4 R64, [R71+UR10+0x46180] ;  /* 0x0461800a4740783b */ /* 0x000ea80008000200 */
[----:B------:R-:W-:Y:S04]  /*39cd0*/  LDSM.16.M88.4 R40, [R71+UR10+0x40180] ;  /* 0x0401800a4728783b */ /* 0x000fe80008000200 */
[----:B------:R-:W2:Y:S04]  /*39ce0*/  LDSM.16.M88.4 R68, [R71+UR10+0x47180] ;  /* 0x0471800a4744783b */ /* 0x000ea80008000200 */
[----:B-1----:R-:W-:Y:S01]  /*39cf0*/  STL [R1+0x2018], R46 ;  /* 0x0020182e01007387 */ /* 0x002fe20000100800 */
[C---:B---3--:R-:W-:Y:S03]  /*39d00*/  HMMA.1688.F32.TF32 R80, R100.reuse, R48, R80 ;  /* 0x000000306450723c */ /* 0x048fe60000081050 */
[----:B------:R-:W-:Y:S04]  /*39d10*/  STL [R1+0x2014], R47 ;  /* 0x0020142f01007387 */ /* 0x000fe80000100800 */
[----:B------:R-:W-:Y:S01]  /*39d20*/  STL [R1+0x2020], R50 ;  /* 0x0020203201007387 */ /* 0x000fe20000100800 */
[----:B----4-:R-:W-:Y:S03]  /*39d30*/  HMMA.1688.F32.TF32 R76, R100, R44, R76 ;  /* 0x0000002c644c723c */ /* 0x010fe6000008104c */
[----:B------:R-:W-:Y:S04]  /*39d40*/  STL [R1+0x201c], R51 ;  /* 0x00201c3301007387 */ /* 0x000fe80000100800 */
[----:B--2---:R-:W-:Y:S04]  /*39d50*/  STL [R1+0x2024], R54 ;  /* 0x0020243601007387 */ /* 0x004fe80000100800 */
        /* <DEDUP_REMOVED lines=15> */
[----:B------:R-:W2:Y:S01]  /*39e50*/  LDL.LU R163, [R1+0x2130] ;  /* 0x0021300001a37983 */ /* 0x000ea20000300800 */
[----:B------:R-:W-:Y:S01]  /*39e60*/  MOV R214, R162 ;  /* 0x000000a200d67202 */ /* 0x000fe20000000f00 */
[----:B------:R-:W-:-:S02]  /*39e70*/  IMAD.MOV.U32 R215, RZ, RZ, R160 ;  /* 0x000000ffffd77224 */ /* 0x000fc400078e00a0 */
[----:B------:R-:W3:Y:S04]  /*39e80*/  LDL.LU R162, [R1+0x212c] ;  /* 0x00212c0001a27983 */ /* 0x000ee80000300800 */
[----:B------:R-:W4:Y:S04]  /*39e90*/  LDL.LU R160, [R1+0x2128] ;  /* 0x0021280001a07983 */ /* 0x000f280000300800 */
[----:B------:R-:W4:Y:S04]  /*39ea0*/  LDL.LU R192, [R1+0x190] ;  /* 0x0001900001c07983 */ /* 0x000f280000300800 */
[----:B------:R-:W4:Y:S01]  /*39eb0*/  LDL.LU R193, [R1+0x194] ;  /* 0x0001940001c17983 */ /* 0x000f220000300800 */
[----:B--2---:R-:W-:-:S03]  /*39ec0*/  MOV R194, R163 ;  /* 0x000000a300c27202 */ /* 0x004fc60000000f00 */
[----:B------:R-:W2:Y:S04]  /*39ed0*/  LDL.LU R163, [R1+0x2124] ;  /* 0x0021240001a37983 */ /* 0x000ea80000300800 */
[----:B------:R-:W2:Y:S01]  /*39ee0*/  LDL.LU R161, [R1+0x2120] ;  /* 0x0021200001a17983 */ /* 0x000ea20000300800 */
[----:B---3--:R-:W-:Y:S01]  /*39ef0*/  IMAD.MOV.U32 R191, RZ, RZ, R162 ;  /* 0x000000ffffbf7224 */ /* 0x008fe200078e00a2 */
[----:B----4-:R-:W-:Y:S02]  /*39f00*/  MOV R190, R160 ;  /* 0x000000a000be7202 */ /* 0x010fe40000000f00 */
[----:B------:R-:W3:Y:S04]  /*39f10*/  LDL.LU R188, [R1+0x1a0] ;  /* 0x0001a00001bc7983 */ /* 0x000ee80000300800 */
[----:B------:R-:W3:Y:S04]  /*39f20*/  LDL.LU R189, [R1+0x1a4] ;  /* 0x0001a40001bd7983 */ /* 0x000ee80000300800 */
[----:B------:R-:W4:Y:S04]  /*39f30*/  LDL.LU R160, [R1+0x211c] ;  /* 0x00211c0001a07983 */ /* 0x000f280000300800 */
[----:B------:R-:W3:Y:S01]  /*39f40*/  LDL.LU R162, [R1+0x2118] ;  /* 0x0021180001a27983 */ /* 0x000ee20000300800 */
[----:B--2---:R-:W-:-:S03]  /*39f50*/  MOV R184, R163 ;  /* 0x000000a300b87202 */ /* 0x004fc60000000f00 */
[----:B------:R-:W2:Y:S01]  /*39f60*/  LDL.LU R163, [R1+0x2114] ;  /* 0x0021140001a37983 */ /* 0x000ea20000300800 */
[----:B------:R-:W-:-:S03]  /*39f70*/  IMAD.MOV.U32 R185, RZ, RZ, R161 ;  /* 0x000000ffffb97224 */ /* 0x000fc600078e00a1 */
[----:B------:R-:W2:Y:S04]  /*39f80*/  LDL.LU R161, [R1+0x2110] ;  /* 0x0021100001a17983 */ /* 0x000ea80000300800 */
[----:B------:R-:W2:Y:S04]  /*39f90*/  LDL.LU R186, [R1+0x1b8] ;  /* 0x0001b80001ba7983 */ /* 0x000ea80000300800 */
[----:B------:R-:W2:Y:S01]  /*39fa0*/  LDL.LU R187, [R1+0x1bc] ;  /* 0x0001bc0001bb7983 */ /* 0x000ea20000300800 */
[----:B----4-:R-:W-:-:S03]  /*39fb0*/  MOV R176, R160 ;  /* 0x000000a000b07202 */ /* 0x010fc60000000f00 */
[----:B------:R-:W4:Y:S01]  /*39fc0*/  LDL.LU R160, [R1+0x210c] ;  /* 0x00210c0001a07983 */ /* 0x000f220000300800 */
[----:B---3--:R-:W-:-:S03]  /*39fd0*/  IMAD.MOV.U32 R177, RZ, RZ, R162 ;  /* 0x000000ffffb17224 */ /* 0x008fc600078e00a2 */
[----:B------:R-:W3:Y:S01]  /*39fe0*/  LDL.LU R162, [R1+0x2108] ;  /* 0x0021080001a27983 */ /* 0x000ee20000300800 */
[----:B--2---:R-:W-:-:S03]  /*39ff0*/  MOV R178, R163 ;  /* 0x000000a300b27202 */ /* 0x004fc60000000f00 */
[----:B------:R-:W2:Y:S01]  /*3a000*/  LDL.LU R163, [R1+0x2104] ;  /* 0x0021040001a37983 */ /* 0x000ea20000300800 */
[----:B------:R-:W-:-:S03]  /*3a010*/  IMAD.MOV.U32 R179, RZ, RZ, R161 ;  /* 0x000000ffffb37224 */ /* 0x000fc600078e00a1 */
[----:B------:R-:W2:Y:S04]  /*3a020*/  LDL.LU R161, [R1+0x2100] ;  /* 0x0021000001a17983 */ /* 0x000ea80000300800 */
[----:B------:R-:W2:Y:S04]  /*3a030*/  LDL.LU R172, [R1+0x1e0] ;  /* 0x0001e00001ac7983 */ /* 0x000ea80000300800 */
[----:B------:R-:W2:Y:S01]  /*3a040*/  LDL.LU R173, [R1+0x1e4] ;  /* 0x0001e40001ad7983 */ /* 0x000ea20000300800 */
[----:B----4-:R-:W-:-:S03]  /*3a050*/  IMAD.MOV.U32 R171, RZ, RZ, R160 ;  /* 0x000000ffffab7224 */ /* 0x010fc600078e00a0 */
[----:B------:R-:W4:Y:S01]  /*3a060*/  LDL.LU R174, [R1+0x1e8] ;  /* 0x0001e80001ae7983 */ /* 0x000f220000300800 */
[----:B---3--:R-:W-:-:S03]  /*3a070*/  IMAD.MOV.U32 R169, RZ, RZ, R162 ;  /* 0x000000ffffa97224 */ /* 0x008fc600078e00a2 */
[----:B------:R-:W4:Y:S04]  /*3a080*/  LDL.LU R175, [R1+0x1ec] ;  /* 0x0001ec0001af7983 */ /* 0x000f280000300800 */
[----:B------:R-:W3:Y:S01]  /*3a090*/  LDL.LU R160, [R1+0x210] ;  /* 0x0002100001a07983 */ /* 0x000ee20000300800 */
[----:B------:R-:W-:Y:S02]  /*3a0a0*/  MOV R212, R107 ;  /* 0x0000006b00d47202 */ /* 0x000fe40000000f00 */
[----:B--2---:R-:W-:Y:S02]  /*3a0b0*/  MOV R168, R163 ;  /* 0x000000a300a87202 */ /* 0x004fe40000000f00 */
[----:B------:R-:W-:Y:S02]  /*3a0c0*/  MOV R170, R161 ;  /* 0x000000a100aa7202 */ /* 0x000fe40000000f00 */
[----:B------:R-:W3:Y:S04]  /*3a0d0*/  LDL.LU R161, [R1+0x214] ;  /* 0x0002140001a17983 */ /* 0x000ee80000300800 */
[----:B------:R-:W3:Y:S04]  /*3a0e0*/  LDL.LU R162, [R1+0x218] ;  /* 0x0002180001a27983 */ /* 0x000ee80000300800 */
[----:B------:R-:W3:Y:S04]  /*3a0f0*/  LDL.LU R163, [R1+0x21c] ;  /* 0x00021c0001a37983 */ /* 0x000ee80000300800 */
        /* <DEDUP_REMOVED lines=49> */
[----:B------:R-:W3:Y:S01]  /*3a410*/  LDL.LU R245, [R1+0x134] ;  /* 0x0001340001f57983 */ /* 0x000ee20000300800 */
[----:B-1----:R-:W-:Y:S01]  /*3a420*/  HMMA.1688.F32.TF32 R76, R208, R48, R212 ;  /* 0x00000030d04c723c */ /* 0x002fe200000810d4 */
        /* <DEDUP_REMOVED lines=10> */
[----:B------:R-:W-:Y:S04]  /*3a4d0*/  STL.64 [R1+0x10], R76 ;  /* 0x0000104c01007387 */ /* 0x000fe80000100a00 */
[----:B------:R1:W-:Y:S01]  /*3a4e0*/  STL.64 [R1+0x18], R78 ;  /* 0x0000184e01007387 */ /* 0x0003e20000100a00 */
[C---:B------:R-:W-:Y:S03]  /*3a4f0*/  HMMA.1688.F32.TF32 R168, R196.reuse, R40, R168 ;  /* 0x00000028c4a8723c */ /* 0x040fe600000810a8 */
[----:B------:R-:W-:Y:S03]  /*3a500*/  LDS R212, [R3+UR7+0x1c280] ;  /* 0x01c2800703d47984 */ /* 0x000fe60008000800 */
[C---:B----4-:R-:W-:Y:S01]  /*3a510*/  HMMA.1688.F32.TF32 R172, R196.reuse, R44, R172 ;  /* 0x0000002cc4ac723c */ /* 0x050fe200000810ac */
[----:B------:R-:W-:Y:S04]  /*3a520*/  LDS R214, [R3+UR7+0x1d280] ;  /* 0x01d2800703d67984 */ /* 0x000fe80008000800 */
[----:B------:R-:W-:Y:S01]  /*3a530*/  LDS R213, [R7+UR7+0x1c280] ;  /* 0x01c2800707d57984 */ /* 0x000fe20008000800 */
[----:B------:R-:W-:Y:S03]  /*3a540*/  HMMA.1688.F32.TF32 R176, R196, R48, R176 ;  /* 0x00000030c4b0723c */ /* 0x000fe600000810b0 */
[----:B------:R-:W-:Y:S03]  /*3a550*/  LDS R215, [R7+UR7+0x1d280] ;  /* 0x01d2800707d77984 */ /* 0x000fe60008000800 */
[----:B--2---:R-:W-:-:S15]  /*3a560*/  HMMA.1688.F32.TF32 R8, R208, R52, R240 ;  /* 0x00000034d008723c */ /* 0x004fde00000810f0 */
[----:B------:R-:W-:-:S09]  /*3a570*/  NOP ;  /* 0x0000000000007918 */ /* 0x000fd20000000000 */
[----:B------:R-:W-:Y:S01]  /*3a580*/  MOV R51, R8 ;  /* 0x0000000800337202 */ /* 0x000fe20000000f00 */
[----:B------:R-:W-:Y:S01]  /*3a590*/  IMAD.MOV.U32 R46, RZ, RZ, R9 ;  /* 0x000000ffff2e7224 */ /* 0x000fe200078e0009 */
[----:B------:R-:W-:Y:S01]  /*3a5a0*/  MOV R47, R10 ;  /* 0x0000000a002f7202 */ /* 0x000fe20000000f00 */
[----:B------:R-:W-:Y:S02]  /*3a5b0*/  IMAD.MOV.U32 R55, RZ, RZ, R11 ;  /* 0x000000ffff377224 */ /* 0x000fe400078e000b */
[----:B---3--:R-:W-:Y:S01]  /*3a5c0*/  HMMA.1688.F32.TF32 R8, R208, R56, R244 ;  /* 0x00000038d008723c */ /* 0x008fe200000810f4 */
[----:B------:R-:W2:Y:S04]  /*3a5d0*/  LDL.LU R244, [R1+0x280] ;  /* 0x0002800001f47983 */ /* 0x000ea80000300800 */
[----:B------:R-:W2:Y:S02]  /*3a5e0*/  LDL.LU R245, [R1+0x284] ;  /* 0x0002840001f57983 */ /* 0x000ea40000300800 */
[----:B------:R-:W-:Y:S01]  /*3a5f0*/  MOV R246, R220 ;  /* 0x000000dc00f67202 */ /* 0x000fe20000000f00 */
[----:B------:R-:W-:Y:S01]  /*3a600*/  IMAD.MOV.U32 R247, RZ, RZ, R221 ;  /* 0x000000fffff77224 */ /* 0x000fe200078e00dd */
[----:B------:R-:W3:Y:S04]  /*3a610*/  LDL.LU R220, [R1+0x20ec] ;  /* 0x0020ec0001dc7983 */ /* 0x000ee80000300800 */
[----:B------:R-:W4:Y:S01]  /*3a620*/  LDL.LU R221, [R1+0x20e8] ;  /* 0x0020e80001dd7983 */ /* 0x000f220000300800 */
[C---:B------:R-:W-:Y:S06]  /*3a630*/  HMMA.1688.F32.TF32 R180, R196.reuse, R52, R180 ;  /* 0x00000034c4b4723c */ /* 0x040fec00000810b4 */
[C---:B------:R-:W-:Y:S06]  /*3a640*/  HMMA.1688.F32.TF32 R184, R196.reuse, R56, R184 ;  /* 0x00000038c4b8723c */ /* 0x040fec00000810b8 */
[C---:B------:R-:W-:Y:S06]  /*3a650*/  HMMA.1688.F32.TF32 R188, R196.reuse, R60, R188 ;  /* 0x0000003cc4bc723c */ /* 0x040fec00000810bc */
[C---:B------:R-:W-:Y:S06]  /*3a660*/  HMMA.1688.F32.TF32 R192, R196.reuse, R64, R192 ;  /* 0x00000040c4c0723c */ /* 0x040fec00000810c0 */
[----:B------:R-:W-:Y:S01]  /*3a670*/  HMMA.1688.F32.TF32 R196, R196, R68, R236 ;  /* 0x00000044c4c4723c */ /* 0x000fe200000810ec */
[----:B------:R-:W2:Y:S04]  /*3a680*/  LDL.LU R236, [R1+0x2a0] ;  /* 0x0002a00001ec7983 */ /* 0x000ea80000300800 */
[----:B------:R-:W2:Y:S01]  /*3a690*/  LDL.LU R237, [R1+0x2a4] ;  /* 0x0002a40001ed7983 */ /* 0x000ea20000300800 */
[C---:B------:R-:W-:Y:S03]  /*3a6a0*/  HMMA.1688.F32.TF32 R104, R164.reuse, R40, R104 ;  /* 0x00000028a468723c */ /* 0x040fe60000081068 */
[----:B------:R-:W2:Y:S03]  /*3a6b0*/  LDL.LU R238, [R1+0x2a8] ;  /* 0x0002a80001ee7983 */ /* 0x000ea60000300800 */
[C---:B------:R-:W-:Y:S01]  /*3a6c0*/  HMMA.1688.F32.TF32 R108, R164.reuse, R44, R108 ;  /* 0x0000002ca46c723c */ /* 0x040fe2000008106c */
[----:B------:R-:W2:Y:S05]  /*3a6d0*/  LDL.LU R239, [R1+0x2ac] ;  /* 0x0002ac0001ef7983 */ /* 0x000eaa0000300800 */
[C---:B------:R-:W-:Y:S06]  /*3a6e0*/  HMMA.1688.F32.TF32 R112, R164.reuse, R48, R112 ;  /* 0x00000030a470723c */ /* 0x040fec0000081070 */
[C---:B------:R-:W-:Y:S06]  /*3a6f0*/  HMMA.1688.F32.TF32 R116, R164.reuse, R52, R116 ;  /* 0x00000034a474723c */ /* 0x040fec0000081074 */
[C---:B------:R-:W-:Y:S06]  /*3a700*/  HMMA.1688.F32.TF32 R120, R164.reuse, R56, R120 ;  /* 0x00000038a478723c */ /* 0x040fec0000081078 */
[C---:B------:R-:W-:Y:S06]  /*3a710*/  HMMA.1688.F32.TF32 R156, R164.reuse, R60, R156 ;  /* 0x0000003ca49c723c */ /* 0x040fec000008109c */
[C---:B------:R-:W-:Y:S06]  /*3a720*/  HMMA.1688.F32.TF32 R160, R164.reuse, R64, R160 ;  /* 0x00000040a4a0723c */ /* 0x040fec00000810a0 */
[----:B------:R-:W-:Y:S01]  /*3a730*/  HMMA.1688.F32.TF32 R164, R164, R68, R224 ;  /* 0x00000044a4a4723c */ /* 0x000fe200000810e0 */
[----:B------:R-:W2:Y:S04]  /*3a740*/  LDL.LU R224, [R1+0x2b0] ;  /* 0x0002b00001e07983 */ /* 0x000ea80000300800 */
[----:B------:R-:W2:Y:S02]  /*3a750*/  LDL.LU R225, [R1+0x2b4] ;  /* 0x0002b40001e17983 */ /* 0x000ea40000300800 */
[----:B---3--:R-:W-:Y:S01]  /*3a760*/  IMAD.MOV.U32 R227, RZ, RZ, R220 ;  /* 0x000000ffffe37224 */ /* 0x008fe200078e00dc */
[----:B----4-:R-:W-:-:S02]  /*3a770*/  MOV R226, R221 ;  /* 0x000000dd00e27202 */ /* 0x010fc40000000f00 */
[----:B------:R-:W3:Y:S04]  /*3a780*/  LDL.LU R221, [R1+0x20e4] ;  /* 0x0020e40001dd7983 */ /* 0x000ee80000300800 */
[----:B------:R-:W4:Y:S01]  /*3a790*/  LDL.LU R220, [R1+0x20e0] ;  /* 0x0020e00001dc7983 */ /* 0x000f220000300800 */
[----:B------:R-:W-:Y:S01]  /*3a7a0*/  MOV R66, R8 ;  /* 0x0000000800427202 */ /* 0x000fe20000000f00 */
[----:B------:R-:W-:Y:S01]  /*3a7b0*/  IMAD.MOV.U32 R58, RZ, RZ, R9 ;  /* 0x000000ffff3a7224 */ /* 0x000fe200078e0009 */
[----:B------:R-:W-:Y:S01]  /*3a7c0*/  MOV R54, R10 ;  /* 0x0000000a00367202 */ /* 0x000fe20000000f00 */
[----:B------:R-:W-:Y:S02]  /*3a7d0*/  IMAD.MOV.U32 R50, RZ, RZ, R11 ;  /* 0x000000ffff327224 */ /* 0x000fe400078e000b */
[----:B------:R-:W-:-:S15]  /*3a7e0*/  HMMA.1688.F32.TF32 R8, R208, R60, R248 ;  /* 0x0000003cd008723c */ /* 0x000fde00000810f8 */
[----:B------:R-:W-:-:S09]  /*3a7f0*/  NOP ;  /* 0x0000000000007918 */ /* 0x000fd20000000000 */
[----:B-1----:R-:W-:Y:S01]  /*3a800*/  MOV R78, R8 ;  /* 0x00000008004e7202 */ /* 0x002fe20000000f00 */
[----:B------:R-:W-:Y:S01]  /*3a810*/  IMAD.MOV.U32 R79, RZ, RZ, R9 ;  /* 0x000000ffff4f7224 */ /* 0x000fe200078e0009 */
[----:B------:R-:W-:Y:S01]  /*3a820*/  MOV R70, R10 ;  /* 0x0000000a00467202 */ /* 0x000fe20000000f00 */
[----:B------:R-:W-:Y:S02]  /*3a830*/  IMAD.MOV.U32 R71, RZ, RZ, R11 ;  /* 0x000000ffff477224 */ /* 0x000fe400078e000b */
[----:B------:R-:W-:Y:S06]  /*3a840*/  HMMA.1688.F32.TF32 R8, R208, R64, R216 ;  /* 0x00000040d008723c */ /* 0x000fec00000810d8 */
[C---:B------:R-:W-:Y:S06]  /*3a850*/  HMMA.1688.F32.TF32 R72, R100.reuse, R40, R72 ;  /* 0x000000286448723c */ /* 0x040fec0000081048 */
[C---:B------:R-:W-:Y:S06]  /*3a860*/  HMMA.1688.F32.TF32 R84, R100.reuse, R52, R84 ;  /* 0x000000346454723c */ /* 0x040fec0000081054 */
[C---:B------:R-:W-:Y:S06]  /*3a870*/  HMMA.1688.F32.TF32 R88, R100.reuse, R56, R88 ;  /* 0x000000386458723c */ /* 0x040fec0000081058 */
[----:B------:R-:W-:Y:S01]  /*3a880*/  HMMA.1688.F32.TF32 R92, R100, R60, R92 ;  /* 0x0000003c645c723c */ /* 0x000fe2000008105c */
[----:B------:R-:W-:-:S05]  /*3a890*/  MOV R82, R8 ;  /* 0x0000000800527202 */ /* 0x000fca0000000f00 */
[C---:B------:R-:W-:Y:S01]  /*3a8a0*/  HMMA.1688.F32.TF32 R96, R100.reuse, R64, R96 ;  /* 0x000000406460723c */ /* 0x040fe20000081060 */
[----:B------:R-:W-:Y:S01]  /*3a8b0*/  IMAD.MOV.U32 R83, RZ, RZ, R9 ;  /* 0x000000ffff537224 */ /* 0x000fe200078e0009 */
[----:B------:R-:W-:Y:S01]  /*3a8c0*/  MOV R240, R222 ;  /* 0x000000de00f07202 */ /* 0x000fe20000000f00 */
[----:B------:R-:W-:Y:S02]  /*3a8d0*/  IMAD.MOV.U32 R241, RZ, RZ, R223 ;  /* 0x000000fffff17224 */ /* 0x000fe400078e00df */
[----:B---3--:R-:W-:Y:S01]  /*3a8e0*/  IMAD.MOV.U32 R235, RZ, RZ, R221 ;  /* 0x000000ffffeb7224 */ /* 0x008fe200078e00dd */
[----:B------:R-:W-:Y:S01]  /*3a8f0*/  HMMA.1688.F32.TF32 R100, R100, R68, R228 ;  /* 0x000000446464723c */ /* 0x000fe200000810e4 */
[----:B------:R-:W3:Y:S04]  /*3a900*/  LDL.LU R228, [R1+0x2c0] ;  /* 0x0002c00001e47983 */ /* 0x000ee80000300800 */
[----:B------:R-:W3:Y:S01]  /*3a910*/  LDL.LU R229, [R1+0x2c4] ;  /* 0x0002c40001e57983 */ /* 0x000ee20000300800 */
[----:B------:R-:W-:-:S03]  /*3a920*/  MOV R76, R10 ;  /* 0x0000000a004c7202 */ /* 0x000fc60000000f00 */
[----:B------:R-:W3:Y:S01]  /*3a930*/  LDL.LU R230, [R1+0x2c8] ;  /* 0x0002c80001e67983 */ /* 0x000ee20000300800 */
[----:B------:R-:W-:-:S03]  /*3a940*/  IMAD.MOV.U32 R77, RZ, RZ, R11 ;  /* 0x000000ffff4d7224 */ /* 0x000fc600078e000b */
[----:B------:R-:W3:Y:S04]  /*3a950*/  LDL.LU R231, [R1+0x2cc] ;  /* 0x0002cc0001e77983 */ /* 0x000ee80000300800 */
[----:B------:R-:W2:Y:S04]  /*3a960*/  LDL.LU R8, [R1+0x2e0] ;  /* 0x0002e00001087983 */ /* 0x000ea80000300800 */
[----:B------:R-:W2:Y:S01]  /*3a970*/  LDL.LU R9, [R1+0x2e4] ;  /* 0x0002e40001097983 */ /* 0x000ea20000300800 */
[----:B----4-:R-:W-:-:S03]  /*3a980*/  MOV R234, R220 ;  /* 0x000000dc00ea7202 */ /* 0x010fc60000000f00 */
[----:B------:R-:W2:Y:S04]  /*3a990*/  LDL.LU R10, [R1+0x2e8] ;  /* 0x0002e800010a7983 */ /* 0x000ea80000300800 */
[----:B------:R-:W2:Y:S04]  /*3a9a0*/  LDL.LU R11, [R1+0x2ec] ;  /* 0x0002ec00010b7983 */ /* 0x000ea80000300800 */
[----:B------:R-:W4:Y:S04]  /*3a9b0*/  LDL.LU R232, [R1+0x2d0] ;  /* 0x0002d00001e87983 */ /* 0x000f280000300800 */
[----:B------:R-:W4:Y:S04]  /*3a9c0*/  LDL.LU R233, [R1+0x2d4] ;  /* 0x0002d40001e97983 */ /* 0x000f280000300800 */
        /* <DEDUP_REMOVED lines=9> */
[C---:B------:R-:W-:Y:S01]  /*3aa60*/  HMMA.1688.F32.TF32 R204, R208.reuse, R44, R204 ;  /* 0x0000002cd0cc723c */ /* 0x040fe200000810cc */
[----:B------:R-:W-:Y:S01]  /*3aa70*/  MOV R250, R252 ;  /* 0x000000fc00fa7202 */ /* 0x000fe20000000f00 */
[----:B------:R-:W-:Y:S01]  /*3aa80*/  IMAD.MOV.U32 R251, RZ, RZ, R6 ;  /* 0x000000fffffb7224 */ /* 0x000fe200078e0006 */
[----:B------:R-:W-:Y:S04]  /*3aa90*/  LDS R216, [R3+UR7+0x1c300] ;  /* 0x01c3000703d87984 */ /* 0x000fe80008000800 */
[----:B------:R-:W-:Y:S04]  /*3aaa0*/  LDS R218, [R3+UR7+0x1d300] ;  /* 0x01d3000703da7984 */ /* 0x000fe80008000800 */
[----:B------:R-:W-:Y:S04]  /*3aab0*/  LDS R217, [R7+UR7+0x1c300] ;  /* 0x01c3000707d97984 */ /* 0x000fe80008000800 */
[----:B------:R-:W-:Y:S01]  /*3aac0*/  LDS R219, [R7+UR7+0x1d300] ;  /* 0x01d3000707db7984 */ /* 0x000fe20008000800 */
[----:B---3--:R-:W-:Y:S03]  /*3aad0*/  HMMA.1688.F32.TF32 R208, R208, R68, R220 ;  /* 0x00000044d0d0723c */ /* 0x008fe600000810dc */
[----:B------:R-:W-:Y:S04]  /*3aae0*/  LDS R220, [R3+UR7+0x1c380] ;  /* 0x01c3800703dc7984 */ /* 0x000fe80008000800 */
[----:B------:R-:W-:Y:S04]  /*3aaf0*/  LDS R222, [R3+UR7+0x1d380] ;  /* 0x01d3800703de7984 */ /* 0x000fe80008000800 */
[----:B------:R-:W-:Y:S04]  /*3ab00*/  LDS R221, [R7+UR7+0x1c380] ;  /* 0x01c3800707dd7984 */ /* 0x000fe80008000800 */
[----:B------:R-:W-:Y:S09]  /*3ab10*/  LDS R223, [R7+UR7+0x1d380] ;  /* 0x01d3800707df7984 */ /* 0x000ff20008000800 */
[----:B------:R-:W-:Y:S01]  /*3ab20*/  MOV R59, R208 ;  /* 0x000000d0003b7202 */ /* 0x000fe20000000f00 */
[----:B------:R-:W-:Y:S01]  /*3ab30*/  IMAD.MOV.U32 R62, RZ, RZ, R209 ;  /* 0x000000ffff3e7224 */ /* 0x000fe200078e00d1 */
[----:B------:R-:W-:Y:S01]  /*3ab40*/  MOV R63, R210 ;  /* 0x000000d2003f7202 */ /* 0x000fe20000000f00 */
[----:B------:R-:W-:Y:S01]  /*3ab50*/  IMAD.MOV.U32 R67, RZ, RZ, R211 ;  /* 0x000000ffff437224 */ /* 0x000fe200078e00d3 */
[----:B------:R-:W-:Y:S04]  /*3ab60*/  LDS R208, [R3+UR7+0x1c200] ;  /* 0x01c2000703d07984 */ /* 0x000fe80008000800 */
[----:B------:R-:W-:Y:S04]  /*3ab70*/  LDS R210, [R3+UR7+0x1d200] ;  /* 0x01d2000703d27984 */ /* 0x000fe80008000800 */
[----:B------:R-:W-:Y:S04]  /*3ab80*/  LDS R209, [R7+UR7+0x1c200] ;  /* 0x01c2000707d17984 */ /* 0x000fe80008000800 */
[----:B------:R-:W2:Y:S02]  /*3ab90*/  LDS R211, [R7+UR7+0x1d200] ;  /* 0x01d2000707d37984 */ /* 0x000ea40008000800 */
[C---:B--2---:R-:W-:Y:S06]  /*3aba0*/  HMMA.1688.F32.TF32 R8, R208.reuse, R40, R8 ;  /* 0x00000028d008723c */ /* 0x044fec0000081008 */
[C---:B----4-:R-:W-:Y:S06]  /*3abb0*/  HMMA.1688.F32.TF32 R232, R208.reuse, R44, R232 ;  /* 0x0000002cd0e8723c */ /* 0x050fec00000810e8 */
[C---:B------:R-:W-:Y:S06]  /*3abc0*/  HMMA.1688.F32.TF32 R228, R208.reuse, R48, R228 ;  /* 0x00000030d0e4723c */ /* 0x040fec00000810e4 */
[C---:B------:R-:W-:Y:S06]  /*3abd0*/  HMMA.1688.F32.TF32 R224, R208.reuse, R52, R224 ;  /* 0x00000034d0e0723c */ /* 0x040fec00000810e0 */
[C---:B------:R-:W-:Y:S01]  /*3abe0*/  HMMA.1688.F32.TF32 R236, R208.reuse, R56, R236 ;  /* 0x00000038d0ec723c */ /* 0x040fe200000810ec */
[----:B------:R-:W-:Y:S05]  /*3abf0*/  STL.64 [R1+0x90], R8 ;  /* 0x0000900801007387 */ /* 0x000fea0000100a00 */
[C---:B------:R-:W-:Y:S01]  /*3ac00*/  HMMA.1688.F32.TF32 R240, R208.reuse, R60, R240 ;  /* 0x0000003cd0f0723c */ /* 0x040fe200000810f0 */
[----:B------:R1:W-:Y:S05]  /*3ac10*/  STL.64 [R1+0x98], R10 ;  /* 0x0000980a01007387 */ /* 0x0003ea0000100a00 */
[----:B------:R-:W-:Y:S01]  /*3ac20*/  HMMA.1688.F32.TF32 R244, R208, R64, R244 ;  /* 0x00000040d0f4723c */ /* 0x000fe200000810f4 */
        /* <DEDUP_REMOVED lines=11> */
[----:B------:R1:W-:Y:S01]  /*3ace0*/  STL.64 [R1+0xe8], R226 ;  /* 0x0000e8e201007387 */ /* 0x0003e20000100a00 */
[----:B------:R-:W-:Y:S01]  /*3acf0*/  MOV R6, R246 ;  /* 0x000000f600067202 */ /* 0x000fe20000000f00 */
[----:B------:R-:W-:-:S02]  /*3ad00*/  IMAD.MOV.U32 R252, RZ, RZ, R247 ;  /* 0x000000fffffc7224 */ /* 0x000fc400078e00f7 */
        /* <DEDUP_REMOVED lines=10> */
[----:B------:R1:W-:Y:S04]  /*3adb0*/  STL.64 [R1+0x1c0], R244 ;  /* 0x0001c0f401007387 */ /* 0x0003e80000100a00 */
[----:B------:R-:W3:Y:S04]  /*3adc0*/  LDL.LU.64 R246, [R1+0x2068] ;  /* 0x0020680001f67983 */ /* 0x000ee80000300a00 */
[----:B-1----:R-:W3:Y:S01]  /*3add0*/  LDL.LU.64 R244, [R1+0x2060] ;  /* 0x0020600001f47983 */ /* 0x002ee20000300a00 */
[----:B------:R-:W-:Y:S03]  /*3ade0*/  HMMA.1688.F32.TF32 R208, R208, R68, R248 ;  /* 0x00000044d0d0723c */ /* 0x000fe600000810f8 */
[----:B------:R-:W-:Y:S04]  /*3adf0*/  STL [R1+0x1fac], R252 ;  /* 0x001facfc01007387 */ /* 0x000fe80000100800 */
[----:B------:R-:W-:Y:S04]  /*3ae00*/  STL [R1+0x1fa8], R6 ;  /* 0x001fa80601007387 */ /* 0x000fe80000100800 */
[----:B------:R-:W3:Y:S04]  /*3ae10*/  LDL.LU.64 R250, [R1+0x2058] ;  /* 0x0020580001fa7983 */ /* 0x000ee80000300a00 */
[----:B------:R-:W3:Y:S08]  /*3ae20*/  LDL.LU.64 R248, [R1+0x2050] ;  /* 0x0020500001f87983 */ /* 0x000ef00000300a00 */
[----:B------:R1:W-:Y:S04]  /*3ae30*/  STL.64 [R1+0x1a0], R208 ;  /* 0x0001a0d001007387 */ /* 0x0003e80000100a00 */
[----:B------:R1:W-:Y:S02]  /*3ae40*/  STL.64 [R1+0x1a8], R210 ;  /* 0x0001a8d201007387 */ /* 0x0003e40000100a00 */
[----:B-1----:R-:W-:Y:S01]  /*3ae50*/  MOV R208, R5 ;  /* 0x0000000500d07202 */ /* 0x002fe20000000f00 */
[----:B------:R-:W-:Y:S01]  /*3ae60*/  IMAD.MOV.U32 R209, RZ, RZ, R4 ;  /* 0x000000ffffd17224 */ /* 0x000fe200078e0004 */
[----:B------:R-:W-:Y:S01]  /*3ae70*/  MOV R210, R2 ;  /* 0x0000000200d27202 */ /* 0x000fe20000000f00 */
[----:B------:R-:W-:-:S07]  /*3ae80*/  IMAD.MOV.U32 R211, RZ, RZ, R0 ;  /* 0x000000ffffd37224 */ /* 0x000fce00078e0000 */
[----:B------:R-:W-:-:S15]  /*3ae90*/  HMMA.1688.F32.TF32 R208, R212, R40, R208 ;  /* 0x00000028d4d0723c */ /* 0x000fde00000810d0 */
[----:B------:R-:W-:-:S08]  /*3aea0*/  NOP ;  /* 0x0000000000007918 */ /* 0x000fd00000000000 */
[----:B------:R3:W-:Y:S01]  /*3aeb0*/  STL.64 [R1+0x190], R208 ;  /* 0x000190d001007387 */ /* 0x0007e20000100a00 */
[----:B------:R-:W-:Y:S01]  /*3aec0*/  MOV R252, R210 ;  /* 0x000000d200fc7202 */ /* 0x000fe20000000f00 */
[----:B------:R-:W-:-:S05]  /*3aed0*/  IMAD.MOV.U32 R6, RZ, RZ, R211 ;  /* 0x000000ffff067224 */ /* 0x000fca00078e00d3 */
[----:B------:R-:W-:Y:S04]  /*3aee0*/  STL [R1+0x1fb4], R6 ;  /* 0x001fb40601007387 */ /* 0x000fe80000100800 */
[----:B------:R-:W-:Y:S01]  /*3aef0*/  STL [R1+0x1fb0], R252 ;  /* 0x001fb0fc01007387 */ /* 0x000fe20000100800 */
[----:B--2---:R-:W-:Y:S06]  /*3af00*/  HMMA.1688.F32.TF32 R8, R216, R40, R8 ;  /* 0x00000028d808723c */ /* 0x004fec0000081008 */
[C---:B----4-:R-:W-:Y:S06]  /*3af10*/  HMMA.1688.F32.TF32 R236, R212.reuse, R56, R236 ;  /* 0x00000038d4ec723c */ /* 0x050fec00000810ec */
        /* <DEDUP_REMOVED lines=10> */
[----:B------:R-:W-:Y:S04]  /*3afc0*/  STL [R1+0x1fc4], R2 ;  /* 0x001fc40201007387 */ /* 0x000fe80000100800 */
[----:B------:R-:W-:Y:S04]  /*3afd0*/  STL [R1+0x1fc0], R0 ;  /* 0x001fc00001007387 */ /* 0x000fe80000100800 */
[----:B------:R-:W-:Y:S04]  /*3afe0*/  STL [R1+0x1fbc], R4 ;  /* 0x001fbc0401007387 */ /* 0x000fe80000100800 */
[----:B------:R-:W-:Y:S04]  /*3aff0*/  STL [R1+0x1fb8], R5 ;  /* 0x001fb80501007387 */ /* 0x000fe80000100800 */
[----:B------:R1:W-:Y:S04]  /*3b000*/  STL.64 [R1+0x1f88], R210 ;  /* 0x001f88d201007387 */ /* 0x0003e80000100a00 */
[----:B------:R2:W-:Y:S01]  /*3b010*/  STL.64 [R1+0x1f80], R208 ;  /* 0x001f80d001007387 */ /* 0x0005e20000100a00 */
[----:B-1----:R-:W-:Y:S01]  /*3b020*/  IMAD.MOV.U32 R210, RZ, RZ, R237 ;  /* 0x000000ffffd27224 */ /* 0x002fe200078e00ed */
[----:B------:R-:W-:Y:S01]  /*3b030*/  MOV R211, R236 ;  /* 0x000000ec00d37202 */ /* 0x000fe20000000f00 */
[----:B--2---:R-:W-:Y:S01]  /*3b040*/  IMAD.MOV.U32 R208, RZ, RZ, R239 ;  /* 0x000000ffffd07224 */ /* 0x004fe200078e00ef */
[----:B------:R-:W-:-:S04]  /*3b050*/  MOV R209, R238 ;  /* 0x000000ee00d17202 */ /* 0x000fc80000000f00 */
[----:B------:R-:W-:Y:S04]  /*3b060*/  STL [R1+0x1fd4], R208 ;  /* 0x001fd4d001007387 */ /* 0x000fe80000100800 */
[----:B------:R-:W-:Y:S04]  /*3b070*/  STL [R1+0x1fd0], R209 ;  /* 0x001fd0d101007387 */ /* 0x000fe80000100800 */
[----:B------:R-:W-:Y:S04]  /*3b080*/  STL [R1+0x1fcc], R210 ;  /* 0x001fccd201007387 */ /* 0x000fe80000100800 */
[----:B------:R1:W-:Y:S02]  /*3b090*/  STL [R1+0x1fc8], R211 ;  /* 0x001fc8d301007387 */ /* 0x0003e40000100800 */
[----:B-1----:R-:W-:-:S15]  /*3b0a0*/  HMMA.1688.F32.TF32 R208, R212, R64, R228 ;  /* 0x00000040d4d0723c */ /* 0x002fde00000810e4 */
[----:B------:R-:W-:-:S09]  /*3b0b0*/  NOP ;  /* 0x0000000000007918 */ /* 0x000fd20000000000 */
[----:B------:R-:W-:Y:S01]  /*3b0c0*/  MOV R231, R208 ;  /* 0x000000d000e77202 */ /* 0x000fe20000000f00 */
[----:B------:R-:W-:Y:S01]  /*3b0d0*/  IMAD.MOV.U32 R230, RZ, RZ, R209 ;  /* 0x000000ffffe67224 */ /* 0x000fe200078e00d1 */
[----:B------:R-:W-:Y:S01]  /*3b0e0*/  MOV R229, R210 ;  /* 0x000000d200e57202 */ /* 0x000fe20000000f00 */
[----:B------:R-:W-:Y:S02]  /*3b0f0*/  IMAD.MOV.U32 R228, RZ, RZ, R211 ;  /* 0x000000ffffe47224 */ /* 0x000fe400078e00d3 */
[----:B------:R-:W-:Y:S07]  /*3b100*/  HMMA.1688.F32.TF32 R208, R212, R68, R232 ;  /* 0x00000044d4d0723c */ /* 0x000fee00000810e8 */
[----:B------:R-:W-:Y:S01]  /*3b110*/  MOV R235, R8 ;  /* 0x0000000800eb7202 */ /* 0x000fe20000000f00 */
[----:B------:R-:W-:Y:S01]  /*3b120*/  IMAD.MOV.U32 R234, RZ, RZ, R9 ;  /* 0x000000ffffea7224 */ /* 0x000fe200078e0009 */
[----:B------:R-:W-:Y:S01]  /*3b130*/  MOV R233, R10 ;  /* 0x0000000a00e97202 */ /* 0x000fe20000000f00 */
[----:B------:R-:W-:-:S02]  /*3b140*/  IMAD.MOV.U32 R232, RZ, RZ, R11 ;  /* 0x000000ffffe87224 */ /* 0x000fc400078e000b */
[----:B------:R-:W-:Y:S01]  /*3b150*/  HMMA.1688.F32.TF32 R8, R216, R44, R12 ;  /* 0x0000002cd808723c */ /* 0x000fe2000008100c */
[----:B------:R-:W-:Y:S04]  /*3b160*/  LDS R12, [R3+UR7+0x1e100] ;  /* 0x01e10007030c7984 */ /* 0x000fe80008000800 */
[----:B------:R-:W-:Y:S01]  /*3b170*/  LDS R14, [R3+UR7+0x1f100] ;  /* 0x01f10007030e7984 */ /* 0x000fe20008000800 */
[----:B------:R-:W-:Y:S03]  /*3b180*/  HMMA.1688.F32.TF32 R236, R212, R60, R224 ;  /* 0x0000003cd4ec723c */ /* 0x000fe600000810e0 */
[----:B------:R-:W-:Y:S03]  /*3b190*/  LDS R13, [R7+UR7+0x1e100] ;  /* 0x01e10007070d7984 */ /* 0x000fe60008000800 */
[----:B------:R-:W-:Y:S01]  /*3b1a0*/  HMMA.1688.F32.TF32 R248, R220, R40, R152 ;  /* 0x00000028dcf8723c */ /* 0x000fe20000081098 */
[----:B------:R-:W-:Y:S11]  /*3b1b0*/  LDS R15, [R7+UR7+0x1f100] ;  /* 0x01f10007070f7984 */ /* 0x000ff60008000800 */
[----:B------:R-:W-:Y:S01]  /*3b1c0*/  MOV R4, R8 ;  /* 0x0000000800047202 */ /* 0x000fe20000000f00 */
[----:B------:R-:W-:Y:S01]  /*3b1d0*/  IMAD.MOV.U32 R5, RZ, RZ, R9 ;  /* 0x000000ffff057224 */ /* 0x000fe200078e0009 */
[----:B------:R-:W-:Y:S01]  /*3b1e0*/  MOV R6, R10 ;  /* 0x0000000a00067202 */ /* 0x000fe20000000f00 */
[----:B------:R-:W-:-:S02]  /*3b1f0*/  IMAD.MOV.U32 R252, RZ, RZ, R11 ;  /* 0x000000fffffc7224 */ /* 0x000fc400078e000b */
[----:B------:R-:W-:Y:S01]  /*3b200*/  HMMA.1688.F32.TF32 R8, R216, R48, R16 ;  /* 0x00000030d808723c */ /* 0x000fe20000081010 */
[----:B------:R-:W-:Y:S01]  /*3b210*/  MOV R213, R210 ;  /* 0x000000d200d57202 */ /* 0x000fe20000000f00 */
[----:B------:R-:W-:Y:S01]  /*3b220*/  IMAD.MOV.U32 R212, RZ, RZ, R211 ;  /* 0x000000ffffd47224 */ /* 0x000fe200078e00d3 */
[----:B------:R-:W-:Y:S01]  /*3b230*/  MOV R225, R238 ;  /* 0x000000ee00e17202 */ /* 0x000fe20000000f00 */
[----:B------:R-:W-:Y:S01]  /*3b240*/  IMAD.MOV.U32 R224, RZ, RZ, R239 ;  /* 0x000000ffffe07224 */ /* 0x000fe200078e00ef */
[----:B------:R-:W-:Y:S01]  /*3b250*/  MOV R227, R236 ;  /* 0x000000ec00e37202 */ /* 0x000fe20000000f00 */
[----:B------:R-:W-:Y:S01]  /*3b260*/  IMAD.MOV.U32 R226, RZ, RZ, R237 ;  /* 0x000000ffffe27224 */ /* 0x000fe200078e00ed */
[----:B------:R-:W-:Y:S01]  /*3b270*/  HMMA.1688.F32.TF32 R244, R220, R44, R148 ;  /* 0x0000002cdcf4723c */ /* 0x000fe20000081094 */
[----:B------:R-:W-:Y:S01]  /*3b280*/  MOV R215, R208 ;  /* 0x000000d000d77202 */ /* 0x000fe20000000f00 */
[----:B------:R-:W-:-:S04]  /*3b290*/  IMAD.MOV.U32 R214, RZ, RZ, R209 ;  /* 0x000000ffffd67224 */ /* 0x000fc800078e00d1 */
[C---:B------:R-:W-:Y:S06]  /*3b2a0*/  HMMA.1688.F32.TF32 R240, R220.reuse, R48, R144 ;  /* 0x00000030dcf0723c */ /* 0x040fec0000081090 */
[C---:B------:R-:W-:Y:S06]  /*3b2b0*/  HMMA.1688.F32.TF32 R136, R220.reuse, R56, R136 ;  /* 0x00000038dc88723c */ /* 0x040fec0000081088 */
[----:B------:R-:W-:Y:S01]  /*3b2c0*/  HMMA.1688.F32.TF32 R132, R220, R60, R132 ;  /* 0x0000003cdc84723c */ /* 0x000fe20000081084 */
[----:B------:R-:W-:Y:S01]  /*3b2d0*/  MOV R210, R8 ;  /* 0x0000000800d27202 */ /* 0x000fe20000000f00 */
[----:B------:R-:W-:Y:S01]  /*3b2e0*/  IMAD.MOV.U32 R211, RZ, RZ, R9 ;  /* 0x000000ffffd37224 */ /* 0x000fe200078e0009 */
[----:B------:R-:W-:Y:S01]  /*3b2f0*/  MOV R2, R10 ;  /* 0x0000000a00027202 */ /* 0x000fe20000000f00 */
[----:B------:R-:W-:-:S02]  /*3b300*/  IMAD.MOV.U32 R0, RZ, RZ, R11 ;  /* 0x000000ffff007224 */ /* 0x000fc400078e000b */
[C---:B------:R-:W-:Y:S06]  /*3b310*/  HMMA.1688.F32.TF32 R128, R220.reuse, R64, R128 ;  /* 0x00000040dc80723c */ /* 0x040fec0000081080 */
[----:B------:R-:W-:Y:S01]  /*3b320*/  HMMA.1688.F32.TF32 R124, R220, R68, R124 ;  /* 0x00000044dc7c723c */ /* 0x000fe2000008107c */
[----:B------:R-:W-:Y:S01]  /*3b330*/  MOV R152, R66 ;  /* 0x0000004200987202 */ /* 0x000fe20000000f00 */
[----:B------:R-:W-:Y:S01]  /*3b340*/  IMAD.MOV.U32 R153, RZ, RZ, R58 ;  /* 0x000000ffff997224 */ /* 0x000fe200078e003a */
[----:B------:R-:W-:Y:S01]  /*3b350*/  MOV R154, R54 ;  /* 0x00000036009a7202 */ /* 0x000fe20000000f00 */
[----:B------:R-:W-:Y:S01]  /*3b360*/  IMAD.MOV.U32 R155, RZ, RZ, R50 ;  /* 0x000000ffff9b7224 */ /* 0x000fe200078e0032 */
[----:B------:R-:W-:Y:S01]  /*3b370*/  LDS R16, [R3+UR7+0x1e080] ;  /* 0x01e0800703107984 */ /* 0x000fe20008000800 */
[-C--:B------:R-:W-:Y:S03]  /*3b380*/  HMMA.1688.F32.TF32 R8, R216, R52.reuse, R20 ;  /* 0x00000034d808723c */ /* 0x080fe60000081014 */
[----:B------:R-:W-:Y:S04]  /*3b390*/  LDS R20, [R3+UR7+0x1e000] ;  /* 0x01e0000703147984 */ /* 0x000fe80008000800 */
[----:B------:R-:W-:Y:S04]  /*3b3a0*/  LDS R22, [R3+UR7+0x1f000] ;  /* 0x01f0000703167984 */ /* 0x000fe80008000800 */
[----:B------:R-:W-:Y:S04]  /*3b3b0*/  LDS R21, [R7+UR7+0x1e000] ;  /* 0x01e0000707157984 */ /* 0x000fe80008000800 */
[----:B------:R-:W1:Y:S04]  /*3b3c0*/  LDS R23, [R7+UR7+0x1f000] ;  /* 0x01f0000707177984 */ /* 0x000e680008000800 */
[----:B------:R-:W-:Y:S01]  /*3b3d0*/  STL [R1+0x1fe4], R224 ;  /* 0x001fe4e001007387 */ /* 0x000fe20000100800 */
[----:B------:R-:W-:Y:S03]  /*3b3e0*/  HMMA.1688.F32.TF32 R236, R220, R52, R140 ;  /* 0x00000034dcec723c */ /* 0x000fe6000008108c */
[----:B------:R-:W-:Y:S01]  /*3b3f0*/  STL [R1+0x1fe0], R225 ;  /* 0x001fe0e101007387 */ /* 0x000fe20000100800 */
[----:B------:R-:W-:Y:S01]  /*3b400*/  MOV R208, R10 ;  /* 0x0000000a00d07202 */ /* 0x000fe20000000f00 */
[----:B------:R-:W-:-:S02]  /*3b410*/  IMAD.MOV.U32 R209, RZ, RZ, R11 ;  /* 0x000000ffffd17224 */ /* 0x000fc400078e000b */
[----:B------:R2:W-:Y:S04]  /*3b420*/  STL [R1+0x1fdc], R226 ;  /* 0x001fdce201007387 */ /* 0x0005e80000100800 */
[----:B------:R3:W-:Y:S04]  /*3b430*/  STL [R1+0x1fd8], R227 ;  /* 0x001fd8e301007387 */ /* 0x0007e80000100800 */
[----:B------:R-:W-:Y:S01]  /*3b440*/  LDS R18, [R3+UR7+0x1f080] ;  /* 0x01f0800703127984 */ /* 0x000fe20008000800 */
[----:B--2---:R-:W-:-:S03]  /*3b450*/  MOV R226, R8 ;  /* 0x0000000800e27202 */ /* 0x004fc60000000f00 */
[----:B------:R-:W-:Y:S01]  /*3b460*/  LDS R17, [R7+UR7+0x1e080] ;  /* 0x01e0800707117984 */ /* 0x000fe20008000800 */
[----:B---3--:R-:W-:Y:S02]  /*3b470*/  IMAD.MOV.U32 R227, RZ, RZ, R9 ;  /* 0x000000ffffe37224 */ /* 0x008fe400078e0009 */
[----:B------:R-:W-:Y:S01]  /*3b480*/  HMMA.1688.F32.TF32 R8, R216, R56, R24 ;  /* 0x00000038d808723c */ /* 0x000fe20000081018 */
[----:B------:R-:W-:Y:S04]  /*3b490*/  STL [R1+0x1ff4], R228 ;  /* 0x001ff4e401007387 */ /* 0x000fe80000100800 */
[----:B------:R-:W-:Y:S04]  /*3b4a0*/  STL [R1+0x1ff0], R229 ;  /* 0x001ff0e501007387 */ /* 0x000fe80000100800 */
[----:B------:R2:W-:Y:S01]  /*3b4b0*/  STL [R1+0x1fec], R230 ;  /* 0x001fece601007387 */ /* 0x0005e20000100800 */
[----:B-1----:R-:W-:Y:S03]  /*3b4c0*/  HMMA.1688.F32.TF32 R24, R20, R42, R72 ;  /* 0x0000002a1418723c */ /* 0x002fe60000081048 */
[----:B------:R1:W-:Y:S04]  /*3b4d0*/  STL [R1+0x1fe8], R231 ;  /* 0x001fe8e701007387 */ /* 0x0003e80000100800 */
[----:B------:R-:W-:Y:S04]  /*3b4e0*/  STL [R1+0x1ffc], R214 ;  /* 0x001ffcd601007387 */ /* 0x000fe80000100800 */
[----:B------:R-:W-:Y:S04]  /*3b4f0*/  STL [R1+0x1ff8], R215 ;  /* 0x001ff8d701007387 */ /* 0x000fe80000100800 */
[----:B------:R-:W-:Y:S04]  /*3b500*/  STL.64 [R1+0x1f08], R250 ;  /* 0x001f08fa01007387 */ /* 0x000fe80000100a00 */
[----:B------:R-:W-:Y:S04]  /*3b510*/  STL.64 [R1+0x1f00], R248 ;  /* 0x001f00f801007387 */ /* 0x000fe80000100a00 */
[----:B------:R-:W-:Y:S04]  /*3b520*/  STL.64 [R1+0x1f18], R246 ;  /* 0x001f18f601007387 */ /* 0x000fe80000100a00 */
[----:B------:R-:W-:Y:S04]  /*3b530*/  STL.64 [R1+0x1f10], R244 ;  /* 0x001f10f401007387 */ /* 0x000fe80000100a00 */
[----:B------:R-:W-:Y:S01]  /*3b540*/  STL.64 [R1+0x1f28], R242 ;  /* 0x001f28f201007387 */ /* 0x000fe20000100a00 */
[----:B--2---:R-:W-:-:S03]  /*3b550*/  MOV R230, R8 ;  /* 0x0000000800e67202 */ /* 0x004fc60000000f00 */
[----:B------:R-:W-:Y:S01]  /*3b560*/  STL.64 [R1+0x1f20], R240 ;  /* 0x001f20f001007387 */ /* 0x000fe20000100a00 */
[----:B-1----:R-:W-:Y:S01]  /*3b570*/  IMAD.MOV.U32 R231, RZ, RZ, R9 ;  /* 0x000000ffffe77224 */ /* 0x002fe200078e0009 */
[----:B------:R-:W-:Y:S02]  /*3b580*/  MOV R224, R10 ;  /* 0x0000000a00e07202 */ /* 0x000fe40000000f00 */
[----:B------:R-:W-:Y:S01]  /*3b590*/  STL.64 [R1+0x1f38], R238 ;  /* 0x001f38ee01007387 */ /* 0x000fe20000100a00 */
[----:B------:R-:W-:-:S03]  /*3b5a0*/  IMAD.MOV.U32 R225, RZ, RZ, R11 ;  /* 0x000000ffffe17224 */ /* 0x000fc600078e000b */
[----:B------:R-:W-:Y:S01]  /*3b5b0*/  STL.64 [R1+0x1f30], R236 ;  /* 0x001f30ec01007387 */ /* 0x000fe20000100a00 */
[----:B------:R-:W-:Y:S03]  /*3b5c0*/  HMMA.1688.F32.TF32 R8, R216, R60, R28 ;  /* 0x0000003cd808723c */ /* 0x000fe6000008101c */
[----:B------:R-:W-:Y:S04]  /*3b5d0*/  STL.64 [R1+0x1f48], R138 ;  /* 0x001f488a01007387 */ /* 0x000fe80000100a00 */
[----:B------:R-:W-:Y:S04]  /*3b5e0*/  STL.64 [R1+0x1f40], R136 ;  /* 0x001f408801007387 */ /* 0x000fe80000100a00 */
[----:B------:R-:W-:Y:S04]  /*3b5f0*/  STL.64 [R1+0x1f58], R134 ;  /* 0x001f588601007387 */ /* 0x000fe80000100a00 */
[----:B------:R-:W-:Y:S01]  /*3b600*/  STL.64 [R1+0x1f50], R132 ;  /* 0x001f508401007387 */ /* 0x000fe20000100a00 */
[----:B------:R-:W-:-:S03]  /*3b610*/  MOV R28, R82 ;  /* 0x00000052001c7202 */ /* 0x000fc60000000f00 */
[----:B------:R-:W-:Y:S04]  /*3b620*/  STL.64 [R1+0x1f68], R130 ;  /* 0x001f688201007387 */ /* 0x000fe80000100a00 */
[----:B------:R-:W-:Y:S04]  /*3b630*/  STL.64 [R1+0x1f60], R128 ;  /* 0x001f608001007387 */ /* 0x000fe80000100a00 */
[----:B------:R-:W-:Y:S01]  /*3b640*/  STL.64 [R1+0x1f78], R126 ;  /* 0x001f787e01007387 */ /* 0x000fe20000100a00 */
[----:B------:R-:W-:-:S03]  /*3b650*/  IMAD.MOV.U32 R29, RZ, RZ, R83 ;  /* 0x000000ffff1d7224 */ /* 0x000fc600078e0053 */
[----:B------:R-:W-:Y:S01]  /*3b660*/  STL.64 [R1+0x1f70], R124 ;  /* 0x001f707c01007387 */ /* 0x000fe20000100a00 */
[----:B------:R-:W-:-:S03]  /*3b670*/  MOV R30, R76 ;  /* 0x0000004c001e7202 */ /* 0x000fc60000000f00 */
[----:B------:R-:W2:Y:S01]  /*3b680*/  LDL.LU R82, [R1+0x204c] ;  /* 0x00204c0001527983 */ /* 0x000ea20000300800 */
[----:B------:R-:W-:-:S03]  /*3b690*/  IMAD.MOV.U32 R31, RZ, RZ, R77 ;  /* 0x000000ffff1f7224 */ /* 0x000fc600078e004d */
[----:B------:R1:W-:Y:S04]  /*3b6a0*/  STL.64 [R1+0x220], R24 ;  /* 0x0002201801007387 */ /* 0x0003e80000100a00 */
[----:B------:R3:W-:Y:S04]  /*3b6b0*/  STL.64 [R1+0x228], R26 ;  /* 0x0002281a01007387 */ /* 0x0007e80000100a00 */
[----:B------:R-:W2:Y:S04]  /*3b6c0*/  LDL.LU R83, [R1+0x2048] ;  /* 0x0020480001537983 */ /* 0x000ea80000300800 */
[----:B------:R-:W4:Y:S01]  /*3b6d0*/  LDL.LU R76, [R1+0x2044] ;  /* 0x00204400014c7983 */ /* 0x000f220000300800 */
[----:B-1----:R-:W-:Y:S01]  /*3b6e0*/  MOV R24, R78 ;  /* 0x0000004e00187202 */ /* 0x002fe20000000f00 */
[----:B------:R-:W-:-:S02]  /*3b6f0*/  IMAD.MOV.U32 R25, RZ, RZ, R79 ;  /* 0x000000ffff197224 */ /* 0x000fc400078e004f */
[----:B------:R-:W4:Y:S01]  /*3b700*/  LDL.LU R77, [R1+0x2040] ;  /* 0x00204000014d7983 */ /* 0x000f220000300800 */
[----:B---3--:R-:W-:Y:S01]  /*3b710*/  MOV R26, R70 ;  /* 0x00000046001a7202 */ /* 0x008fe20000000f00 */
[----:B------:R-:W-:Y:S02]  /*3b720*/  IMAD.MOV.U32 R27, RZ, RZ, R71 ;  /* 0x000000ffff1b7224 */ /* 0x000fe400078e0047 */
[----:B------:R-:W4:Y:S04]  /*3b730*/  LDL.LU R78, [R1+0x203c] ;  /* 0x00203c00014e7983 */ /* 0x000f280000300800 */
[----:B------:R-:W4:Y:S04]  /*3b740*/  LDL.LU R79, [R1+0x2038] ;  /* 0x00203800014f7983 */ /* 0x000f280000300800 */
[----:B------:R-:W3:Y:S04]  /*3b750*/  LDL.LU R70, [R1+0x2034] ;  /* 0x0020340001467983 */ /* 0x000ee80000300800 */
[----:B------:R-:W3:Y:S04]  /*3b760*/  LDL.LU R71, [R1+0x2030] ;  /* 0x0020300001477983 */ /* 0x000ee80000300800 */
[----:B------:R-:W3:Y:S04]  /*3b770*/  LDL.LU R66, [R1+0x202c] ;  /* 0x00202c0001427983 */ /* 0x000ee80000300800 */
[----:B------:R-:W3:Y:S04]  /*3b780*/  LDL.LU R58, [R1+0x2028] ;  /* 0x00202800013a7983 */ /* 0x000ee80000300800 */
[----:B------:R-:W3:Y:S04]  /*3b790*/  LDL.LU R54, [R1+0x2024] ;  /* 0x0020240001367983 */ /* 0x000ee80000300800 */
[----:B------:R-:W2:Y:S01]  /*3b7a0*/  LDL.LU R50, [R1+0x2020] ;  /* 0x0020200001327983 */ /* 0x000ea20000300800 */
[----:B------:R-:W-:-:S03]  /*3b7b0*/  MOV R214, R8 ;  /* 0x0000000800d67202 */ /* 0x000fc60000000f00 */
[----:B------:R-:W3:Y:S01]  /*3b7c0*/  LDL.LU R148, [R1+0x10] ;  /* 0x0000100001947983 */ /* 0x000ee20000300800 */
[----:B------:R-:W-:Y:S01]  /*3b7d0*/  IMAD.MOV.U32 R215, RZ, RZ, R9 ;  /* 0x000000ffffd77224 */ /* 0x000fe200078e0009 */
[----:B------:R-:W-:Y:S02]  /*3b7e0*/  MOV R228, R10 ;  /* 0x0000000a00e47202 */ /* 0x000fe40000000f00 */
[----:B------:R-:W3:Y:S01]  /*3b7f0*/  LDL.LU R149, [R1+0x14] ;  /* 0x0000140001957983 */ /* 0x000ee20000300800 */
[----:B------:R-:W-:Y:S01]  /*3b800*/  IMAD.MOV.U32 R229, RZ, RZ, R11 ;  /* 0x000000ffffe57224 */ /* 0x000fe200078e000b */
[----:B------:R-:W-:Y:S02]  /*3b810*/  MOV R248, R51 ;  /* 0x0000003300f87202 */ /* 0x000fe40000000f00 */
[----:B------:R-:W3:Y:S01]  /*3b820*/  LDL.LU R150, [R1+0x18] ;  /* 0x0000180001967983 */ /* 0x000ee20000300800 */
[----:B------:R-:W-:Y:S01]  /*3b830*/  HMMA.1688.F32.TF32 R8, R216, R64, R32 ;  /* 0x00000040d808723c */ /* 0x000fe20000081020 */
[----:B------:R-:W-:-:S02]  /*3b840*/  IMAD.MOV.U32 R249, RZ, RZ, R46 ;  /* 0x000000fffff97224 */ /* 0x000fc400078e002e */
[----:B------:R-:W3:Y:S01]  /*3b850*/  LDL.LU R151, [R1+0x1c] ;  /* 0x00001c0001977983 */ /* 0x000ee20000300800 */
[----:B------:R-:W-:-:S03]  /*3b860*/  MOV R250, R47 ;  /* 0x0000002f00fa7202 */ /* 0x000fc60000000f00 */
[----:B------:R-:W2:Y:S04]  /*3b870*/  LDL.LU R51, [R1+0x201c] ;  /* 0x00201c0001337983 */ /* 0x000ea80000300800 */
[----:B------:R-:W4:Y:S04]  /*3b880*/  LDL.LU R46, [R1+0x2018] ;  /* 0x00201800012e7983 */ /* 0x000f280000300800 */
[----:B------:R-:W4:Y:S01]  /*3b890*/  LDL.LU R47, [R1+0x2014] ;  /* 0x00201400012f7983 */ /* 0x000f220000300800 */
[----:B------:R-:W-:-:S03]  /*3b8a0*/  IMAD.MOV.U32 R251, RZ, RZ, R55 ;  /* 0x000000fffffb7224 */ /* 0x000fc600078e0037 */
[----:B------:R-:W3:Y:S04]  /*3b8b0*/  LDL.LU R55, [R1+0x2010] ;  /* 0x0020100001377983 */ /* 0x000ee80000300800 */
[----:B------:R-:W1:Y:S01]  /*3b8c0*/  LDS R19, [R7+UR7+0x1f080] ;  /* 0x01f0800707137984 */ /* 0x000e620008000800 */
[----:B------:R-:W-:Y:S01]  /*3b8d0*/  MOV R35, R8 ;  /* 0x0000000800237202 */ /* 0x000fe20000000f00 */
[----:B------:R-:W-:Y:S01]  /*3b8e0*/  IMAD.MOV.U32 R34, RZ, RZ, R9 ;  /* 0x000000ffff227224 */ /* 0x000fe200078e0009 */
[----:B------:R-:W-:Y:S01]  /*3b8f0*/  MOV R33, R10 ;  /* 0x0000000a00217202 */ /* 0x000fe20000000f00 */
[----:B------:R-:W-:Y:S02]  /*3b900*/  IMAD.MOV.U32 R32, RZ, RZ, R11 ;  /* 0x000000ffff207224 */ /* 0x000fe400078e000b */
[----:B------:R-:W-:Y:S07]  /*3b910*/  HMMA.1688.F32.TF32 R8, R216, R68, R36 ;  /* 0x00000044d808723c */ /* 0x000fee0000081024 */
[----:B------:R-:W-:Y:S01]  /*3b920*/  MOV R216, R59 ;  /* 0x0000003b00d87202 */ /* 0x000fe20000000f00 */
[----:B------:R-:W-:Y:S01]  /*3b930*/  IMAD.MOV.U32 R217, RZ, RZ, R62 ;  /* 0x000000ffffd97224 */ /* 0x000fe200078e003e */
[----:B------:R-:W3:Y:S01]  /*3b940*/  LDL.LU R59, [R1+0x200c] ;  /* 0x00200c00013b7983 */ /* 0x000ee20000300800 */
[----:B------:R-:W-:-:S03]  /*3b950*/  MOV R218, R63 ;  /* 0x0000003f00da7202 */ /* 0x000fc60000000f00 */
[----:B------:R-:W3:Y:S04]  /*3b960*/  LDL.LU R62, [R1+0x2008] ;  /* 0x00200800013e7983 */ /* 0x000ee80000300800 */
[----:B------:R-:W3:Y:S01]  /*3b970*/  LDL.LU R63, [R1+0x2004] ;  /* 0x00200400013f7983 */ /* 0x000ee20000300800 */
[----:B------:R-:W-:-:S03]  /*3b980*/  IMAD.MOV.U32 R219, RZ, RZ, R67 ;  /* 0x000000ffffdb7224 */ /* 0x000fc600078e0043 */
[----:B------:R-:W3:Y:S01]  /*3b990*/  LDL.LU R67, [R1+0x2000] ;  /* 0x0020000001437983 */ /* 0x000ee20000300800 */
        /* <DEDUP_REMOVED lines=20> */
[C---:B--2---:R-:W-:Y:S06]  /*3bae0*/  HMMA.1688.F32.TF32 R72, R20.reuse, R50, R80 ;  /* 0x000000321448723c */ /* 0x044fec0000081050 */
[C---:B----4-:R-:W-:Y:S06]  /*3baf0*/  HMMA.1688.F32.TF32 R76, R20.reuse, R46, R76 ;  /* 0x0000002e144c723c */ /* 0x050fec000008104c */
[----:B---3--:R-:W-:-:S15]  /*3bb00*/  HMMA.1688.F32.TF32 R80, R20, R54, R84 ;  /* 0x000000361450723c */ /* 0x008fde0000081054 */
[----:B------:R-:W-:-:S02]  /*3bb10*/  NOP ;  /* 0x0000000000007918 */ /* 0x000fc40000000000 */
[----:B------:R-:W-:Y:S04]  /*3bb20*/  STL.64 [R1+0x210], R76 ;  /* 0x0002104c01007387 */ /* 0x000fe80000100a00 */
[----:B------:R2:W-:Y:S04]  /*3bb30*/  STL.64 [R1+0x218], R78 ;  /* 0x0002184e01007387 */ /* 0x0005e80000100a00 */
[----:B------:R-:W-:Y:S04]  /*3bb40*/  STL.64 [R1+0x200], R72 ;  /* 0x0002004801007387 */ /* 0x000fe80000100a00 */
[----:B------:R3:W-:Y:S01]  /*3bb50*/  STL.64 [R1+0x208], R74 ;  /* 0x0002084a01007387 */ /* 0x0007e20000100a00 */
[C---:B--2---:R-:W-:Y:S06]  /*3bb60*/  HMMA.1688.F32.TF32 R76, R20.reuse, R58, R88 ;  /* 0x0000003a144c723c */ /* 0x044fec0000081058 */
[----:B---3--:R-:W-:Y:S01]  /*3bb70*/  HMMA.1688.F32.TF32 R72, R20, R62, R92 ;  /* 0x0000003e1448723c */ /* 0x008fe2000008105c */
[----:B------:R-:W-:Y:S04]  /*3bb80*/  STL.64 [R1+0x1f0], R80 ;  /* 0x0001f05001007387 */ /* 0x000fe80000100a00 */
[----:B------:R-:W-:-:S12]  /*3bb90*/  STL.64 [R1+0x1f8], R82 ;  /* 0x0001f85201007387 */ /* 0x000fd80000100a00 */
[----:B------:R-:W-:Y:S04]  /*3bba0*/  STL.64 [R1+0x1e0], R76 ;  /* 0x0001e04c01007387 */ /* 0x000fe80000100a00 */
[----:B------:R-:W-:Y:S04]  /*3bbb0*/  STL.64 [R1+0x1e8], R78 ;  /* 0x0001e84e01007387 */ /* 0x000fe80000100a00 */
[----:B------:R-:W-:Y:S04]  /*3bbc0*/  STL.64 [R1+0x1d0], R72 ;  /* 0x0001d04801007387 */ /* 0x000fe80000100a00 */
[----:B------:R-:W-:Y:S04]  /*3bbd0*/  STL.64 [R1+0x1d8], R74 ;  /* 0x0001d84a01007387 */ /* 0x000fe80000100a00 */
[----:B------:R-:W2:Y:S04]  /*3bbe0*/  LDL.LU R214, [R1+0x1ffc] ;  /* 0x001ffc0001d67983 */ /* 0x000ea80000300800 */
        /* <DEDUP_REMOVED lines=27> */
[C---:B------:R-:W-:Y:S06]  /*3bda0*/  HMMA.1688.F32.TF32 R96, R20.reuse, R66, R96 ;  /* 0x000000421460723c */ /* 0x040fec0000081060 */
[----:B------:R-:W-:Y:S06]  /*3bdb0*/  HMMA.1688.F32.TF32 R100, R20, R70, R100 ;  /* 0x000000461464723c */ /* 0x000fec0000081064 */
[C---:B-1----:R-:W-:Y:S06]  /*3bdc0*/  HMMA.1688.F32.TF32 R104, R16.reuse, R42, R104 ;  /* 0x0000002a1068723c */ /* 0x042fec0000081068 */
[C---:B------:R-:W-:Y:S06]  /*3bdd0*/  HMMA.1688.F32.TF32 R108, R16.reuse, R46, R108 ;  /* 0x0000002e106c723c */ /* 0x040fec000008106c */
[----:B------:R-:W-:Y:S06]  /*3bde0*/  HMMA.1688.F32.TF32 R112, R16, R50, R112 ;  /* 0x000000321070723c */ /* 0x000fec0000081070 */
[----:B------:R-:W-:Y:S01]  /*3bdf0*/  HMMA.1688.F32.TF32 R20, R8, R58, R152 ;  /* 0x0000003a0814723c */ /* 0x000fe20000081098 */
        /* <DEDUP_REMOVED lines=10> */
[----:B------:R-:W-:Y:S06]  /*3bea0*/  HMMA.1688.F32.TF32 R164, R16, R70, R164 ;  /* 0x0000004610a4723c */ /* 0x000fec00000810a4 */
[----:B------:R-:W-:Y:S07]  /*3beb0*/  HMMA.1688.F32.TF32 R16, R8, R54, R248 ;  /* 0x000000360810723c */ /* 0x000fee00000810f8 */
        /* <DEDUP_REMOVED lines=10> */
[----:B--2---:R-:W-:Y:S01]  /*3bf60*/  IMAD.MOV.U32 R125, RZ, RZ, R214 ;  /* 0x000000ffff7d7224 */ /* 0x004fe200078e00d6 */
[----:B---3--:R-:W-:Y:S01]  /*3bf70*/  MOV R124, R215 ;  /* 0x000000d7007c7202 */ /* 0x008fe20000000f00 */
[----:B----4-:R-:W-:Y:S01]  /*3bf80*/  IMAD.MOV.U32 R87, RZ, RZ, R208 ;  /* 0x000000ffff577224 */ /* 0x010fe200078e00d0 */
[----:B------:R-:W-:Y:S01]  /*3bf90*/  MOV R86, R209 ;  /* 0x000000d100567202 */ /* 0x000fe20000000f00 */
[----:B------:R-:W-:Y:S01]  /*3bfa0*/  IMAD.MOV.U32 R85, RZ, RZ, R210 ;  /* 0x000000ffff557224 */ /* 0x000fe200078e00d2 */
[----:B------:R-:W-:Y:S01]  /*3bfb0*/  MOV R84, R211 ;  /* 0x000000d300547202 */ /* 0x000fe20000000f00 */
[----:B------:R-:W-:Y:S01]  /*3bfc0*/  IMAD.MOV.U32 R79, RZ, RZ, R6 ;  /* 0x000000ffff4f7224 */ /* 0x000fe200078e0006 */
[----:B------:R-:W-:-:S02]  /*3bfd0*/  MOV R78, R252 ;  /* 0x000000fc004e7202 */ /* 0x000fc40000000f00 */
        /* <DEDUP_REMOVED lines=45> */
[----:B------:R-:W-:Y:S04]  /*3c2b0*/  LDS R148, [R3+UR7+0x1e200] ;  /* 0x01e2000703947984 */ /* 0x000fe80008000800 */
[----:B------:R-:W-:Y:S04]  /*3c2c0*/  LDS R150, [R3+UR7+0x1f200] ;  /* 0x01f2000703967984 */ /* 0x000fe80008000800 */
[----:B------:R-:W-:Y:S04]  /*3c2d0*/  LDS R149, [R7+UR7+0x1e200] ;  /* 0x01e2000707957984 */ /* 0x000fe80008000800 */
[----:B------:R-:W4:Y:S01]  /*3c2e0*/  LDS R151, [R7+UR7+0x1f200] ;  /* 0x01f2000707977984 */ /* 0x000f220008000800 */
[----:B------:R-:W-:Y:S01]  /*3c2f0*/  MOV R80, R5 ;  /* 0x0000000500507202 */ /* 0x000fe20000000f00 */
[----:B------:R-:W-:Y:S01]  /*3c300*/  IMAD.MOV.U32 R81, RZ, RZ, R4 ;  /* 0x000000ffff517224 */ /* 0x000fe200078e0004 */
[----:B------:R-:W-:Y:S01]  /*3c310*/  MOV R82, R0 ;  /* 0x0000000000527202 */ /* 0x000fe20000000f00 */
[----:B------:R-:W-:-:S02]  /*3c320*/  IMAD.MOV.U32 R83, RZ, RZ, R2 ;  /* 0x000000ffff537224 */ /* 0x000fc400078e0002 */
[----:B--2---:R-:W-:Y:S01]  /*3c330*/  IMAD.MOV.U32 R75, RZ, RZ, R252 ;  /* 0x000000ffff4b7224 */ /* 0x004fe200078e00fc */
[----:B---3--:R-:W-:Y:S02]  /*3c340*/  MOV R74, R6 ;  /* 0x00000006004a7202 */ /* 0x008fe40000000f00 */
[----:B------:R-:W5:Y:S04]  /*3c350*/  LDL.LU R6, [R1+0x1fa4] ;  /* 0x001fa40001067983 */ /* 0x000f680000300800 */
[----:B------:R-:W2:Y:S04]  /*3c360*/  LDL.LU R252, [R1+0x1fa0] ;  /* 0x001fa00001fc7983 */ /* 0x000ea80000300800 */
[----:B------:R-:W3:Y:S04]  /*3c370*/  LDL.LU R5, [R1+0x1f9c] ;  /* 0x001f9c0001057983 */ /* 0x000ee80000300800 */
[----:B------:R-:W2:Y:S04]  /*3c380*/  LDL.LU R4, [R1+0x1f98] ;  /* 0x001f980001047983 */ /* 0x000ea80000300800 */
[----:B------:R-:W2:Y:S04]  /*3c390*/  LDL.LU R0, [R1+0x1f94] ;  /* 0x001f940001007983 */ /* 0x000ea80000300800 */
[----:B------:R-:W2:Y:S01]  /*3c3a0*/  LDL.LU R2, [R1+0x1f90] ;  /* 0x001f900001027983 */ /* 0x000ea20000300800 */
[C---:B----4-:R-:W-:Y:S06]  /*3c3b0*/  HMMA.1688.F32.TF32 R144, R148.reuse, R62, R144 ;  /* 0x0000003e9490723c */ /* 0x050fec0000081090 */
[C---:B------:R-:W-:Y:S06]  /*3c3c0*/  HMMA.1688.F32.TF32 R36, R148.reuse, R58, R36 ;  /* 0x0000003a9424723c */ /* 0x040fec0000081024 */
[C---:B------:R-:W-:Y:S06]  /*3c3d0*/  HMMA.1688.F32.TF32 R92, R148.reuse, R54, R92 ;  /* 0x00000036945c723c */ /* 0x040fec000008105c */
[C---:B------:R-:W-:Y:S06]  /*3c3e0*/  HMMA.1688.F32.TF32 R220, R148.reuse, R46, R220 ;  /* 0x0000002e94dc723c */ /* 0x040fec00000810dc */
[C---:B------:R-:W-:Y:S06]  /*3c3f0*/  HMMA.1688.F32.TF32 R224, R148.reuse, R42, R224 ;  /* 0x0000002a94e0723c */ /* 0x040fec00000810e0 */
[C---:B------:R-:W-:Y:S06]  /*3c400*/  HMMA.1688.F32.TF32 R32, R148.reuse, R50, R32 ;  /* 0x000000329420723c */ /* 0x040fec0000081020 */
[C---:B------:R-:W-:Y:S06]  /*3c410*/  HMMA.1688.F32.TF32 R72, R148.reuse, R66, R72 ;  /* 0x000000429448723c */ /* 0x040fec0000081048 */
[----:B------:R-:W-:Y:S01]  /*3c420*/  HMMA.1688.F32.TF32 R148, R148, R70, R208 ;  /* 0x000000469494723c */ /* 0x000fe200000810d0 */
[----:B------:R-:W4:Y:S04]  /*3c430*/  LDL.LU.64 R210, [R1+0x1f88] ;  /* 0x001f880001d27983 */ /* 0x000f280000300a00 */
[----:B------:R-:W4:Y:S01]  /*3c440*/  LDL.LU.64 R208, [R1+0x1f80] ;  /* 0x001f800001d07983 */ /* 0x000f220000300a00 */
        /* <DEDUP_REMOVED lines=16> */
[----:B------:R-:W1:Y:S02]  /*3c550*/  LDS R219, [R7+UR7+0x1f280] ;  /* 0x01f2800707db7984 */ /* 0x000e640008000800 */
[C---:B-1----:R-:W-:Y:S06]  /*3c560*/  HMMA.1688.F32.TF32 R128, R228.reuse, R46, R128 ;  /* 0x0000002ee480723c */ /* 0x042fec0000081080 */
[C---:B------:R-:W-:Y:S06]  /*3c570*/  HMMA.1688.F32.TF32 R132, R228.reuse, R50, R132 ;  /* 0x00000032e484723c */ /* 0x040fec0000081084 */
[C---:B------:R-:W-:Y:S06]  /*3c580*/  HMMA.1688.F32.TF32 R136, R228.reuse, R54, R136 ;  /* 0x00000036e488723c */ /* 0x040fec0000081088 */
[C---:B------:R-:W-:Y:S06]  /*3c590*/  HMMA.1688.F32.TF32 R236, R228.reuse, R58, R236 ;  /* 0x0000003ae4ec723c */ /* 0x040fec00000810ec */
[C---:B------:R-:W-:Y:S06]  /*3c5a0*/  HMMA.1688.F32.TF32 R240, R228.reuse, R62, R240 ;  /* 0x0000003ee4f0723c */ /* 0x040fec00000810f0 */
[----:B------:R-:W-:Y:S06]  /*3c5b0*/  HMMA.1688.F32.TF32 R244, R228, R66, R244 ;  /* 0x00000042e4f4723c */ /* 0x000fec00000810f4 */
[C---:B------:R-:W-:Y:S06]  /*3c5c0*/  HMMA.1688.F32.TF32 R76, R216.reuse, R42, R76 ;  /* 0x0000002ad84c723c */ /* 0x040fec000008104c */
        /* <DEDUP_REMOVED lines=8> */
[----:B------:R-:W-:Y:S01]  /*3c650*/  IMAD.MOV.U32 R143, RZ, RZ, R232 ;  /* 0x000000ffff8f7224 */ /* 0x000fe200078e00e8 */
[----:B------:R-:W-:Y:S04]  /*3c660*/  LDS R235, [R7+UR7+0x1f380] ;  /* 0x01f3800707eb7984 */ /* 0x000fe80008000800 */
[----:B------:R1:W-:Y:S02]  /*3c670*/  LDS R233, [R7+UR7+0x1e380] ;  /* 0x01e3800707e97984 */ /* 0x0003e40008000800 */
[C---:B------:R-:W-:Y:S02]  /*3c680*/  HMMA.1688.F32.TF32 R140, R228.reuse, R42, R140 ;  /* 0x0000002ae48c723c */ /* 0x040fe4000008108c */
[----:B------:R-:W-:Y:S04]  /*3c690*/  LDS R232, [R3+UR7+0x1e380] ;  /* 0x01e3800703e87984 */ /* 0x000fe80008000800 */
[----:B------:R-:W-:Y:S01]  /*3c6a0*/  HMMA.1688.F32.TF32 R228, R228, R70, R248 ;  /* 0x00000046e4e4723c */ /* 0x000fe200000810f8 */
[----:B------:R-:W3:Y:S01]  /*3c6b0*/  LDS R234, [R3+UR7+0x1f380] ;  /* 0x01f3800703ea7984 */ /* 0x000ee20008000800 */
[----:B-1----:R-:W1:Y:S04]  /*3c6c0*/  LDC R7, c[0x0][0x230] ;  /* 0x00008c00ff077b82 */ /* 0x002e680000000800 */
[C---:B----4-:R-:W-:Y:S06]  /*3c6d0*/  HMMA.1688.F32.TF32 R208, R216.reuse, R54, R208 ;  /* 0x00000036d8d0723c */ /* 0x050fec00000810d0 */
[----:B------:R-:W-:Y:S01]  /*3c6e0*/  HMMA.1688.F32.TF32 R216, R216, R70, R124 ;  /* 0x00000046d8d8723c */ /* 0x000fe2000008107c */
[----:B------:R-:W4:Y:S04]  /*3c6f0*/  LDL.LU.64 R126, [R1+0x1f78] ;  /* 0x001f7800017e7983 */ /* 0x000f280000300a00 */
[----:B------:R-:W4:Y:S04]  /*3c700*/  LDL.LU.64 R124, [R1+0x1f70] ;  /* 0x001f7000017c7983 */ /* 0x000f280000300a00 */
[----:B------:R-:W-:Y:S04]  /*3c710*/  STL.64 [R1], R128 ;  /* 0x0000008001007387 */ /* 0x000fe80000100a00 */
[----:B------:R3:W-:Y:S04]  /*3c720*/  STL.64 [R1+0x8], R130 ;  /* 0x0000088201007387 */ /* 0x0007e80000100a00 */
[----:B---3--:R-:W3:Y:S04]  /*3c730*/  LDL.LU.64 R130, [R1+0x1f68] ;  /* 0x001f680001827983 */ /* 0x008ee80000300a00 */
[----:B------:R-:W3:Y:S04]  /*3c740*/  LDL.LU.64 R128, [R1+0x1f60] ;  /* 0x001f600001807983 */ /* 0x000ee80000300a00 */
[----:B------:R-:W-:Y:S04]  /*3c750*/  STL.64 [R1+0x90], R132 ;  /* 0x0000908401007387 */ /* 0x000fe80000100a00 */
[----:B------:R2:W-:Y:S04]  /*3c760*/  STL.64 [R1+0x98], R134 ;  /* 0x0000988601007387 */ /* 0x0005e80000100a00 */
[----:B--2---:R-:W2:Y:S04]  /*3c770*/  LDL.LU.64 R134, [R1+0x1f58] ;  /* 0x001f580001867983 */ /* 0x004ea80000300a00 */
        /* <DEDUP_REMOVED lines=20> */
[----:B------:R-:W-:Y:S01]  /*3c8c0*/  STL.64 [R1+0xc8], R230 ;  /* 0x0000c8e601007387 */ /* 0x000fe20000100a00 */
[----:B------:R-:W-:Y:S01]  /*3c8d0*/  UIADD3 UR5, UR5, 0x1, URZ ;  /* 0x0000000105057890 */ /* 0x000fe2000fffe03f */
[----:B------:R-:W-:Y:S01]  /*3c8e0*/  BAR.SYNC.DEFER_BLOCKING 0x0 ;  /* 0x0000000000007b1d */ /* 0x000fe20000010000 */
[C---:B--2---:R-:W-:Y:S06]  /*3c8f0*/  HMMA.1688.F32.TF32 R48, R232.reuse, R50, R240 ;  /* 0x00000032e830723c */ /* 0x044fec00000810f0 */
[C---:B----4-:R-:W-:Y:S06]  /*3c900*/  HMMA.1688.F32.TF32 R44, R232.reuse, R46, R244 ;  /* 0x0000002ee82c723c */ /* 0x050fec00000810f4 */
[----:B---3--:R-:W-:-:S15]  /*3c910*/  HMMA.1688.F32.TF32 R40, R232, R42, R248 ;  /* 0x0000002ae828723c */ /* 0x008fde00000810f8 */
[----:B------:R-:W-:-:S08]  /*3c920*/  NOP ;  /* 0x0000000000007918 */ /* 0x000fd00000000000 */
[----:B------:R1:W-:Y:S04]  /*3c930*/  STL.64 [R1+0xa0], R40 ;  /* 0x0000a02801007387 */ /* 0x0003e80000100a00 */
[----:B------:R2:W-:Y:S01]  /*3c940*/  STL.64 [R1+0xa8], R42 ;  /* 0x0000a82a01007387 */ /* 0x0005e20000100a00 */
[----:B-1----:R-:W1:Y:S03]  /*3c950*/  LDC R41, c[0x0][0x230] ;  /* 0x00008c00ff297b82 */ /* 0x002e660000000800 */
[----:B--2---:R-:W2:Y:S04]  /*3c960*/  LDL.LU R42, [R1+0x1798] ;  /* 0x00179800012a7983 */ /* 0x004ea80000300800 */
[----:B------:R-:W-:Y:S04]  /*3c970*/  STL.64 [R1+0x70], R44 ;  /* 0x0000702c01007387 */ /* 0x000fe80000100a00 */
[----:B------:R3:W-:Y:S02]  /*3c980*/  STL.64 [R1+0x78], R46 ;  /* 0x0000782e01007387 */ /* 0x0007e40000100a00 */
[----:B---3--:R-:W-:Y:S02]  /*3c990*/  HMMA.1688.F32.TF32 R44, R232, R54, R236 ;  /* 0x00000036e82c723c */ /* 0x008fe400000810ec */
[----:B------:R-:W-:Y:S04]  /*3c9a0*/  STL.64 [R1+0x60], R48 ;  /* 0x0000603001007387 */ /* 0x000fe80000100a00 */
[----:B------:R-:W-:-:S15]  /*3c9b0*/  STL.64 [R1+0x68], R50 ;  /* 0x0000683201007387 */ /* 0x000fde0000100a00 */
[----:B------:R-:W-:-:S02]  /*3c9c0*/  NOP ;  /* 0x0000000000007918 */ /* 0x000fc40000000000 */
[----:B------:R-:W-:Y:S04]  /*3c9d0*/  STL.64 [R1+0x40], R44 ;  /* 0x0000402c01007387 */ /* 0x000fe80000100a00 */
[----:B------:R3:W-:Y:S04]  /*3c9e0*/  STL.64 [R1+0x48], R46 ;  /* 0x0000482e01007387 */ /* 0x0007e80000100a00 */
[----:B------:R-:W4:Y:S01]  /*3c9f0*/  LDL.LU R43, [R1+0x1794] ;  /* 0x00179400012b7983 */ /* 0x000f220000300800 */
[C---:B------:R-:W-:Y:S06]  /*3ca00*/  HMMA.1688.F32.TF32 R52, R232.reuse, R58, R136 ;  /* 0x0000003ae834723c */ /* 0x040fec0000081088 */
[----:B---3--:R-:W-:Y:S01]  /*3ca10*/  HMMA.1688.F32.TF32 R44, R232, R62, R132 ;  /* 0x0000003ee82c723c */ /* 0x008fe20000081084 */
[----:B-1----:R-:W-:-:S04]  /*3ca20*/  IADD3 R41, R41, 0x7f, RZ ;  /* 0x0000007f29297810 */ /* 0x002fc80007ffe0ff */
[----:B------:R-:W-:-:S04]  /*3ca30*/  SHF.R.S32.HI R48, RZ, 0x1f, R41 ;  /* 0x0000001fff307819 */ /* 0x000fc80000011429 */
[----:B------:R-:W-:-:S08]  /*3ca40*/  LEA.HI R48, R48, R41, RZ, 0x7 ;  /* 0x0000002930307211 */ /* 0x000fd000078f38ff */
[----:B------:R-:W-:Y:S04]  /*3ca50*/  STL.64 [R1+0x30], R52 ;  /* 0x0000303401007387 */ /* 0x000fe80000100a00 */
[----:B------:R1:W-:Y:S04]  /*3ca60*/  STL.64 [R1+0x38], R54 ;  /* 0x0000383601007387 */ /* 0x0003e80000100a00 */
[----:B------:R-:W-:Y:S04]  /*3ca70*/  STL.64 [R1+0x10], R44 ;  /* 0x0000102c01007387 */ /* 0x000fe80000100a00 */
[----:B------:R3:W-:Y:S04]  /*3ca80*/  STL.64 [R1+0x18], R46 ;  /* 0x0000182e01007387 */ /* 0x0007e80000100a00 */
[----:B------:R-:W4:Y:S04]  /*3ca90*/  LDL.LU R56, [R1+0x17a0] ;  /* 0x0017a00001387983 */ /* 0x000f280000300800 */
[----:B------:R-:W4:Y:S04]  /*3caa0*/  LDL.LU R41, [R1+0x17a8] ;  /* 0x0017a80001297983 */ /* 0x000f280000300800 */
[----:B------:R-:W4:Y:S04]  /*3cab0*/  LDL.LU R57, [R1+0x179c] ;  /* 0x00179c0001397983 */ /* 0x000f280000300800 */
[----:B-1----:R-:W4:Y:S04]  /*3cac0*/  LDL.LU R55, [R1+0x17a4] ;  /* 0x0017a40001377983 */ /* 0x002f280000300800 */
[----:B------:R-:W4:Y:S04]  /*3cad0*/  LDL.LU R54, [R1+0x17ac] ;  /* 0x0017ac0001367983 */ /* 0x000f280000300800 */
[----:B------:R-:W4:Y:S04]  /*3cae0*/  LDL.LU R53, [R1+0x17b0] ;  /* 0x0017b00001357983 */ /* 0x000f280000300800 */
[----:B------:R-:W4:Y:S04]  /*3caf0*/  LDL.LU R49, [R1+0x1714] ;  /* 0x0017140001317983 */ /* 0x000f280000300800 */
[----:B---3--:R-:W3:Y:S01]  /*3cb00*/  LDL.LU R47, [R1+0x1718] ;  /* 0x00171800012f7983 */ /* 0x008ee20000300800 */
[----:B------:R-:W1:Y:S02]  /*3cb10*/  S2R R45, SR_TID.X ;  /* 0x00000000002d7919 */ /* 0x000e640000002100 */
[----:B-1----:R-:W-:-:S02]  /*3cb20*/  LOP3.LUT R46, R45, 0x3f, RZ, 0xc0, !PT ;  /* 0x0000003f2d2e7812 */ /* 0x002fc400078ec0ff */
[----:B--2---:R-:W-:-:S05]  /*3cb30*/  IADD3 R42, P2, R42, R5, RZ ;  /* 0x000000052a2a7210 */ /* 0x004fca0007f5e0ff */
[----:B------:R1:W-:Y:S01]  /*3cb40*/  STL [R1+0x1798], R42 ;  /* 0x0017982a01007387 */ /* 0x0003e20000100800 */
[----:B----4-:R-:W-:-:S05]  /*3cb50*/  IADD3.X R43, R43, R4, RZ, P2, !PT ;  /* 0x000000042b2b7210 */ /* 0x010fca00017fe4ff */
[----:B------:R2:W-:Y:S04]  /*3cb60*/  STL [R1+0x1794], R43 ;  /* 0x0017942b01007387 */ /* 0x0005e80000100800 */
[----:B------:R-:W4:Y:S04]  /*3cb70*/  LDL.LU R52, [R1+0x171c] ;  /* 0x00171c0001347983 */ /* 0x000f280000300800 */
[----:B------:R-:W4:Y:S04]  /*3cb80*/  LDL.LU R51, [R1+0x1720] ;  /* 0x0017200001337983 */ /* 0x000f280000300800 */
[----:B------:R-:W4:Y:S04]  /*3cb90*/  LDL.LU R50, [R1+0x1724] ;  /* 0x0017240001327983 */ /* 0x000f280000300800 */
[----:B------:R-:W4:Y:S01]  /*3cba0*/  LDL.LU R45, [R1+0x1728] ;  /* 0x00172800012d7983 */ /* 0x000f220000300800 */
[----:B------:R-:W-:Y:S01]  /*3cbb0*/  VIADD R7, R7, 0xffffff00 ;  /* 0xffffff0007077836 */ /* 0x000fe20000000000 */
[----:B------:R-:W-:-:S03]  /*3cbc0*/  SHF.R.S32.HI R48, RZ, 0x7, R48 ;  /* 0x00000007ff307819 */ /* 0x000fc60000011430 */
[----:B------:R-:W-:Y:S01]  /*3cbd0*/  IMAD R7, R252, -0x80, R7 ;  /* 0xffffff80fc077824 */ /* 0x000fe200078e0207 */
[----:B------:R-:W-:-:S04]  /*3cbe0*/  IADD3 R40, R48, -0x2, RZ ;  /* 0xfffffffe30287810 */ /* 0x000fc80007ffe0ff */
[----:B------:R-:W-:Y:S02]  /*3cbf0*/  ISETP.GT.AND P1, PT, R7, RZ, PT ;  /* 0x000000ff0700720c */ /* 0x000fe40003f24270 */
[----:B------:R-:W-:Y:S02]  /*3cc00*/  ISETP.GE.AND P0, PT, R252, R40, PT ;  /* 0x00000028fc00720c */ /* 0x000fe40003f06270 */
[----:B------:R-:W-:Y:S01]  /*3cc10*/  SEL R40, RZ, 0x4, !P1 ;  /* 0x00000004ff287807 */ /* 0x000fe20004800000 */
[----:B------:R-:W-:-:S03]  /*3cc20*/  UISETP.GT.AND UP0, UPT, UR5, 0x1, UPT ;  /* 0x000000010500788c */ /* 0x000fc6000bf04270 */
[----:B------:R-:W-:Y:S01]  /*3cc30*/  SEL R40, R40, RZ, !P0 ;  /* 0x000000ff28287207 */ /* 0x000fe20004000000 */
[----:B------:R-:W-:-:S03]  /*3cc40*/  USEL UR5, UR5, URZ, !UP0 ;  /* 0x0000003f05057287 */ /* 0x000fc6000c000000 */
[----:B------:R-:W-:Y:S01]  /*3cc50*/  ISETP.NE.U32.AND P1, PT, R40, RZ, PT ;  /* 0x000000ff2800720c */ /* 0x000fe20003f25070 */
[----:B------:R-:W-:Y:S01]  /*3cc60*/  ULEA UR7, UR5, UR4, 0x11 ;  /* 0x0000000405077291 */ /* 0x000fe2000f8e883f */
[----:B------:R-:W-:Y:S01]  /*3cc70*/  IMAD.SHL.U32 R44, R46, 0x4, RZ ;  /* 0x000000042e2c7824 */ /* 0x000fe200078e00ff */
[-C--:B------:R-:W-:Y:S02]  /*3cc80*/  IADD3 R56, P2, R56, R5.reuse, RZ ;  /* 0x0000000538387210 */ /* 0x080fe40007f5e0ff */
[----:B------:R-:W-:Y:S02]  /*3cc90*/  IADD3 R41, P3, R41, R5, RZ ;  /* 0x0000000529297210 */ /* 0x000fe40007f7e0ff */
[----:B------:R-:W-:Y:S01]  /*3cca0*/  VIADD R40, R44, UR7 ;  /* 0x000000072c287c36 */ /* 0x000fe20008000000 */
[----:B------:R-:W-:Y:S02]  /*3ccb0*/  IADD3.X R57, R57, R4, RZ, P2, !PT ;  /* 0x0000000439397210 */ /* 0x000fe400017fe4ff */
[----:B------:R-:W-:Y:S01]  /*3ccc0*/  IMAD.X R55, R55, 0x1, R4, P3 ;  /* 0x0000000137377824 */ /* 0x000fe200018e0604 */
[----:B------:R-:W-:Y:S04]  /*3ccd0*/  STL [R1+0x17a0], R56 ;  /* 0x0017a03801007387 */ /* 0x000fe80000100800 */
[----:B------:R-:W-:Y:S01]  /*3cce0*/  @!PT LDS RZ, [RZ] ;  /* 0x00000000fffff984 */ /* 0x000fe20000000800 */
[----:B------:R-:W-:Y:S01]  /*3ccf0*/  @!PT LDS RZ, [RZ] ;  /* 0x00000000fffff984 */ /* 0x000fe20000000800 */
[----:B------:R-:W-:Y:S01]  /*3cd00*/  @!PT LDS RZ, [RZ] ;  /* 0x00000000fffff984 */ /* 0x000fe20000000800 */
[----:B------:R1:W-:Y:S04]  /*3cd10*/  LDGSTS.E [R40], desc[UR8][R42.64], P1 ;  /* 0x000000002a287fae */ /* 0x0003e80008921848 */
[----:B------:R3:W-:Y:S04]  /*3cd20*/  STL [R1+0x179c], R57 ;  /* 0x00179c3901007387 */ /* 0x0007e80000100800 */
[----:B------:R-:W-:Y:S01]  /*3cd30*/  STL [R1+0x17a8], R41 ;  /* 0x0017a82901007387 */ /* 0x000fe20000100800 */
[----:B-1----:R-:W-:Y:S01]  /*3cd40*/  MOV R42, R56 ;  /* 0x00000038002a7202 */ /* 0x002fe20000000f00 */
[----:B--2---:R-:W-:-:S02]  /*3cd50*/  IMAD.MOV.U32 R43, RZ, RZ, R57 ;  /* 0x000000ffff2b7224 */ /* 0x004fc400078e0039 */
[----:B------:R1:W-:Y:S01]  /*3cd60*/  STL [R1+0x17a4], R55 ;  /* 0x0017a43701007387 */ /* 0x0003e20000100800 */
[----:B------:R-:W-:-:S03]  /*3cd70*/  IADD3 R53, P3, R53, R5, RZ ;  /* 0x0000000535357210 */ /* 0x000fc60007f7e0ff */
[----:B------:R-:W2:Y:S01]  /*3cd80*/  LDL.LU R58, [R1+0x172c] ;  /* 0x00172c00013a7983 */ /* 0x000ea20000300800 */
[----:B---3--:R-:W-:-:S03]  /*3cd90*/  IADD3 R47, P4, R47, R5, RZ ;  /* 0x000000052f2f7210 */ /* 0x008fc60007f9e0ff */
[----:B------:R-:W3:Y:S04]  /*3cda0*/  LDL.LU R57, [R1+0x1730] ;  /* 0x0017300001397983 */ /* 0x000ee80000300800 */
[----:B------:R1:W-:Y:S01]  /*3cdb0*/  LDGSTS.E [R40+0x100], desc[UR8][R42.64], P1 ;  /* 0x001000002a287fae */ /* 0x0003e20008921848 */
[----:B------:R-:W-:-:S03]  /*3cdc0*/  IADD3.X R54, R54, R4, RZ, P3, !PT ;  /* 0x0000000436367210 */ /* 0x000fc60001ffe4ff */
[----:B------:R-:W2:Y:S01]  /*3cdd0*/  LDL.LU R56, [R1+0x1694] ;  /* 0x0016940001387983 */ /* 0x000ea20000300800 */
[----:B------:R-:W-:Y:S02]  /*3cde0*/  IMAD.X R49, R49, 0x1, R4, P4 ;  /* 0x0000000131317824 */ /* 0x000fe400020e0604 */
[----:B-1----:R-:W-:Y:S01]  /*3cdf0*/  IMAD.MOV.U32 R43, RZ, RZ, R55 ;  /* 0x000000ffff2b7224 */ /* 0x002fe200078e0037 */
[----:B------:R-:W-:Y:S01]  /*3ce00*/  MOV R42, R41 ;  /* 0x00000029002a7202 */ /* 0x000fe20000000f00 */
[----:B------:R-:W2:Y:S04]  /*3ce10*/  LDL.LU R55, [R1+0x1698] ;  /* 0x0016980001377983 */ /* 0x000ea80000300800 */
[----:B------:R1:W-:Y:S04]  /*3ce20*/  LDGSTS.E [R40+0x200], desc[UR8][R42.64], P1 ;  /* 0x002000002a287fae */ /* 0x0003e80008921848 */
[----:B------:R-:W-:Y:S04]  /*3ce30*/  STL [R1+0x17b0], R53 ;  /* 0x0017b03501007387 */ /* 0x000fe80000100800 */
[----:B------:R1:W-:Y:S02]  /*3ce40*/  STL [R1+0x17ac], R54 ;  /* 0x0017ac3601007387 */ /* 0x0003e40000100800 */
[----:B-1----:R-:W-:Y:S01]  /*3ce50*/  MOV R42, R53 ;  /* 0x00000035002a7202 */ /* 0x002fe20000000f00 */
[----:B------:R-:W-:Y:S01]  /*3ce60*/  IMAD.MOV.U32 R43, RZ, RZ, R54 ;  /* 0x000000ffff2b7224 */ /* 0x000fe200078e0036 */
[----:B------:R-:W-:Y:S04]  /*3ce70*/  STL [R1+0x1718], R47 ;  /* 0x0017182f01007387 */ /* 0x000fe80000100800 */
[----:B------:R1:W-:Y:S04]  /*3ce80*/  STL [R1+0x1714], R49 ;  /* 0x0017143101007387 */ /* 0x0003e80000100800 */
[----:B------:R-:W2:Y:S04]  /*3ce90*/  LDL.LU R54, [R1+0x169c] ;  /* 0x00169c0001367983 */ /* 0x000ea80000300800 */
[----:B------:R1:W-:Y:S04]  /*3cea0*/  LDGSTS.E [R40+0x300], desc[UR8][R42.64], P1 ;  /* 0x003000002a287fae */ /* 0x0003e80008921848 */
[----:B------:R-:W2:Y:S01]  /*3ceb0*/  LDL.LU R53, [R1+0x16a0] ;  /* 0x0016a00001357983 */ /* 0x000ea20000300800 */
[----:B------:R-:W-:Y:S01]  /*3cec0*/  ISETP.GT.AND P2, PT, R7, 0x4, PT ;  /* 0x000000040700780c */ /* 0x000fe20003f44270 */
[----:B-1----:R-:W-:Y:S01]  /*3ced0*/  IMAD.MOV.U32 R43, RZ, RZ, R49 ;  /* 0x000000ffff2b7224 */ /* 0x002fe200078e0031 */
[----:B------:R-:W-:Y:S01]  /*3cee0*/  MOV R42, R47 ;  /* 0x0000002f002a7202 */ /* 0x000fe20000000f00 */
[----:B------:R-:W2:Y:S04]  /*3cef0*/  LDL.LU R49, [R1+0x16a4] ;  /* 0x0016a40001317983 */ /* 0x000ea80000300800 */
[----:B------:R-:W2:Y:S01]  /*3cf00*/  LDL.LU R47, [R1+0x16a8] ;  /* 0x0016a800012f7983 */ /* 0x000ea20000300800 */
[----:B------:R-:W-:-:S04]  /*3cf10*/  SEL R41, RZ, 0x4, !P2 ;  /* 0x00000004ff297807 */ /* 0x000fc80005000000 */
[----:B------:R-:W-:-:S04]  /*3cf20*/  SEL R41, R41, RZ, !P0 ;  /* 0x000000ff29297207 */ /* 0x000fc80004000000 */
[----:B------:R-:W-:-:S13]  /*3cf30*/  ISETP.NE.U32.AND P2, PT, R41, RZ, PT ;  /* 0x000000ff2900720c */ /* 0x000fda0003f45070 */
[----:B------:R1:W-:Y:S01]  /*3cf40*/  LDGSTS.E [R40+0x1000], desc[UR8][R42.64], P2 ;  /* 0x010000002a287fae */ /* 0x0003e20009121848 */
[----:B----4-:R-:W-:-:S04]  /*3cf50*/  IADD3 R51, P1, R51, R5, RZ ;  /* 0x0000000533337210 */ /* 0x010fc80007f3e0ff */
[----:B------:R-:W-:Y:S02]  /*3cf60*/  IADD3.X R52, R52, R4, RZ, P1, !PT ;  /* 0x0000000434347210 */ /* 0x000fe40000ffe4ff */
[----:B------:R-:W-:-:S03]  /*3cf70*/  IADD3 R45, P3, R45, R5, RZ ;  /* 0x000000052d2d7210 */ /* 0x000fc60007f7e0ff */
[----:B-1----:R-:W-:Y:S01]  /*3cf80*/  IMAD.MOV.U32 R43, RZ, RZ, R52 ;  /* 0x000000ffff2b7224 */ /* 0x002fe200078e0034 */
[----:B------:R-:W-:Y:S01]  /*3cf90*/  MOV R42, R51 ;  /* 0x00000033002a7202 */ /* 0x000fe20000000f00 */
[----:B------:R-:W-:Y:S01]  /*3cfa0*/  STL [R1+0x1720], R51 ;  /* 0x0017203301007387 */ /* 0x000fe20000100800 */
[----:B------:R-:W-:-:S03]  /*3cfb0*/  IMAD.X R50, R50, 0x1, R4, P3 ;  /* 0x0000000132327824 */ /* 0x000fc600018e0604 */
[----:B------:R1:W-:Y:S04]  /*3cfc0*/  STL [R1+0x171c], R52 ;  /* 0x00171c3401007387 */ /* 0x0003e80000100800 */
[----:B------:R-:W-:Y:S04]  /*3cfd0*/  STL [R1+0x1728], R45 ;  /* 0x0017282d01007387 */ /* 0x000fe80000100800 */
[----:B------:R4:W-:Y:S04]  /*3cfe0*/  STL [R1+0x1724], R50 ;  /* 0x0017243201007387 */ /* 0x0009e80000100800 */
[----:B------:R4:W-:Y:S04]  /*3cff0*/  LDGSTS.E [R40+0x1100], desc[UR8][R42.64], P2 ;  /* 0x011000002a287fae */ /* 0x0009e80009121848 */
[----:B-1----:R-:W2:Y:S04]  /*3d000*/  LDL.LU R52, [R1+0x16ac] ;  /* 0x0016ac0001347983 */ /* 0x002ea80000300800 */
[----:B------:R-:W2:Y:S01]  /*3d010*/  LDL.LU R51, [R1+0x16b0] ;  /* 0x0016b00001337983 */ /* 0x000ea20000300800 */
[----:B----4-:R-:W-:Y:S01]  /*3d020*/  IMAD.MOV.U32 R43, RZ, RZ, R50 ;  /* 0x000000ffff2b7224 */ /* 0x010fe200078e0032 */
[----:B------:R-:W-:-:S02]  /*3d030*/  MOV R42, R45 ;  /* 0x0000002d002a7202 */ /* 0x000fc40000000f00 */
[----:B------:R-:W4:Y:S04]  /*3d040*/  LDL.LU R50, [R1+0x1614] ;  /* 0x0016140001327983 */ /* 0x000f280000300800 */
[----:B------:R-:W4:Y:S01]  /*3d050*/  LDL.LU R45, [R1+0x1618] ;  /* 0x00161800012d7983 */ /* 0x000f220000300800 */
[----:B------:R-:W-:-:S03]  /*3d060*/  ISETP.GT.AND P1, PT, R7, 0x8, PT ;  /* 0x000000080700780c */ /* 0x000fc60003f24270 */
[----:B------:R1:W-:Y:S01]  /*3d070*/  LDGSTS.E [R40+0x1200], desc[UR8][R42.64], P2 ;  /* 0x012000002a287fae */ /* 0x0003e20009121848 */
[----:B------:R-:W-:-:S04]  /*3d080*/  SEL R41, RZ, 0x4, !P1 ;  /* 0x00000004ff297807 */ /* 0x000fc80004800000 */
[----:B------:R-:W-:Y:S02]  /*3d090*/  SEL R41, R41, RZ, !P0 ;  /* 0x000000ff29297207 */ /* 0x000fe40004000000 */
[----:B---3--:R-:W-:-:S04]  /*3d0a0*/  IADD3 R57, P3, R57, R5, RZ ;  /* 0x0000000539397210 */ /* 0x008fc80007f7e0ff */
[----:B--2---:R-:W-:Y:S01]  /*3d0b0*/  IADD3.X R58, R58, R4, RZ, P3, !PT ;  /* 0x000000043a3a7210 */ /* 0x004fe20001ffe4ff */
[----:B------:R-:W-:Y:S01]  /*3d0c0*/  STL [R1+0x1730], R57 ;  /* 0x0017303901007387 */ /* 0x000fe20000100800 */
[----:B-1----:R-:W-:Y:S02]  /*3d0d0*/  MOV R42, R57 ;  /* 0x00000039002a7202 */ /* 0x002fe40000000f00 */
[----:B------:R-:W-:Y:S01]  /*3d0e0*/  ISETP.NE.U32.AND P1, PT, R41, RZ, PT ;  /* 0x000000ff2900720c */ /* 0x000fe20003f25070 */
[----:B------:R-:W-:Y:S01]  /*3d0f0*/  IMAD.MOV.U32 R43, RZ, RZ, R58 ;  /* 0x000000ffff2b7224 */ /* 0x000fe200078e003a */
[----:B------:R1:W-:Y:S04]  /*3d100*/  STL [R1+0x172c], R58 ;  /* 0x00172c3a01007387 */ /* 0x0003e80000100800 */
[----:B------:R2:W-:Y:S01]  /*3d110*/  LDGSTS.E [R40+0x1300], desc[UR8][R42.64], P2 ;  /* 0x013000002a287fae */ /* 0x0005e20009121848 */
[----:B------:R-:W-:-:S05]  /*3d120*/  IADD3 R55, P4, R55, R5, RZ ;  /* 0x0000000537377210 */ /* 0x000fca0007f9e0ff */
[----:B------:R-:W-:Y:S01]  /*3d130*/  IMAD.X R56, R56, 0x1, R4, P4 ;  /* 0x0000000138387824 */ /* 0x000fe200020e0604 */
[----:B------:R-:W-:Y:S04]  /*3d140*/  STL [R1+0x1698], R55 ;  /* 0x0016983701007387 */ /* 0x000fe80000100800 */
[----:B------:R3:W-:Y:S01]  /*3d150*/  STL [R1+0x1694], R56 ;  /* 0x0016943801007387 */ /* 0x0007e20000100800 */
[----:B--2---:R-:W-:Y:S01]  /*3d160*/  IMAD.MOV.U32 R43, RZ, RZ, R56 ;  /* 0x000000ffff2b7224 */ /* 0x004fe200078e0038 */
[----:B------:R-:W-:Y:S02]  /*3d170*/  MOV R42, R55 ;  /* 0x00000037002a7202 */ /* 0x000fe40000000f00 */
[----:B-1----:R-:W2:Y:S04]  /*3d180*/  LDL.LU R58, [R1+0x161c] ;  /* 0x00161c00013a7983 */ /* 0x002ea80000300800 */
[----:B------:R-:W2:Y:S04]  /*3d190*/  LDL.LU R57, [R1+0x1620] ;  /* 0x0016200001397983 */ /* 0x000ea80000300800 */
[----:B---3--:R-:W3:Y:S04]  /*3d1a0*/  LDL.LU R56, [R1+0x1624] ;  /* 0x0016240001387983 */ /* 0x008ee80000300800 */
[----:B------:R-:W3:Y:S04]  /*3d1b0*/  LDL.LU R55, [R1+0x1628] ;  /* 0x0016280001377983 */ /* 0x000ee80000300800 */
[----:B------:R1:W-:Y:S01]  /*3d1c0*/  LDGSTS.E [R40+0x2000], desc[UR8][R42.64], P1 ;  /* 0x020000002a287fae */ /* 0x0003e20008921848 */
[----:B------:R-:W-:-:S04]  /*3d1d0*/  IADD3 R53, P2, R53, R5, RZ ;  /* 0x0000000535357210 */ /* 0x000fc80007f5e0ff */
[----:B------:R-:W-:Y:S01]  /*3d1e0*/  IADD3.X R54, R54, R4, RZ, P2, !PT ;  /* 0x0000000436367210 */ /* 0x000fe200017fe4ff */
[----:B------:R-:W-:Y:S01]  /*3d1f0*/  STL [R1+0x16a0], R53 ;  /* 0x0016a03501007387 */ /* 0x000fe20000100800 */
[----:B-1----:R-:W-:Y:S02]  /*3d200*/  MOV R42, R53 ;  /* 0x00000035002a7202 */ /* 0x002fe40000000f00 */
[----:B------:R-:W-:Y:S01]  /*3d210*/  IADD3 R47, P3, R47, R5, RZ ;  /* 0x000000052f2f7210 */ /* 0x000fe20007f7e0ff */
[----:B------:R-:W-:Y:S01]  /*3d220*/  IMAD.MOV.U32 R43, RZ, RZ, R54 ;  /* 0x000000ffff2b7224 */ /* 0x000fe200078e0036 */
[----:B------:R1:W-:Y:S03]  /*3d230*/  STL [R1+0x169c], R54 ;  /* 0x00169c3601007387 */ /* 0x0003e60000100800 */
[----:B------:R-:W-:Y:S01]  /*3d240*/  IMAD.X R49, R49, 0x1, R4, P3 ;  /* 0x0000000131317824 */ /* 0x000fe200018e0604 */
[----:B------:R-:W-:Y:S04]  /*3d250*/  STL [R1+0x16a8], R47 ;  /* 0x0016a82f01007387 */ /* 0x000fe80000100800 */
[----:B------:R1:W-:Y:S04]  /*3d260*/  STL [R1+0x16a4], R49 ;  /* 0x0016a43101007387 */ /* 0x0003e80000100800 */
[----:B------:R1:W-:Y:S04]  /*3d270*/  LDGSTS.E [R40+0x2100], desc[UR8][R42.64], P1 ;  /* 0x021000002a287fae */ /* 0x0003e80008921848 */
[----:B-1----:R-:W3:Y:S04]  /*3d280*/  LDL.LU R54, [R1+0x162c] ;  /* 0x00162c0001367983 */ /* 0x002ee80000300800 */
[----:B------:R-:W3:Y:S01]  /*3d290*/  LDL.LU R53, [R1+0x1630] ;  /* 0x0016300001357983 */ /* 0x000ee20000300800 */
[----:B------:R-:W-:Y:S01]  /*3d2a0*/  IMAD.MOV.U32 R43, RZ, RZ, R49 ;  /* 0x000000ffff2b7224 */ /* 0x000fe200078e0031 */
[----:B------:R-:W-:-:S02]  /*3d2b0*/  MOV R42, R47 ;  /* 0x0000002f002a7202 */ /* 0x000fc40000000f00 */
[----:B------:R-:W3:Y:S04]  /*3d2c0*/  LDL.LU R49, [R1+0x1594] ;  /* 0x0015940001317983 */ /* 0x000ee80000300800 */
[----:B------:R-:W3:Y:S04]  /*3d2d0*/  LDL.LU R47, [R1+0x1598] ;  /* 0x00159800012f7983 */ /* 0x000ee80000300800 */
[----:B------:R1:W-:Y:S01]  /*3d2e0*/  LDGSTS.E [R40+0x2200], desc[UR8][R42.64], P1 ;  /* 0x022000002a287fae */ /* 0x0003e20008921848 */
[----:B------:R-:W-:-:S04]  /*3d2f0*/  IADD3 R51, P3, R51, R5, RZ ;  /* 0x0000000533337210 */ /* 0x000fc80007f7e0ff */
[----:B------:R-:W-:Y:S02]  /*3d300*/  IADD3.X R52, R52, R4, RZ, P3, !PT ;  /* 0x0000000434347210 */ /* 0x000fe40001ffe4ff */
[----:B----4-:R-:W-:Y:S01]  /*3d310*/  IADD3 R45, P4, R45, R5, RZ ;  /* 0x000000052d2d7210 */ /* 0x010fe20007f9e0ff */
[----:B------:R-:W-:Y:S01]  /*3d320*/  STL [R1+0x16b0], R51 ;  /* 0x0016b03301007387 */ /* 0x000fe20000100800 */
[----:B-1----:R-:W-:Y:S01]  /*3d330*/  MOV R42, R51 ;  /* 0x00000033002a7202 */ /* 0x002fe20000000f00 */
[----:B------:R-:W-:Y:S02]  /*3d340*/  IMAD.MOV.U32 R43, RZ, RZ, R52 ;  /* 0x000000ffff2b7224 */ /* 0x000fe400078e0034 */
[----:B------:R-:W-:Y:S01]  /*3d350*/  IMAD.X R50, R50, 0x1, R4, P4 ;  /* 0x0000000132327824 */ /* 0x000fe200020e0604 */
[----:B------:R1:W-:Y:S04]  /*3d360*/  STL [R1+0x16ac], R52 ;  /* 0x0016ac3401007387 */ /* 0x0003e80000100800 */
[----:B------:R-:W-:Y:S04]  /*3d370*/  STL [R1+0x1618], R45 ;  /* 0x0016182d01007387 */ /* 0x000fe80000100800 */
[----:B------:R4:W-:Y:S04]  /*3d380*/  STL [R1+0x1614], R50 ;  /* 0x0016143201007387 */ /* 0x0009e80000100800 */
[----:B-1----:R-:W3:Y:S04]  /*3d390*/  LDL.LU R52, [R1+0x159c] ;  /* 0x00159c0001347983 */ /* 0x002ee80000300800 */
[----:B------:R1:W-:Y:S04]  /*3d3a0*/  LDGSTS.E [R40+0x2300], desc[UR8][R42.64], P1 ;  /* 0x023000002a287fae */ /* 0x0003e80008921848 */
[----:B------:R-:W3:Y:S01]  /*3d3b0*/  LDL.LU R51, [R1+0x15a0] ;  /* 0x0015a00001337983 */ /* 0x000ee20000300800 */
[----:B-1----:R-:W-:Y:S01]  /*3d3c0*/  IMAD.MOV.U32 R43, RZ, RZ, R50 ;  /* 0x000000ffff2b7224 */ /* 0x002fe200078e0032 */
[----:B------:R-:W-:-:S02]  /*3d3d0*/  MOV R42, R45 ;  /* 0x0000002d002a7202 */ /* 0x000fc40000000f00 */
[----:B----4-:R-:W4:Y:S04]  /*3d3e0*/  LDL.LU R50, [R1+0x15a4] ;  /* 0x0015a40001327983 */ /* 0x010f280000300800 */
[----:B------:R-:W4:Y:S01]  /*3d3f0*/  LDL.LU R45, [R1+0x15a8] ;  /* 0x0015a800012d7983 */ /* 0x000f220000300800 */
[----:B------:R-:W-:-:S04]  /*3d400*/  ISETP.GT.AND P2, PT, R7, 0xc, PT ;  /* 0x0000000c0700780c */ /* 0x000fc80003f44270 */
[----:B------:R-:W-:-:S04]  /*3d410*/  SEL R41, RZ, 0x4, !P2 ;  /* 0x00000004ff297807 */ /* 0x000fc80005000000 */
[----:B------:R-:W-:-:S04]  /*3d420*/  SEL R41, R41, RZ, !P0 ;  /* 0x000000ff29297207 */ /* 0x000fc80004000000 */
[----:B------:R-:W-:Y:S02]  /*3d430*/  ISETP.NE.U32.AND P2, PT, R41, RZ, PT ;  /* 0x000000ff2900720c */ /* 0x000fe40003f45070 */
[----:B--2---:R-:W-:-:S04]  /*3d440*/  IADD3 R57, P1, R57, R5, RZ ;  /* 0x0000000539397210 */ /* 0x004fc80007f3e0ff */
[----:B------:R-:W-:Y:S02]  /*3d450*/  IADD3.X R58, R58, R4, RZ, P1, !PT ;  /* 0x000000043a3a7210 */ /* 0x000fe40000ffe4ff */
[----:B---3--:R-:W-:-:S05]  /*3d460*/  IADD3 R55, P3, R55, R5, RZ ;  /* 0x0000000537377210 */ /* 0x008fca0007f7e0ff */
[----:B------:R1:W-:Y:S01]  /*3d470*/  LDGSTS.E [R40+0x3000], desc[UR8][R42.64], P2 ;  /* 0x030000002a287fae */ /* 0x0003e20009121848 */
[----:B------:R-:W-:-:S03]  /*3d480*/  IMAD.X R56, R56, 0x1, R4, P3 ;  /* 0x0000000138387824 */ /* 0x000fc600018e0604 */
[----:B------:R-:W-:Y:S04]  /*3d490*/  STL [R1+0x1620], R57 ;  /* 0x0016203901007387 */ /* 0x000fe80000100800 */
[----:B------:R2:W-:Y:S01]  /*3d4a0*/  STL [R1+0x161c], R58 ;  /* 0x00161c3a01007387 */ /* 0x0005e20000100800 */
[----:B-1----:R-:W-:Y:S01]  /*3d4b0*/  MOV R42, R57 ;  /* 0x00000039002a7202 */ /* 0x002fe20000000f00 */
[----:B------:R-:W-:Y:S02]  /*3d4c0*/  IMAD.MOV.U32 R43, RZ, RZ, R58 ;  /* 0x000000ffff2b7224 */ /* 0x000fe400078e003a */
[----:B------:R-:W-:Y:S04]  /*3d4d0*/  STL [R1+0x1628], R55 ;  /* 0x0016283701007387 */ /* 0x000fe80000100800 */
[----:B------:R1:W-:Y:S04]  /*3d4e0*/  STL [R1+0x1624], R56 ;  /* 0x0016243801007387 */ /* 0x0003e80000100800 */
[----:B--2---:R-:W2:Y:S04]  /*3d4f0*/  LDL.LU R58, [R1+0x15ac] ;  /* 0x0015ac00013a7983 */ /* 0x004ea80000300800 */
[----:B------:R3:W-:Y:S04]  /*3d500*/  LDGSTS.E [R40+0x3100], desc[UR8][R42.64], P2 ;  /* 0x031000002a287fae */ /* 0x0007e80009121848 */
[----:B------:R-:W2:Y:S01]  /*3d510*/  LDL.LU R57, [R1+0x15b0] ;  /* 0x0015b00001397983 */ /* 0x000ea20000300800 */
[----:B---3--:R-:W-:Y:S01]  /*3d520*/  IMAD.MOV.U32 R43, RZ, RZ, R56 ;  /* 0x000000ffff2b7224 */ /* 0x008fe200078e0038 */
[----:B------:R-:W-:-:S02]  /*3d530*/  MOV R42, R55 ;  /* 0x00000037002a7202 */ /* 0x000fc40000000f00 */
[----:B-1----:R-:W3:Y:S01]  /*3d540*/  LDL.LU R56, [R1+0x14f4] ;  /* 0x0014f40001387983 */ /* 0x002ee20000300800 */
[----:B------:R-:W-:-:S03]  /*3d550*/  IADD3 R53, P3, R53, R5, RZ ;  /* 0x0000000535357210 */ /* 0x000fc60007f7e0ff */
[----:B------:R-:W3:Y:S01]  /*3d560*/  LDL.LU R55, [R1+0x14f8] ;  /* 0x0014f80001377983 */ /* 0x000ee20000300800 */
[----:B------:R-:W-:-:S03]  /*3d570*/  IADD3.X R54, R54, R4, RZ, P3, !PT ;  /* 0x0000000436367210 */ /* 0x000fc60001ffe4ff */
[----:B------:R1:W-:Y:S01]  /*3d580*/  LDGSTS.E [R40+0x3200], desc[UR8][R42.64], P2 ;  /* 0x032000002a287fae */ /* 0x0003e20009121848 */
[----:B------:R-:W-:-:S03]  /*3d590*/  IADD3 R47, P4, R47, R5, RZ ;  /* 0x000000052f2f7210 */ /* 0x000fc60007f9e0ff */
[----:B------:R-:W-:Y:S02]  /*3d5a0*/  STL [R1+0x1630], R53 ;  /* 0x0016303501007387 */ /* 0x000fe40000100800 */
[----:B------:R-:W-:Y:S02]  /*3d5b0*/  IMAD.X R49, R49, 0x1, R4, P4 ;  /* 0x0000000131317824 */ /* 0x000fe400020e0604 */
[----:B------:R1:W-:Y:S02]  /*3d5c0*/  STL [R1+0x162c], R54 ;  /* 0x00162c3601007387 */ /* 0x0003e40000100800 */
[----:B-1----:R-:W-:Y:S01]  /*3d5d0*/  MOV R42, R53 ;  /* 0x00000035002a7202 */ /* 0x002fe20000000f00 */
[----:B------:R-:W-:Y:S01]  /*3d5e0*/  IMAD.MOV.U32 R43, RZ, RZ, R54 ;  /* 0x000000ffff2b7224 */ /* 0x000fe200078e0036 */
[----:B------:R-:W-:Y:S04]  /*3d5f0*/  STL [R1+0x1598], R47 ;  /* 0x0015982f01007387 */ /* 0x000fe80000100800 */
[----:B------:R1:W-:Y:S04]  /*3d600*/  STL [R1+0x1594], R49 ;  /* 0x0015943101007387 */ /* 0x0003e80000100800 */
[----:B------:R-:W3:Y:S04]  /*3d610*/  LDL.LU R54, [R1+0x14fc] ;  /* 0x0014fc0001367983 */ /* 0x000ee80000300800 */
[----:B------:R1:W-:Y:S04]  /*3d620*/  LDGSTS.E [R40+0x3300], desc[UR8][R42.64], P2 ;  /* 0x033000002a287fae */ /* 0x0003e80009121848 */
[----:B------:R-:W3:Y:S01]  /*3d630*/  LDL.LU R53, [R1+0x1500] ;  /* 0x0015000001357983 */ /* 0x000ee20000300800 */
[----:B------:R-:W-:Y:S01]  /*3d640*/  ISETP.GT.AND P1, PT, R7, 0x10, PT ;  /* 0x000000100700780c */ /* 0x000fe20003f24270 */
[----:B-1----:R-:W-:Y:S01]  /*3d650*/  IMAD.MOV.U32 R43, RZ, RZ, R49 ;  /* 0x000000ffff2b7224 */ /* 0x002fe200078e0031 */
[----:B------:R-:W-:Y:S01]  /*3d660*/  MOV R42, R47 ;  /* 0x0000002f002a7202 */ /* 0x000fe20000000f00 */
[----:B------:R-:W3:Y:S04]  /*3d670*/  LDL.LU R49, [R1+0x1504] ;  /* 0x0015040001317983 */ /* 0x000ee80000300800 */
[----:B------:R-:W3:Y:S01]  /*3d680*/  LDL.LU R47, [R1+0x1508] ;  /* 0x00150800012f7983 */ /* 0x000ee20000300800 */
[----:B------:R-:W-:-:S04]  /*3d690*/  SEL R41, RZ, 0x4, !P1 ;  /* 0x00000004ff297807 */ /* 0x000fc80004800000 */
[----:B------:R-:W-:-:S04]  /*3d6a0*/  SEL R41, R41, RZ, !P0 ;  /* 0x000000ff29297207 */ /* 0x000fc80004000000 */
[----:B------:R-:W-:-:S13]  /*3d6b0*/  ISETP.NE.U32.AND P1, PT, R41, RZ, PT ;  /* 0x000000ff2900720c */ /* 0x000fda0003f25070 */
[----:B------:R1:W-:Y:S01]  /*3d6c0*/  LDGSTS.E [R40+0x4000], desc[UR8][R42.64], P1 ;  /* 0x040000002a287fae */ /* 0x0003e20008921848 */
[----:B------:R-:W-:-:S04]  /*3d6d0*/  IADD3 R51, P2, R51, R5, RZ ;  /* 0x0000000533337210 */ /* 0x000fc80007f5e0ff */
[----:B------:R-:W-:Y:S01]  /*3d6e0*/  IADD3.X R52, R52, R4, RZ, P2, !PT ;  /* 0x0000000434347210 */ /* 0x000fe200017fe4ff */
[----:B------:R-:W-:Y:S01]  /*3d6f0*/  STL [R1+0x15a0], R51 ;  /* 0x0015a03301007387 */ /* 0x000fe20000100800 */
[----:B-1----:R-:W-:Y:S02]  /*3d700*/  MOV R42, R51 ;  /* 0x00000033002a7202 */ /* 0x002fe40000000f00 */
[----:B----4-:R-:W-:Y:S01]  /*3d710*/  IADD3 R45, P3, R45, R5, RZ ;  /* 0x000000052d2d7210 */ /* 0x010fe20007f7e0ff */
        /* <DEDUP_REMOVED lines=8> */
[----:B----4-:R-:W-:Y:S01]  /*3d7a0*/  IMAD.MOV.U32 R43, RZ, RZ, R50 ;  /* 0x000000ffff2b7224 */ /* 0x010fe200078e0032 */
[----:B------:R-:W-:-:S02]  /*3d7b0*/  MOV R42, R45 ;  /* 0x0000002d002a7202 */ /* 0x000fc40000000f00 */
[----:B------:R-:W4:Y:S04]  /*3d7c0*/  LDL.LU R50, [R1+0x1474] ;  /* 0x0014740001327983 */ /* 0x000f280000300800 */
[----:B------:R-:W4:Y:S01]  /*3d7d0*/  LDL.LU R45, [R1+0x1478] ;  /* 0x00147800012d7983 */ /* 0x000f220000300800 */
[----:B------:R-:W-:-:S03]  /*3d7e0*/  ISETP.GT.AND P2, PT, R7, 0x14, PT ;  /* 0x000000140700780c */ /* 0x000fc60003f44270 */
[----:B------:R1:W-:Y:S01]  /*3d7f0*/  LDGSTS.E [R40+0x4200], desc[UR8][R42.64], P1 ;  /* 0x042000002a287fae */ /* 0x0003e20008921848 */
[----:B------:R-:W-:-:S04]  /*3d800*/  SEL R41, RZ, 0x4, !P2 ;  /* 0x00000004ff297807 */ /* 0x000fc80005000000 */
[----:B------:R-:W-:-:S04]  /*3d810*/  SEL R41, R41, RZ, !P0 ;  /* 0x000000ff29297207 */ /* 0x000fc80004000000 */
[----:B------:R-:W-:Y:S02]  /*3d820*/  ISETP.NE.U32.AND P2, PT, R41, RZ, PT ;  /* 0x000000ff2900720c */ /* 0x000fe40003f45070 */
[----:B--2---:R-:W-:-:S04]  /*3d830*/  IADD3 R57, P3, R57, R5, RZ ;  /* 0x0000000539397210 */ /* 0x004fc80007f7e0ff */
[----:B------:R-:W-:Y:S01]  /*3d840*/  IADD3.X R58, R58, R4, RZ, P3, !PT ;  /* 0x000000043a3a7210 */ /* 0x000fe20001ffe4ff */
[----:B------:R-:W-:Y:S01]  /*3d850*/  STL [R1+0x15b0], R57 ;  /* 0x0015b03901007387 */ /* 0x000fe20000100800 */
[----:B-1----:R-:W-:Y:S02]  /*3d860*/  MOV R42, R57 ;  /* 0x00000039002a7202 */ /* 0x002fe40000000f00 */
[----:B---3--:R-:W-:Y:S01]  /*3d870*/  IADD3 R55, P4, R55, R5, RZ ;  /* 0x0000000537377210 */ /* 0x008fe20007f9e0ff */
[----:B------:R-:W-:Y:S01]  /*3d880*/  IMAD.MOV.U32 R43, RZ, RZ, R58 ;  /* 0x000000ffff2b7224 */ /* 0x000fe200078e003a */
[----:B------:R1:W-:Y:S03]  /*3d890*/  STL [R1+0x15ac], R58 ;  /* 0x0015ac3a01007387 */ /* 0x0003e60000100800 */
[----:B------:R-:W-:Y:S01]  /*3d8a0*/  IMAD.X R56, R56, 0x1, R4, P4 ;  /* 0x0000000138387824 */ /* 0x000fe200020e0604 */
[----:B------:R-:W-:Y:S04]  /*3d8b0*/  STL [R1+0x14f8], R55 ;  /* 0x0014f83701007387 */ /* 0x000fe80000100800 */
[----:B------:R2:W-:Y:S04]  /*3d8c0*/  STL [R1+0x14f4], R56 ;  /* 0x0014f43801007387 */ /* 0x0005e80000100800 */
[----:B------:R3:W-:Y:S04]  /*3d8d0*/  LDGSTS.E [R40+0x4300], desc[UR8][R42.64], P1 ;  /* 0x043000002a287fae */ /* 0x0007e80008921848 */
[----:B-1----:R-:W4:Y:S04]  /*3d8e0*/  LDL.LU R58, [R1+0x147c] ;  /* 0x00147c00013a7983 */ /* 0x002f280000300800 */
[----:B------:R-:W4:Y:S01]  /*3d8f0*/  LDL.LU R57, [R1+0x1480] ;  /* 0x0014800001397983 */ /* 0x000f220000300800 */
[----:B---3--:R-:W-:Y:S01]  /*3d900*/  IMAD.MOV.U32 R43, RZ, RZ, R56 ;  /* 0x000000ffff2b7224 */ /* 0x008fe200078e0038 */
[----:B------:R-:W-:-:S02]  /*3d910*/  MOV R42, R55 ;  /* 0x00000037002a7202 */ /* 0x000fc40000000f00 */
[----:B--2---:R-:W2:Y:S04]  /*3d920*/  LDL.LU R56, [R1+0x1484] ;  /* 0x0014840001387983 */ /* 0x004ea80000300800 */
[----:B------:R-:W3:Y:S01]  /*3d930*/  LDL.LU R55, [R1+0x1488] ;  /* 0x0014880001377983 */ /* 0x000ee20000300800 */
[----:B------:R-:W-:-:S03]  /*3d940*/  IADD3 R53, P1, R53, R5, RZ ;  /* 0x0000000535357210 */ /* 0x000fc60007f3e0ff */
[----:B------:R1:W-:Y:S01]  /*3d950*/  LDGSTS.E [R40+0x5000], desc[UR8][R42.64], P2 ;  /* 0x050000002a287fae */ /* 0x0003e20009121848 */
[----:B------:R-:W-:-:S03]  /*3d960*/  IADD3.X R54, R54, R4, RZ, P1, !PT ;  /* 0x0000000436367210 */ /* 0x000fc60000ffe4ff */
[----:B------:R-:W-:Y:S01]  /*3d970*/  STL [R1+0x1500], R53 ;  /* 0x0015003501007387 */ /* 0x000fe20000100800 */
[----:B------:R-:W-:Y:S01]  /*3d980*/  IADD3 R47, P3, R47, R5, RZ ;  /* 0x000000052f2f7210 */ /* 0x000fe20007f7e0ff */
[----:B-1----:R-:W-:Y:S01]  /*3d990*/  IMAD.MOV.U32 R43, RZ, RZ, R54 ;  /* 0x000000ffff2b7224 */ /* 0x002fe200078e0036 */
[----:B------:R-:W-:-:S03]  /*3d9a0*/  MOV R42, R53 ;  /* 0x00000035002a7202 */ /* 0x000fc60000000f00 */
[----:B------:R-:W-:Y:S01]  /*3d9b0*/  IMAD.X R49, R49, 0x1, R4, P3 ;  /* 0x0000000131317824 */ /* 0x000fe200018e0604 */
[----:B------:R1:W-:Y:S04]  /*3d9c0*/  STL [R1+0x14fc], R54 ;  /* 0x0014fc3601007387 */ /* 0x0003e80000100800 */
[----:B------:R-:W-:Y:S04]  /*3d9d0*/  STL [R1+0x1508], R47 ;  /* 0x0015082f01007387 */ /* 0x000fe80000100800 */
[----:B------:R1:W-:Y:S04]  /*3d9e0*/  STL [R1+0x1504], R49 ;  /* 0x0015043101007387 */ /* 0x0003e80000100800 */
[----:B------:R1:W-:Y:S04]  /*3d9f0*/  LDGSTS.E [R40+0x5100], desc[UR8][R42.64], P2 ;  /* 0x051000002a287fae */ /* 0x0003e80009121848 */
[----:B-1----:R-:W2:Y:S04]  /*3da00*/  LDL.LU R54, [R1+0x148c] ;  /* 0x00148c0001367983 */ /* 0x002ea80000300800 */
[----:B------:R-:W2:Y:S01]  /*3da10*/  LDL.LU R53, [R1+0x1490] ;  /* 0x0014900001357983 */ /* 0x000ea20000300800 */
[----:B------:R-:W-:Y:S01]  /*3da20*/  IMAD.MOV.U32 R43, RZ, RZ, R49 ;  /* 0x000000ffff2b7224 */ /* 0x000fe200078e0031 */
[----:B------:R-:W-:-:S02]  /*3da30*/  MOV R42, R47 ;  /* 0x0000002f002a7202 */ /* 0x000fc40000000f00 */
[----:B------:R-:W2:Y:S04]  /*3da40*/  LDL.LU R49, [R1+0x13f4] ;  /* 0x0013f40001317983 */ /* 0x000ea80000300800 */
[----:B------:R-:W2:Y:S04]  /*3da50*/  LDL.LU R47, [R1+0x13f8] ;  /* 0x0013f800012f7983 */ /* 0x000ea80000300800 */
        /* <DEDUP_REMOVED lines=11> */
[----:B-1----:R-:W2:Y:S04]  /*3db10*/  LDL.LU R52, [R1+0x13fc] ;  /* 0x0013fc0001347983 */ /* 0x002ea80000300800 */
[----:B------:R1:W-:Y:S04]  /*3db20*/  LDGSTS.E [R40+0x5300], desc[UR8][R42.64], P2 ;  /* 0x053000002a287fae */ /* 0x0003e80009121848 */
[----:B------:R-:W2:Y:S01]  /*3db30*/  LDL.LU R51, [R1+0x1400] ;  /* 0x0014000001337983 */ /* 0x000ea20000300800 */
        /* <DEDUP_REMOVED lines=8> */
[----:B------:R-:W-:-:S04]  /*3dbc0*/  IADD3 R57, P2, R57, R5, RZ ;  /* 0x0000000539397210 */ /* 0x000fc80007f5e0ff */
[----:B------:R-:W-:-:S07]  /*3dbd0*/  IADD3.X R58, R58, R4, RZ, P2, !PT ;  /* 0x000000043a3a7210 */ /* 0x000fce00017fe4ff */
[----:B------:R1:W-:Y:S01]  /*3dbe0*/  LDGSTS.E [R40+0x6000], desc[UR8][R42.64], P1 ;  /* 0x060000002a287fae */ /* 0x0003e20008921848 */
[----:B---3--:R-:W-:-:S03]  /*3dbf0*/  IADD3 R55, P3, R55, R5, RZ ;  /* 0x0000000537377210 */ /* 0x008fc60007f7e0ff */
[----:B------:R-:W-:Y:S02]  /*3dc00*/  STL [R1+0x1480], R57 ;  /* 0x0014803901007387 */ /* 0x000fe40000100800 */
[----:B--2---:R-:W-:Y:S02]  /*3dc10*/  IMAD.X R56, R56, 0x1, R4, P3 ;  /* 0x0000000138387824 */ /* 0x004fe400018e0604 */
        /* <DEDUP_REMOVED lines=10> */
[----:B-1----:R-:W3:Y:S04]  /*3dcc0*/  LDL.LU R56, [R1+0x1374] ;  /* 0x0013740001387983 */ /* 0x002ee80000300800 */
[----:B------:R-:W3:Y:S01]  /*3dcd0*/  LDL.LU R55, [R1+0x1378] ;  /* 0x0013780001377983 */ /* 0x000ee20000300800 */
[----:B------:R-:W-:-:S03]  /*3dce0*/  IADD3 R53, P3, R53, R5, RZ ;  /* 0x0000000535357210 */ /* 0x000fc60007f7e0ff */
[----:B------:R1:W-:Y:S01]  /*3dcf0*/  LDGSTS.E [R40+0x6200], desc[UR8][R42.64], P1 ;  /* 0x062000002a287fae */ /* 0x0003e20008921848 */
[----:B------:R-:W-:Y:S02]  /*3dd00*/  IADD3.X R54, R54, R4, RZ, P3, !PT ;  /* 0x0000000436367210 */ /* 0x000fe40001ffe4ff */
[----:B------:R-:W-:Y:S01]  /*3dd10*/  IADD3 R47, P4, R47, R5, RZ ;  /* 0x000000052f2f7210 */ /* 0x000fe20007f9e0ff */
[----:B------:R-:W-:Y:S01]  /*3dd20*/  STL [R1+0x1490], R53 ;  /* 0x0014903501007387 */ /* 0x000fe20000100800 */
[----:B-1----:R-:W-:-:S03]  /*3dd30*/  MOV R42, R53 ;  /* 0x00000035002a7202 */ /* 0x002fc60000000f00 */
[----:B------:R-:W-:Y:S01]  /*3dd40*/  IMAD.X R49, R49, 0x1, R4, P4 ;  /* 0x0000000131317824 */ /* 0x000fe200020e0604 */
[----:B------:R1:W-:Y:S01]  /*3dd50*/  STL [R1+0x148c], R54 ;  /* 0x00148c3601007387 */ /* 0x0003e20000100800 */
[----:B------:R-:W-:-:S03]  /*3dd60*/  IMAD.MOV.U32 R43, RZ, RZ, R54 ;  /* 0x000000ffff2b7224 */ /* 0x000fc600078e0036 */
[----:B------:R-:W-:Y:S04]  /*3dd70*/  STL [R1+0x13f8], R47 ;  /* 0x0013f82f01007387 */ /* 0x000fe80000100800 */
[----:B------:R1:W-:Y:S04]  /*3dd80*/  STL [R1+0x13f4], R49 ;  /* 0x0013f43101007387 */ /* 0x0003e80000100800 */
[----:B-1----:R-:W3:Y:S04]  /*3dd90*/  LDL.LU R54, [R1+0x137c] ;  /* 0x00137c0001367983 */ /* 0x002ee80000300800 */
        /* <DEDUP_REMOVED lines=49> */
[----:B------:R-:W3:Y:S04]  /*3e0b0*/  LDL.LU R55, [R1+0x12e8] ;  /* 0x0012e80001377983 */ /* 0x000ee80000300800 */
[----:B------:R1:W-:Y:S01]  /*3e0c0*/  LDGSTS.E [R40+0x8000], desc[UR8][R42.64], P1 ;  /* 0x080000002a287fae */ /* 0x0003e20008921848 */
[----:B------:R-:W-:-:S04]  /*3e0d0*/  IADD3 R53, P2, R53, R5, RZ ;  /* 0x0000000535357210 */ /* 0x000fc80007f5e0ff */
[----:B------:R-:W-:Y:S01]  /*3e0e0*/  IADD3.X R54, R54, R4, RZ, P2, !PT ;  /* 0x0000000436367210 */ /* 0x000fe200017fe4ff */
[----:B------:R-:W-:Y:S01]  /*3e0f0*/  STL [R1+0x1380], R53 ;  /* 0x0013803501007387 */ /* 0x000fe20000100800 */
[----:B------:R-:W-:-:S03]  /*3e100*/  IADD3 R47, P3, R47, R5, RZ ;  /* 0x000000052f2f7210 */ /* 0x000fc60007f7e0ff */
[----:B-1----:R-:W-:Y:S01]  /*3e110*/  IMAD.MOV.U32 R43, RZ, RZ, R54 ;  /* 0x000000ffff2b7224 */ /* 0x002fe200078e0036 */
[----:B------:R-:W-:Y:S01]  /*3e120*/  MOV R42, R53 ;  /* 0x00000035002a7202 */ /* 0x000fe20000000f00 */
        /* <DEDUP_REMOVED lines=50> */
[----:B------:R-:W3:Y:S04]  /*3e450*/  LDL.LU R55, [R1+0x11d8] ;  /* 0x0011d80001377983 */ /* 0x000ee80000300800 */
[----:B------:R1:W-:Y:S01]  /*3e460*/  LDGSTS.E [R40+0x9200], desc[UR8][R42.64], P2 ;  /* 0x092000002a287fae */ /* 0x0003e20009121848 */
[----:B------:R-:W-:-:S04]  /*3e470*/  IADD3 R53, P3, R53, R5, RZ ;  /* 0x0000000535357210 */ /* 0x000fc80007f7e0ff */
[----:B------:R-:W-:Y:S02]  /*3e480*/  IADD3.X R54, R54, R4, RZ, P3, !PT ;  /* 0x0000000436367210 */ /* 0x000fe40001ffe4ff */
[----:B------:R-:W-:Y:S01]  /*3e490*/  IADD3 R47, P4, R47, R5, RZ ;  /* 0x000000052f2f7210 */ /* 0x000fe20007f9e0ff */
        /* <DEDUP_REMOVED lines=699> */
[----:B------:R-:W-:Y:S02]  /*41050*/  IADD3.X R58, R58, R4, RZ, P1, !PT ;  /* 0x000000043a3a7210 */ /* 0x000fe40000ffe4ff */
[----:B---3--:R-:W-:Y:S01]  /*41060*/  IADD3 R55, P3, R55, R5, RZ ;  /* 0x0000000537377210 */ /* 0x008fe20007f7e0ff */
[----:B------:R-:W-:Y:S04]  /*41070*/  STL [R1+0xb44], R57 ;  /* 0x000b443901007387 */ /* 0x000fe80000100800 */
[----:B--2---:R-:W-:Y:S01]  /*41080*/  IMAD.X R56, R56, 0x1, R4, P3 ;  /* 0x0000000138387824 */ /* 0x004fe200018e0604 */
[----:B------:R1:W-:Y:S04]  /*41090*/  STL [R1+0xb40], R58 ;  /* 0x000b403a01007387 */ /* 0x0003e80000100800 */
[----:B------:R2:W-:Y:S04]  /*410a0*/  LDGSTS.E [R40+0x1b000], desc[UR8][R42.64], P2 ;  /* 0x1b0000002a287fae */ /* 0x0005e80009121848 */
[----:B------:R-:W-:Y:S04]  /*410b0*/  STL [R1+0xb4c], R55 ;  /* 0x000b4c3701007387 */ /* 0x000fe80000100800 */
[----:B------:R3:W-:Y:S01]  /*410c0*/  STL [R1+0xb48], R56 ;  /* 0x000b483801007387 */ /* 0x0007e20000100800 */
[----:B--2---:R-:W-:Y:S01]  /*410d0*/  IMAD.MOV.U32 R43, RZ, RZ, R58 ;  /* 0x000000ffff2b7224 */ /* 0x004fe200078e003a */
[----:B------:R-:W-:-:S02]  /*410e0*/  MOV R42, R57 ;  /* 0x00000039002a7202 */ /* 0x000fc40000000f00 */
[----:B-1----:R-:W2:Y:S04]  /*410f0*/  LDL.LU R58, [R1+0xbd0] ;  /* 0x000bd000013a7983 */ /* 0x002ea80000300800 */
[----:B------:R-:W2:Y:S04]  /*41100*/  LDL.LU R57, [R1+0xbd4] ;  /* 0x000bd40001397983 */ /* 0x000ea80000300800 */
[----:B------:R1:W-:Y:S01]  /*41110*/  LDGSTS.E [R40+0x1b100], desc[UR8][R42.64], P2 ;  /* 0x1b1000002a287fae */ /* 0x0003e20009121848 */
[----:B------:R-:W-:Y:S01]  /*41120*/  IADD3 R53, P3, R53, R5, RZ ;  /* 0x0000000535357210 */ /* 0x000fe20007f7e0ff */
[----:B-1----:R-:W-:Y:S01]  /*41130*/  IMAD.MOV.U32 R43, RZ, RZ, R56 ;  /* 0x000000ffff2b7224 */ /* 0x002fe200078e0038 */
[----:B------:R-:W-:Y:S01]  /*41140*/  MOV R42, R55 ;  /* 0x00000037002a7202 */ /* 0x000fe20000000f00 */
[----:B---3--:R-:W3:Y:S01]  /*41150*/  LDL.LU R56, [R1+0xc38] ;  /* 0x000c380001387983 */ /* 0x008ee20000300800 */
[----:B------:R-:W-:-:S03]  /*41160*/  IADD3.X R54, R54, R4, RZ, P3, !PT ;  /* 0x0000000436367210 */ /* 0x000fc60001ffe4ff */
[----:B------:R-:W3:Y:S01]  /*41170*/  LDL.LU R55, [R1+0xc3c] ;  /* 0x000c3c0001377983 */ /* 0x000ee20000300800 */
[----:B------:R-:W-:-:S03]  /*41180*/  IADD3 R47, P4, R47, R5, RZ ;  /* 0x000000052f2f7210 */ /* 0x000fc60007f9e0ff */
[----:B------:R-:W-:Y:S02]  /*41190*/  STL [R1+0xb54], R53 ;  /* 0x000b543501007387 */ /* 0x000fe40000100800 */
[----:B------:R-:W-:Y:S02]  /*411a0*/  IMAD.X R49, R49, 0x1, R4, P4 ;  /* 0x0000000131317824 */ /* 0x000fe400020e0604 */
[----:B------:R1:W-:Y:S04]  /*411b0*/  LDGSTS.E [R40+0x1b200], desc[UR8][R42.64], P2 ;  /* 0x1b2000002a287fae */ /* 0x0003e80009121848 */
[----:B------:R1:W-:Y:S04]  /*411c0*/  STL [R1+0xb50], R54 ;  /* 0x000b503601007387 */ /* 0x0003e80000100800 */
[----:B------:R-:W-:Y:S01]  /*411d0*/  STL [R1+0xbbc], R47 ;  /* 0x000bbc2f01007387 */ /* 0x000fe20000100800 */
[----:B-1----:R-:W-:Y:S01]  /*411e0*/  MOV R42, R53 ;  /* 0x00000035002a7202 */ /* 0x002fe20000000f00 */
[----:B------:R-:W-:-:S02]  /*411f0*/  IMAD.MOV.U32 R43, RZ, RZ, R54 ;  /* 0x000000ffff2b7224 */ /* 0x000fc400078e0036 */
[----:B------:R1:W-:Y:S04]  /*41200*/  STL [R1+0xbb8], R49 ;  /* 0x000bb83101007387 */ /* 0x0003e80000100800 */
[----:B------:R-:W3:Y:S04]  /*41210*/  LDL.LU R54, [R1+0xc40] ;  /* 0x000c400001367983 */ /* 0x000ee80000300800 */
[----:B------:R-:W3:Y:S04]  /*41220*/  LDL.LU R53, [R1+0xc44] ;  /* 0x000c440001357983 */ /* 0x000ee80000300800 */
[----:B------:R1:W-:Y:S01]  /*41230*/  LDGSTS.E [R40+0x1b300], desc[UR8][R42.64], P2 ;  /* 0x1b3000002a287fae */ /* 0x0003e20009121848 */
[----:B------:R-:W-:-:S04]  /*41240*/  ISETP.GT.AND P1, PT, R7, 0x70, PT ;  /* 0x000000700700780c */ /* 0x000fc80003f24270 */
[----:B------:R-:W-:Y:S01]  /*41250*/  SEL R41, RZ, 0x4, !P1 ;  /* 0x00000004ff297807 */ /* 0x000fe20004800000 */
[----:B-1----:R-:W-:Y:S01]  /*41260*/  IMAD.MOV.U32 R43, RZ, RZ, R49 ;  /* 0x000000ffff2b7224 */ /* 0x002fe200078e0031 */
[----:B------:R-:W-:Y:S01]  /*41270*/  MOV R42, R47 ;  /* 0x0000002f002a7202 */ /* 0x000fe20000000f00 */
[----:B------:R-:W3:Y:S04]  /*41280*/  LDL.LU R49, [R1+0xc48] ;  /* 0x000c480001317983 */ /* 0x000ee80000300800 */
[----:B------:R-:W3:Y:S01]  /*41290*/  LDL.LU R47, [R1+0xc4c] ;  /* 0x000c4c00012f7983 */ /* 0x000ee20000300800 */
        /* <DEDUP_REMOVED lines=26> */
[----:B------:R-:W-:Y:S02]  /*41440*/  IADD3.X R58, R58, R4, RZ, P3, !PT ;  /* 0x000000043a3a7210 */ /* 0x000fe40001ffe4ff */
[----:B-1----:R-:W-:-:S03]  /*41450*/  MOV R42, R57 ;  /* 0x00000039002a7202 */ /* 0x002fc60000000f00 */
[----:B------:R-:W-:Y:S01]  /*41460*/  IMAD.MOV.U32 R43, RZ, RZ, R58 ;  /* 0x000000ffff2b7224 */ /* 0x000fe200078e003a */
[----:B------:R-:W-:Y:S04]  /*41470*/  STL [R1+0xbd4], R57 ;  /* 0x000bd43901007387 */ /* 0x000fe80000100800 */
[----:B------:R1:W-:Y:S04]  /*41480*/  LDGSTS.E [R40+0x1c300], desc[UR8][R42.64], P1 ;  /* 0x1c3000002a287fae */ /* 0x0003e80008921848 */
[----:B------:R2:W-:Y:S01]  /*41490*/  STL [R1+0xbd0], R58 ;  /* 0x000bd03a01007387 */ /* 0x0005e20000100800 */
[----:B---3--:R-:W-:-:S05]  /*414a0*/  IADD3 R55, P4, R55, R5, RZ ;  /* 0x0000000537377210 */ /* 0x008fca0007f9e0ff */
[----:B------:R-:W-:Y:S01]  /*414b0*/  IMAD.X R56, R56, 0x1, R4, P4 ;  /* 0x0000000138387824 */ /* 0x000fe200020e0604 */
[----:B------:R-:W-:Y:S01]  /*414c0*/  STL [R1+0xc3c], R55 ;  /* 0x000c3c3701007387 */ /* 0x000fe20000100800 */
[----:B-1----:R-:W-:Y:S02]  /*414d0*/  MOV R42, R55 ;  /* 0x00000037002a7202 */ /* 0x002fe40000000f00 */
[----:B------:R-:W-:Y:S01]  /*414e0*/  IMAD.MOV.U32 R43, RZ, RZ, R56 ;  /* 0x000000ffff2b7224 */ /* 0x000fe200078e0038 */
[----:B------:R-:W-:Y:S04]  /*414f0*/  STL [R1+0xc38], R56 ;  /* 0x000c383801007387 */ /* 0x000fe80000100800 */
[----:B------:R-:W3:Y:S04]  /*41500*/  LDL.LU R60, [R1+0xcc0] ;  /* 0x000cc000013c7983 */ /* 0x000ee80000300800 */
[----:B------:R-:W3:Y:S04]  /*41510*/  LDL.LU R59, [R1+0xcc4] ;  /* 0x000cc400013b7983 */ /* 0x000ee80000300800 */
[----:B------:R1:W-:Y:S04]  /*41520*/  LDGSTS.E [R40+0x1d000], desc[UR8][R42.64], P2 ;  /* 0x1d0000002a287fae */ /* 0x0003e80009121848 */
[----:B--2---:R-:W2:Y:S04]  /*41530*/  LDL.LU R58, [R1+0xcc8] ;  /* 0x000cc800013a7983 */ /* 0x004ea80000300800 */
[----:B------:R-:W2:Y:S01]  /*41540*/  LDL.LU R57, [R1+0xccc] ;  /* 0x000ccc0001397983 */ /* 0x000ea20000300800 */
[----:B------:R-:W-:-:S04]  /*41550*/  IADD3 R53, P1, R53, R5, RZ ;  /* 0x0000000535357210 */ /* 0x000fc80007f3e0ff */
[----:B------:R-:W-:Y:S02]  /*41560*/  IADD3.X R54, R54, R4, RZ, P1, !PT ;  /* 0x0000000436367210 */ /* 0x000fe40000ffe4ff */
[----:B-1----:R-:W-:-:S03]  /*41570*/  MOV R42, R53 ;  /* 0x00000035002a7202 */ /* 0x002fc60000000f00 */
[----:B------:R-:W-:Y:S01]  /*41580*/  IMAD.MOV.U32 R43, RZ, RZ, R54 ;  /* 0x000000ffff2b7224 */ /* 0x000fe200078e0036 */
[----:B------:R-:W-:Y:S04]  /*41590*/  STL [R1+0xc44], R53 ;  /* 0x000c443501007387 */ /* 0x000fe80000100800 */
[----:B------:R-:W-:Y:S04]  /*415a0*/  STL [R1+0xc40], R54 ;  /* 0x000c403601007387 */ /* 0x000fe80000100800 */
[----:B------:R1:W-:Y:S01]  /*415b0*/  LDGSTS.E [R40+0x1d100], desc[UR8][R42.64], P2 ;  /* 0x1d1000002a287fae */ /* 0x0003e20009121848 */
[----:B------:R-:W-:-:S05]  /*415c0*/  IADD3 R47, P3, R47, R5, RZ ;  /* 0x000000052f2f7210 */ /* 0x000fca0007f7e0ff */
[----:B------:R-:W-:Y:S01]  /*415d0*/  IMAD.X R49, R49, 0x1, R4, P3 ;  /* 0x0000000131317824 */ /* 0x000fe200018e0604 */
[----:B------:R-:W-:Y:S01]  /*415e0*/  STL [R1+0xc4c], R47 ;  /* 0x000c4c2f01007387 */ /* 0x000fe20000100800 */
[----:B-1----:R-:W-:Y:S02]  /*415f0*/  MOV R42, R47 ;  /* 0x0000002f002a7202 */ /* 0x002fe40000000f00 */
[----:B------:R-:W-:Y:S01]  /*41600*/  IMAD.MOV.U32 R43, RZ, RZ, R49 ;  /* 0x000000ffff2b7224 */ /* 0x000fe200078e0031 */
[----:B------:R1:W-:Y:S04]  /*41610*/  STL [R1+0xc48], R49 ;  /* 0x000c483101007387 */ /* 0x0003e80000100800 */
[----:B------:R4:W-:Y:S04]  /*41620*/  LDGSTS.E [R40+0x1d200], desc[UR8][R42.64], P2 ;  /* 0x1d2000002a287fae */ /* 0x0009e80009121848 */
[----:B-1----:R-:W2:Y:S04]  /*41630*/  LDL.LU R49, [R1+0xcd0] ;  /* 0x000cd00001317983 */ /* 0x002ea80000300800 */
[----:B------:R-:W2:Y:S04]  /*41640*/  LDL.LU R47, [R1+0xcd4] ;  /* 0x000cd400012f7983 */ /* 0x000ea80000300800 */
[----:B------:R-:W2:Y:S04]  /*41650*/  LDL.LU R56, [R1+0xd38] ;  /* 0x000d380001387983 */ /* 0x000ea80000300800 */
[----:B------:R-:W2:Y:S04]  /*41660*/  LDL.LU R55, [R1+0xd3c] ;  /* 0x000d3c0001377983 */ /* 0x000ea80000300800 */
[----:B------:R-:W2:Y:S04]  /*41670*/  LDL.LU R54, [R1+0xd40] ;  /* 0x000d400001367983 */ /* 0x000ea80000300800 */
[----:B------:R-:W2:Y:S01]  /*41680*/  LDL.LU R53, [R1+0xd44] ;  /* 0x000d440001357983 */ /* 0x000ea20000300800 */
[----:B------:R-:W-:-:S04]  /*41690*/  IADD3 R51, P3, R51, R5, RZ ;  /* 0x0000000533337210 */ /* 0x000fc80007f7e0ff */
[----:B------:R-:W-:Y:S02]  /*416a0*/  IADD3.X R52, R52, R4, RZ, P3, !PT ;  /* 0x0000000434347210 */ /* 0x000fe40001ffe4ff */
[----:B----4-:R-:W-:Y:S01]  /*416b0*/  IADD3 R45, P4, R45, R5, RZ ;  /* 0x000000052d2d7210 */ /* 0x010fe20007f9e0ff */
[----:B------:R-:W-:Y:S01]  /*416c0*/  STL [R1+0xc54], R51 ;  /* 0x000c543301007387 */ /* 0x000fe20000100800 */
[----:B------:R-:W-:Y:S01]  /*416d0*/  MOV R42, R51 ;  /* 0x00000033002a7202 */ /* 0x000fe20000000f00 */
        /* <DEDUP_REMOVED lines=15> */
[----:B------:R-:W-:-:S13]  /*417d0*/  ISETP.NE.U32.AND P1, PT, R41, RZ, PT ;  /* 0x000000ff2900720c */ /* 0x000fda0003f25070 */
[----:B------:R1:W-:Y:S01]  /*417e0*/  LDGSTS.E [R40+0x1e000], desc[UR8][R42.64], P1 ;  /* 0x1e0000002a287fae */ /* 0x0003e20008921848 */
[----:B---3--:R-:W-:-:S04]  /*417f0*/  IADD3 R59, P2, R59, R5, RZ ;  /* 0x000000053b3b7210 */ /* 0x008fc80007f5e0ff */
[----:B------:R-:W-:Y:S02]  /*41800*/  IADD3.X R60, R60, R4, RZ, P2, !PT ;  /* 0x000000043c3c7210 */ /* 0x000fe400017fe4ff */
[----:B-1----:R-:W-:-:S03]  /*41810*/  MOV R42, R59 ;  /* 0x0000003b002a7202 */ /* 0x002fc60000000f00 */
[----:B------:R-:W-:Y:S01]  /*41820*/  IMAD.MOV.U32 R43, RZ, RZ, R60 ;  /* 0x000000ffff2b7224 */ /* 0x000fe200078e003c */
[----:B--2---:R-:W-:-:S04]  /*41830*/  IADD3 R57, P3, R57, R5, RZ ;  /* 0x0000000539397210 */ /* 0x004fc80007f7e0ff */
[----:B------:R1:W-:Y:S01]  /*41840*/  LDGSTS.E [R40+0x1e100], desc[UR8][R42.64], P1 ;  /* 0x1e1000002a287fae */ /* 0x0003e20008921848 */
[----:B------:R-:W-:-:S03]  /*41850*/  IMAD.X R58, R58, 0x1, R4, P3 ;  /* 0x000000013a3a7824 */ /* 0x000fc600018e0604 */
[----:B------:R-:W-:Y:S04]  /*41860*/  STL [R1+0xcc4], R59 ;  /* 0x000cc43b01007387 */ /* 0x000fe80000100800 */
[----:B------:R-:W-:Y:S01]  /*41870*/  STL [R1+0xcc0], R60 ;  /* 0x000cc03c01007387 */ /* 0x000fe20000100800 */
[----:B-1----:R-:W-:Y:S01]  /*41880*/  MOV R42, R57 ;  /* 0x00000039002a7202 */ /* 0x002fe20000000f00 */
[----:B------:R-:W-:Y:S02]  /*41890*/  IMAD.MOV.U32 R43, RZ, RZ, R58 ;  /* 0x000000ffff2b7224 */ /* 0x000fe400078e003a */
[----:B------:R-:W-:Y:S04]  /*418a0*/  STL [R1+0xccc], R57 ;  /* 0x000ccc3901007387 */ /* 0x000fe80000100800 */
[----:B------:R-:W-:Y:S04]  /*418b0*/  STL [R1+0xcc8], R58 ;  /* 0x000cc83a01007387 */ /* 0x000fe80000100800 */
[----:B------:R1:W-:Y:S01]  /*418c0*/  LDGSTS.E [R40+0x1e200], desc[UR8][R42.64], P1 ;  /* 0x1e2000002a287fae */ /* 0x0003e20008921848 */
[----:B------:R-:W-:-:S04]  /*418d0*/  ISETP.GT.AND P2, PT, R7, 0x7c, PT ;  /* 0x0000007c0700780c */ /* 0x000fc80003f44270 */
[----:B------:R-:W-:Y:S02]  /*418e0*/  SEL R41, RZ, 0x4, !P2 ;  /* 0x00000004ff297807 */ /* 0x000fe40005000000 */
[----:B------:R-:W-:-:S04]  /*418f0*/  IADD3 R47, P3, R47, R5, RZ ;  /* 0x000000052f2f7210 */ /* 0x000fc80007f7e0ff */
[----:B------:R-:W-:Y:S01]  /*41900*/  IADD3.X R49, R49, R4, RZ, P3, !PT ;  /* 0x0000000431317210 */ /* 0x000fe20001ffe4ff */
[----:B------:R-:W-:Y:S01]  /*41910*/  STL [R1+0xcd4], R47 ;  /* 0x000cd42f01007387 */ /* 0x000fe20000100800 */
[----:B-1----:R-:W-:Y:S02]  /*41920*/  IMAD.MOV.U32 R42, RZ, RZ, R47 ;  /* 0x000000ffff2a7224 */ /* 0x002fe400078e002f */
[----:B------:R-:W-:Y:S01]  /*41930*/  MOV R43, R49 ;  /* 0x00000031002b7202 */ /* 0x000fe20000000f00 */
[----:B------:R1:W-:Y:S01]  /*41940*/  STL [R1+0xcd0], R49 ;  /* 0x000cd03101007387 */ /* 0x0003e20000100800 */
[----:B------:R-:W-:-:S03]  /*41950*/  SEL R41, R41, RZ, !P0 ;  /* 0x000000ff29297207 */ /* 0x000fc60004000000 */
[----:B------:R2:W-:Y:S04]  /*41960*/  LDGSTS.E [R40+0x1e300], desc[UR8][R42.64], P1 ;  /* 0x1e3000002a287fae */ /* 0x0005e80008921848 */
[----:B-1----:R-:W3:Y:S04]  /*41970*/  LDL.LU R49, [R1+0x178c] ;  /* 0x00178c0001317983 */ /* 0x002ee80000300800 */
[----:B------:R-:W3:Y:S01]  /*41980*/  LDL.LU R47, [R1+0x17b4] ;  /* 0x0017b400012f7983 */ /* 0x000ee20000300800 */
[----:B------:R-:W-:Y:S02]  /*41990*/  IADD3 R55, P1, R55, R5, RZ ;  /* 0x0000000537377210 */ /* 0x000fe40007f3e0ff */
[----:B------:R-:W-:-:S02]  /*419a0*/  ISETP.NE.U32.AND P2, PT, R41, RZ, PT ;  /* 0x000000ff2900720c */ /* 0x000fc40003f45070 */
[----:B------:R-:W-:Y:S01]  /*419b0*/  IADD3 R53, P3, R53, R5, RZ ;  /* 0x0000000535357210 */ /* 0x000fe20007f7e0ff */
[----:B------:R-:W-:Y:S01]  /*419c0*/  IMAD.X R56, R56, 0x1, R4, P1 ;  /* 0x0000000138387824 */ /* 0x000fe200008e0604 */
[----:B------:R-:W-:Y:S02]  /*419d0*/  STL [R1+0xd3c], R55 ;  /* 0x000d3c3701007387 */ /* 0x000fe40000100800 */
[----:B------:R-:W-:Y:S02]  /*419e0*/  IADD3.X R54, R54, R4, RZ, P3, !PT ;  /* 0x0000000436367210 */ /* 0x000fe40001ffe4ff */
[----:B------:R1:W-:Y:S01]  /*419f0*/  STL [R1+0xd38], R56 ;  /* 0x000d383801007387 */ /* 0x0003e20000100800 */
[----:B--2---:R-:W-:Y:S01]  /*41a00*/  MOV R43, R56 ;  /* 0x00000038002b7202 */ /* 0x004fe20000000f00 */
[----:B------:R-:W-:Y:S02]  /*41a10*/  IMAD.MOV.U32 R42, RZ, RZ, R55 ;  /* 0x000000ffff2a7224 */ /* 0x000fe400078e0037 */
[----:B------:R-:W-:Y:S04]  /*41a20*/  STL [R1+0xd44], R53 ;  /* 0x000d443501007387 */ /* 0x000fe80000100800 */
[----:B------:R2:W-:Y:S04]  /*41a30*/  LDGSTS.E [R40+0x1f000], desc[UR8][R42.64], P2 ;  /* 0x1f0000002a287fae */ /* 0x0005e80009121848 */
[----:B-1----:R-:W3:Y:S04]  /*41a40*/  LDL.LU R56, [R1+0x1790] ;  /* 0x0017900001387983 */ /* 0x002ee80000300800 */
[----:B------:R1:W-:Y:S04]  /*41a50*/  STL [R1+0xd40], R54 ;  /* 0x000d403601007387 */ /* 0x0003e80000100800 */
[----:B------:R-:W3:Y:S01]  /*41a60*/  LDL.LU R41, [R1+0x1788] ;  /* 0x0017880001297983 */ /* 0x000ee20000300800 */
[----:B--2---:R-:W-:Y:S01]  /*41a70*/  IMAD.MOV.U32 R42, RZ, RZ, R53 ;  /* 0x000000ffff2a7224 */ /* 0x004fe200078e0035 */
[----:B------:R-:W-:-:S02]  /*41a80*/  MOV R43, R54 ;  /* 0x00000036002b7202 */ /* 0x000fc40000000f00 */
[----:B------:R-:W2:Y:S04]  /*41a90*/  LDL.LU R57, [R1+0x1784] ;  /* 0x0017840001397983 */ /* 0x000ea80000300800 */
[----:B------:R-:W2:Y:S04]  /*41aa0*/  LDL.LU R55, [R1+0x177c] ;  /* 0x00177c0001377983 */ /* 0x000ea80000300800 */
[----:B------:R1:W-:Y:S01]  /*41ab0*/  LDGSTS.E [R40+0x1f100], desc[UR8][R42.64], P2 ;  /* 0x1f1000002a287fae */ /* 0x0003e20009121848 */
[----:B------:R-:W-:-:S05]  /*41ac0*/  IADD3 R51, P1, R51, R5, RZ ;  /* 0x0000000533337210 */ /* 0x000fca0007f3e0ff */
[----:B------:R-:W-:Y:S01]  /*41ad0*/  IMAD.X R52, R52, 0x1, R4, P1 ;  /* 0x0000000134347824 */ /* 0x000fe200008e0604 */
[----:B------:R4:W-:Y:S01]  /*41ae0*/  STL [R1+0xd4c], R51 ;  /* 0x000d4c3301007387 */ /* 0x0009e20000100800 */
[----:B-1----:R-:W-:Y:S01]  /*41af0*/  IMAD.MOV.U32 R42, RZ, RZ, R51 ;  /* 0x000000ffff2a7224 */ /* 0x002fe200078e0033 */
[----:B----4-:R-:W-:Y:S02]  /*41b00*/  IADD3 R45, P3, R45, R5, RZ ;  /* 0x000000052d2d7210 */ /* 0x010fe40007f7e0ff */
[----:B------:R-:W-:Y:S02]  /*41b10*/  STL [R1+0xd48], R52 ;  /* 0x000d483401007387 */ /* 0x000fe40000100800 */
[----:B------:R-:W-:Y:S02]  /*41b20*/  IADD3.X R50, R50, R4, RZ, P3, !PT ;  /* 0x0000000432327210 */ /* 0x000fe40001ffe4ff */
[----:B------:R1:W-:Y:S01]  /*41b30*/  STL [R1+0xd54], R45 ;  /* 0x000d542d01007387 */ /* 0x0003e20000100800 */
[----:B------:R-:W-:-:S03]  /*41b40*/  MOV R43, R52 ;  /* 0x00000034002b7202 */ /* 0x000fc60000000f00 */
[----:B------:R4:W-:Y:S04]  /*41b50*/  STL [R1+0xd50], R50 ;  /* 0x000d503201007387 */ /* 0x0009e80000100800 */
[----:B------:R-:W2:Y:S04]  /*41b60*/  LDL.LU R54, [R1+0x1774] ;  /* 0x0017740001367983 */ /* 0x000ea80000300800 */
[----:B------:R-:W2:Y:S04]  /*41b70*/  LDL.LU R53, [R1+0x1780] ;  /* 0x0017800001357983 */ /* 0x000ea80000300800 */
[----:B------:R1:W-:Y:S04]  /*41b80*/  LDGSTS.E [R40+0x1f200], desc[UR8][R42.64], P2 ;  /* 0x1f2000002a287fae */ /* 0x0003e80009121848 */
[----:B------:R-:W2:Y:S01]  /*41b90*/  LDL.LU R51, [R1+0x1708] ;  /* 0x0017080001337983 */ /* 0x000ea20000300800 */
[----:B-1----:R-:W-:-:S03]  /*41ba0*/  IMAD.MOV.U32 R42, RZ, RZ, R45 ;  /* 0x000000ffff2a7224 */ /* 0x002fc600078e002d */
[----:B------:R-:W2:Y:S01]  /*41bb0*/  LDL.LU R45, [R1+0x1734] ;  /* 0x00173400012d7983 */ /* 0x000ea20000300800 */
[----:B------:R-:W-:-:S05]  /*41bc0*/  MOV R43, R50 ;  /* 0x00000032002b7202 */ /* 0x000fca0000000f00 */
[----:B------:R1:W-:Y:S01]  /*41bd0*/  LDGSTS.E [R40+0x1f300], desc[UR8][R42.64], P2 ;  /* 0x1f3000002a287fae */ /* 0x0003e20009121848 */
[----:B------:R-:W-:-:S04]  /*41be0*/  ISETP.GT.AND P1, PT, R7, 0x1, PT ;  /* 0x000000010700780c */ /* 0x000fc80003f24270 */
[----:B-1----:R-:W-:-:S04]  /*41bf0*/  SEL R40, RZ, 0x4, !P1 ;  /* 0x00000004ff287807 */ /* 0x002fc80004800000 */
[----:B------:R-:W-:-:S04]  /*41c00*/  SEL R40, R40, RZ, !P0 ;  /* 0x000000ff28287207 */ /* 0x000fc80004000000 */
[----:B------:R-:W-:Y:S02]  /*41c10*/  ISETP.NE.U32.AND P1, PT, R40, RZ, PT ;  /* 0x000000ff2800720c */ /* 0x000fe40003f25070 */
[----:B------:R-:W-:-:S04]  /*41c20*/  LOP3.LUT R40, R44, 0x20, RZ, 0x3c, !PT ;  /* 0x000000202c287812 */ /* 0x000fc800078e3cff */
[----:B------:R-:W-:Y:S02]  /*41c30*/  IADD3 R40, R40, UR7, RZ ;  /* 0x0000000728287c10 */ /* 0x000fe4000fffe0ff */
[----:B---3--:R-:W-:-:S05]  /*41c40*/  IADD3 R47, P2, R47, R5, RZ ;  /* 0x000000052f2f7210 */ /* 0x008fca0007f5e0ff */
[----:B------:R-:W-:Y:S01]  /*41c50*/  IMAD.X R49, R49, 0x1, R4, P2 ;  /* 0x0000000131317824 */ /* 0x000fe200010e0604 */
[----:B------:R-:W-:Y:S04]  /*41c60*/  STL [R1+0x17b4], R47 ;  /* 0x0017b42f01007387 */ /* 0x000fe80000100800 */
[----:B------:R1:W-:Y:S01]  /*41c70*/  STL [R1+0x178c], R49 ;  /* 0x00178c3101007387 */ /* 0x0003e20000100800 */
[----:B------:R-:W-:-:S03]  /*41c80*/  MOV R43, R49 ;  /* 0x00000031002b7202 */ /* 0x000fc60000000f00 */
[----:B------:R-:W3:Y:S01]  /*41c90*/  LDL.LU R52, [R1+0x1700] ;  /* 0x0017000001347983 */ /* 0x000ee20000300800 */
[----:B------:R-:W-:-:S03]  /*41ca0*/  IMAD.MOV.U32 R42, RZ, RZ, R47 ;  /* 0x000000ffff2a7224 */ /* 0x000fc600078e002f */
[----:B----4-:R-:W4:Y:S04]  /*41cb0*/  LDL.LU R50, [R1+0x170c] ;  /* 0x00170c0001327983 */ /* 0x010f280000300800 */
[----:B-1----:R-:W3:Y:S04]  /*41cc0*/  LDL.LU R49, [R1+0x16f8] ;  /* 0x0016f80001317983 */ /* 0x002ee80000300800 */
[----:B------:R-:W3:Y:S01]  /*41cd0*/  LDL.LU R47, [R1+0x1704] ;  /* 0x00170400012f7983 */ /* 0x000ee20000300800 */
[----:B------:R-:W-:-:S03]  /*41ce0*/  IADD3 R56, P2, R56, R5, RZ ;  /* 0x0000000538387210 */ /* 0x000fc60007f5e0ff */
[----:B------:R1:W-:Y:S01]  /*41cf0*/  LDGSTS.E [R40+0x400], desc[UR8][R42.64], P1 ;  /* 0x004000002a287fae */ /* 0x0003e20008921848 */
[----:B------:R-:W-:Y:S01]  /*41d00*/  IADD3 R41, P3, R41, R5, RZ ;  /* 0x0000000529297210 */ /* 0x000fe20007f7e0ff */
[----:B--2---:R-:W-:Y:S02]  /*41d10*/  IMAD.X R57, R57, 0x1, R4, P2 ;  /* 0x0000000139397824 */ /* 0x004fe400010e0604 */
[----:B------:R-:W-:Y:S01]  /*41d20*/  STL [R1+0x1790], R56 ;  /* 0x0017903801007387 */ /* 0x000fe20000100800 */
[----:B------:R-:W-:-:S03]  /*41d30*/  IADD3.X R55, R55, R4, RZ, P3, !PT ;  /* 0x0000000437377210 */ /* 0x000fc60001ffe4ff */
[----:B------:R2:W-:Y:S01]  /*41d40*/  STL [R1+0x1784], R57 ;  /* 0x0017843901007387 */ /* 0x0005e20000100800 */
[----:B-1----:R-:W-:Y:S01]  /*41d50*/  IMAD.MOV.U32 R42, RZ, RZ, R56 ;  /* 0x000000ffff2a7224 */ /* 0x002fe200078e0038 */
[----:B------:R-:W-:Y:S02]  /*41d60*/  MOV R43, R57 ;  /* 0x00000039002b7202 */ /* 0x000fe40000000f00 */
[----:B------:R-:W-:Y:S04]  /*41d70*/  STL [R1+0x1788], R41 ;  /* 0x0017882901007387 */ /* 0x000fe80000100800 */
[----:B------:R1:W-:Y:S04]  /*41d80*/  STL [R1+0x177c], R55 ;  /* 0x00177c3701007387 */ /* 0x0003e80000100800 */
[----:B------:R-:W3:Y:S04]  /*41d90*/  LDL.LU R58, [R1+0x16f0] ;  /* 0x0016f000013a7983 */ /* 0x000ee80000300800 */
[----:B--2---:R-:W2:Y:S04]  /*41da0*/  LDL.LU R57, [R1+0x16fc] ;  /* 0x0016fc0001397983 */ /* 0x004ea80000300800 */
[----:B------:R1:W-:Y:S04]  /*41db0*/  LDGSTS.E [R40+0x500], desc[UR8][R42.64], P1 ;  /* 0x005000002a287fae */ /* 0x0003e80008921848 */
[----:B------:R-:W2:Y:S01]  /*41dc0*/  LDL.LU R56, [R1+0x1688] ;  /* 0x0016880001387983 */ /* 0x000ea20000300800 */
[----:B-1----:R-:W-:-:S03]  /*41dd0*/  MOV R43, R55 ;  /* 0x00000037002b7202 */ /* 0x002fc60000000f00 */
[----:B------:R-:W2:Y:S01]  /*41de0*/  LDL.LU R55, [R1+0x16b4] ;  /* 0x0016b40001377983 */ /* 0x000ea20000300800 */
[----:B------:R-:W-:-:S05]  /*41df0*/  IMAD.MOV.U32 R42, RZ, RZ, R41 ;  /* 0x000000ffff2a7224 */ /* 0x000fca00078e0029 */
[----:B------:R1:W-:Y:S01]  /*41e00*/  LDGSTS.E [R40+0x600], desc[UR8][R42.64], P1 ;  /* 0x006000002a287fae */ /* 0x0003e20008921848 */
[----:B------:R-:W-:-:S05]  /*41e10*/  IADD3 R53, P3, R53, R5, RZ ;  /* 0x0000000535357210 */ /* 0x000fca0007f7e0ff */
[----:B------:R-:W-:Y:S01]  /*41e20*/  IMAD.X R54, R54, 0x1, R4, P3 ;  /* 0x0000000136367824 */ /* 0x000fe200018e0604 */
[----:B------:R-:W-:Y:S01]  /*41e30*/  STL [R1+0x1780], R53 ;  /* 0x0017803501007387 */ /* 0x000fe20000100800 */
[----:B-1----:R-:W-:-:S03]  /*41e40*/  IMAD.MOV.U32 R42, RZ, RZ, R53 ;  /* 0x000000ffff2a7224 */ /* 0x002fc600078e0035 */
[----:B------:R1:W-:Y:S01]  /*41e50*/  STL [R1+0x1774], R54 ;  /* 0x0017743601007387 */ /* 0x0003e20000100800 */
[----:B------:R-:W-:-:S05]  /*41e60*/  MOV R43, R54 ;  /* 0x00000036002b7202 */ /* 0x000fca0000000f00 */
[----:B------:R1:W-:Y:S01]  /*41e70*/  LDGSTS.E [R40+0x700], desc[UR8][R42.64], P1 ;  /* 0x007000002a287fae */ /* 0x0003e20008921848 */
[----:B------:R-:W-:-:S04]  /*41e80*/  IADD3 R45, P4, R45, R5, RZ ;  /* 0x000000052d2d7210 */ /* 0x000fc80007f9e0ff */
[----:B------:R-:W-:Y:S01]  /*41e90*/  IADD3.X R51, R51, R4, RZ, P4, !PT ;  /* 0x0000000433337210 */ /* 0x000fe200027fe4ff */
[----:B------:R-:W-:Y:S04]  /*41ea0*/  STL [R1+0x1734], R45 ;  /* 0x0017342d01007387 */ /* 0x000fe80000100800 */
[----:B------:R1:W-:Y:S02]  /*41eb0*/  STL [R1+0x1708], R51 ;  /* 0x0017083301007387 */ /* 0x0003e40000100800 */
[----:B-1----:R-:W-:Y:S02]  /*41ec0*/  MOV R43, R51 ;  /* 0x00000033002b7202 */ /* 0x002fe40000000f00 */
[----:B------:R-:W2:Y:S01]  /*41ed0*/  LDL.LU R54, [R1+0x1680] ;  /* 0x0016800001367983 */ /* 0x000ea20000300800 */
[----:B------:R-:W-:-:S03]  /*41ee0*/  IMAD.MOV.U32 R42, RZ, RZ, R45 ;  /* 0x000000ffff2a7224 */ /* 0x000fc600078e002d */
[----:B------:R-:W2:Y:S04]  /*41ef0*/  LDL.LU R53, [R1+0x168c] ;  /* 0x00168c0001357983 */ /* 0x000ea80000300800 */
[----:B------:R-:W2:Y:S04]  /*41f00*/  LDL.LU R51, [R1+0x1678] ;  /* 0x0016780001337983 */ /* 0x000ea80000300800 */
[----:B------:R-:W2:Y:S01]  /*41f10*/  LDL.LU R45, [R1+0x1684] ;  /* 0x00168400012d7983 */ /* 0x000ea20000300800 */
[----:B------:R-:W-:-:S04]  /*41f20*/  ISETP.GT.AND P2, PT, R7, 0x5, PT ;  /* 0x000000050700780c */ /* 0x000fc80003f44270 */
[----:B------:R-:W-:-:S04]  /*41f30*/  SEL R41, RZ, 0x4, !P2 ;  /* 0x00000004ff297807 */ /* 0x000fc80005000000 */
[----:B------:R-:W-:-:S04]  /*41f40*/  SEL R41, R41, RZ, !P0 ;  /* 0x000000ff29297207 */ /* 0x000fc80004000000 */
[----:B------:R-:W-:-:S13]  /*41f50*/  ISETP.NE.U32.AND P2, PT, R41, RZ, PT ;  /* 0x000000ff2900720c */ /* 0x000fda0003f45070 */
[----:B------:R1:W-:Y:S01]  /*41f60*/  LDGSTS.E [R40+0x1400], desc[UR8][R42.64], P2 ;  /* 0x014000002a287fae */ /* 0x0003e20009121848 */
[----:B----4-:R-:W-:-:S05]  /*41f70*/  IADD3 R50, P1, R50, R5, RZ ;  /* 0x0000000532327210 */ /* 0x010fca0007f3e0ff */
[----:B---3--:R-:W-:Y:S01]  /*41f80*/  IMAD.X R52, R52, 0x1, R4, P1 ;  /* 0x0000000134347824 */ /* 0x008fe200008e0604 */
[----:B------:R-:W-:Y:S01]  /*41f90*/  IADD3 R47, P3, R47, R5, RZ ;  /* 0x000000052f2f7210 */ /* 0x000fe20007f7e0ff */
[----:B------:R-:W-:Y:S03]  /*41fa0*/  STL [R1+0x170c], R50 ;  /* 0x00170c3201007387 */ /* 0x000fe60000100800 */
[----:B------:R-:W-:Y:S01]  /*41fb0*/  IADD3.X R49, R49, R4, RZ, P3, !PT ;  /* 0x0000000431317210 */ /* 0x000fe20001ffe4ff */
[----:B------:R3:W-:Y:S01]  /*41fc0*/  STL [R1+0x1700], R52 ;  /* 0x0017003401007387 */ /* 0x0007e20000100800 */
[----:B-1----:R-:W-:Y:S01]  /*41fd0*/  IMAD.MOV.U32 R42, RZ, RZ, R50 ;  /* 0x000000ffff2a7224 */ /* 0x002fe200078e0032 */
[----:B------:R-:W-:Y:S02]  /*41fe0*/  MOV R43, R52 ;  /* 0x00000034002b7202 */ /* 0x000fe40000000f00 */
[----:B------:R-:W-:Y:S04]  /*41ff0*/  STL [R1+0x1704], R47 ;  /* 0x0017042f01007387 */ /* 0x000fe80000100800 */
[----:B------:R1:W-:Y:S04]  /*42000*/  STL [R1+0x16f8], R49 ;  /* 0x0016f83101007387 */ /* 0x0003e80000100800 */
[----:B---3--:R-:W3:Y:S04]  /*42010*/  LDL.LU R52, [R1+0x1670] ;  /* 0x0016700001347983 */ /* 0x008ee80000300800 */
[----:B------:R-:W4:Y:S04]  /*42020*/  LDL.LU R50, [R1+0x167c] ;  /* 0x00167c0001327983 */ /* 0x000f280000300800 */
[----:B------:R1:W-:Y:S01]  /*42030*/  LDGSTS.E [R40+0x1500], desc[UR8][R42.64], P2 ;  /* 0x015000002a287fae */ /* 0x0003e20009121848 */
[----:B------:R-:W-:-:S02]  /*42040*/  ISETP.GT.AND P1, PT, R7, 0x9, PT ;  /* 0x000000090700780c */ /* 0x000fc40003f24270 */
[----:B-1----:R-:W-:Y:S01]  /*42050*/  MOV R43, R49 ;  /* 0x00000031002b7202 */ /* 0x002fe20000000f00 */
[----:B------:R-:W-:Y:S01]  /*42060*/  IMAD.MOV.U32 R42, RZ, RZ, R47 ;  /* 0x000000ffff2a7224 */ /* 0x000fe200078e002f */
[----:B------:R-:W3:Y:S04]  /*42070*/  LDL.LU R49, [R1+0x1608] ;  /* 0x0016080001317983 */ /* 0x000ee80000300800 */
[----:B------:R-:W3:Y:S01]  /*42080*/  LDL.LU R47, [R1+0x1634] ;  /* 0x00163400012f7983 */ /* 0x000ee20000300800 */
[-C--:B--2---:R-:W-:Y:S02]  /*42090*/  IADD3 R57, P3, R57, R5.reuse, RZ ;  /* 0x0000000539397210 */ /* 0x084fe40007f7e0ff */
[----:B------:R-:W-:Y:S01]  /*420a0*/  SEL R41, RZ, 0x4, !P1 ;  /* 0x00000004ff297807 */ /* 0x000fe20004800000 */
[----:B------:R1:W-:Y:S01]  /*420b0*/  LDGSTS.E [R40+0x1600], desc[UR8][R42.64], P2 ;  /* 0x016000002a287fae */ /* 0x0003e20009121848 */
[----:B------:R-:W-:Y:S01]  /*420c0*/  IADD3 R55, P4, R55, R5, RZ ;  /* 0x0000000537377210 */ /* 0x000fe20007f9e0ff */
[----:B------:R-:W-:Y:S01]  /*420d0*/  IMAD.X R58, R58, 0x1, R4, P3 ;  /* 0x000000013a3a7824 */ /* 0x000fe200018e0604 */
[----:B------:R-:W-:-:S02]  /*420e0*/  SEL R41, R41, RZ, !P0 ;  /* 0x000000ff29297207 */ /* 0x000fc40004000000 */
[----:B------:R-:W-:Y:S01]  /*420f0*/  IADD3.X R56, R56, R4, RZ, P4, !PT ;  /* 0x0000000438387210 */ /* 0x000fe200027fe4ff */
[----:B------:R-:W-:Y:S01]  /*42100*/  STL [R1+0x16fc], R57 ;  /* 0x0016fc3901007387 */ /* 0x000fe20000100800 */
[----:B------:R-:W-:-:S03]  /*42110*/  ISETP.NE.U32.AND P1, PT, R41, RZ, PT ;  /* 0x000000ff2900720c */ /* 0x000fc60003f25070 */
[----:B------:R2:W-:Y:S01]  /*42120*/  STL [R1+0x16f0], R58 ;  /* 0x0016f03a01007387 */ /* 0x0005e20000100800 */
[----:B-1----:R-:W-:Y:S01]  /*42130*/  IMAD.MOV.U32 R42, RZ, RZ, R57 ;  /* 0x000000ffff2a7224 */ /* 0x002fe200078e0039 */
[----:B------:R-:W-:Y:S02]  /*42140*/  MOV R43, R58 ;  /* 0x0000003a002b7202 */ /* 0x000fe40000000f00 */
[----:B------:R-:W-:Y:S04]  /*42150*/  STL [R1+0x16b4], R55 ;  /* 0x0016b43701007387 */ /* 0x000fe80000100800 */
[----:B------:R1:W-:Y:S04]  /*42160*/  STL [R1+0x1688], R56 ;  /* 0x0016883801007387 */ /* 0x0003e80000100800 */
[----:B--2---:R-:W2:Y:S04]  /*42170*/  LDL.LU R58, [R1+0x1600] ;  /* 0x00160000013a7983 */ /* 0x004ea80000300800 */
[----:B------:R1:W-:Y:S04]  /*42180*/  LDGSTS.E [R40+0x1700], desc[UR8][R42.64], P2 ;  /* 0x017000002a287fae */ /* 0x0003e80009121848 */
[----:B------:R-:W2:Y:S01]  /*42190*/  LDL.LU R57, [R1+0x160c] ;  /* 0x00160c0001397983 */ /* 0x000ea20000300800 */
[----:B-1----:R-:W-:Y:S01]  /*421a0*/  MOV R43, R56 ;  /* 0x00000038002b7202 */ /* 0x002fe20000000f00 */
[----:B------:R-:W-:-:S02]  /*421b0*/  IMAD.MOV.U32 R42, RZ, RZ, R55 ;  /* 0x000000ffff2a7224 */ /* 0x000fc400078e0037 */
[----:B------:R-:W2:Y:S04]  /*421c0*/  LDL.LU R56, [R1+0x15f8] ;  /* 0x0015f80001387983 */ /* 0x000ea80000300800 */
[----:B------:R-:W2:Y:S04]  /*421d0*/  LDL.LU R55, [R1+0x1604] ;  /* 0x0016040001377983 */ /* 0x000ea80000300800 */
[----:B------:R1:W-:Y:S01]  /*421e0*/  LDGSTS.E [R40+0x2400], desc[UR8][R42.64], P1 ;  /* 0x024000002a287fae */ /* 0x0003e20008921848 */
[----:B------:R-:W-:-:S05]  /*421f0*/  IADD3 R53, P2, R53, R5, RZ ;  /* 0x0000000535357210 */ /* 0x000fca0007f5e0ff */
[----:B------:R-:W-:Y:S01]  /*42200*/  IMAD.X R54, R54, 0x1, R4, P2 ;  /* 0x0000000136367824 */ /* 0x000fe200010e0604 */
[----:B------:R-:W-:Y:S01]  /*42210*/  IADD3 R45, P3, R45, R5, RZ ;  /* 0x000000052d2d7210 */ /* 0x000fe20007f7e0ff */
[----:B------:R-:W-:Y:S01]  /*42220*/  STL [R1+0x168c], R53 ;  /* 0x00168c3501007387 */ /* 0x000fe20000100800 */
[----:B-1----:R-:W-:Y:S02]  /*42230*/  IMAD.MOV.U32 R42, RZ, RZ, R53 ;  /* 0x000000ffff2a7224 */ /* 0x002fe400078e0035 */
[----:B------:R-:W-:Y:S01]  /*42240*/  IADD3.X R51, R51, R4, RZ, P3, !PT ;  /* 0x0000000433337210 */ /* 0x000fe20001ffe4ff */
[----:B------:R1:W-:Y:S01]  /*42250*/  STL [R1+0x1680], R54 ;  /* 0x0016803601007387 */ /* 0x0003e20000100800 */
[----:B------:R-:W-:-:S03]  /*42260*/  MOV R43, R54 ;  /* 0x00000036002b7202 */ /* 0x000fc60000000f00 */
[----:B------:R-:W-:Y:S04]  /*42270*/  STL [R1+0x1684], R45 ;  /* 0x0016842d01007387 */ /* 0x000fe80000100800 */
[----:B------:R1:W-:Y:S04]  /*42280*/  STL [R1+0x1678], R51 ;  /* 0x0016783301007387 */ /* 0x0003e80000100800 */
[----:B-1----:R-:W2:Y:S04]  /*42290*/  LDL.LU R54, [R1+0x15f0] ;  /* 0x0015f00001367983 */ /* 0x002ea80000300800 */
[----:B------:R1:W-:Y:S04]  /*422a0*/  LDGSTS.E [R40+0x2500], desc[UR8][R42.64], P1 ;  /* 0x025000002a287fae */ /* 0x0003e80008921848 */
[----:B------:R-:W2:Y:S01]  /*422b0*/  LDL.LU R53, [R1+0x15fc] ;  /* 0x0015fc0001357983 */ /* 0x000ea20000300800 */
[----:B-1----:R-:W-:Y:S01]  /*422c0*/  MOV R43, R51 ;  /* 0x00000033002b7202 */ /* 0x002fe20000000f00 */
[----:B------:R-:W-:-:S02]  /*422d0*/  IMAD.MOV.U32 R42, RZ, RZ, R45 ;  /* 0x000000ffff2a7224 */ /* 0x000fc400078e002d */
[----:B------:R-:W2:Y:S04]  /*422e0*/  LDL.LU R51, [R1+0x1588] ;  /* 0x0015880001337983 */ /* 0x000ea80000300800 */
[----:B------:R-:W2:Y:S01]  /*422f0*/  LDL.LU R45, [R1+0x15b4] ;  /* 0x0015b400012d7983 */ /* 0x000ea20000300800 */
[----:B------:R-:W-:-:S03]  /*42300*/  ISETP.GT.AND P2, PT, R7, 0xd, PT ;  /* 0x0000000d0700780c */ /* 0x000fc60003f44270 */
[----:B------:R1:W-:Y:S01]  /*42310*/  LDGSTS.E [R40+0x2600], desc[UR8][R42.64], P1 ;  /* 0x026000002a287fae */ /* 0x0003e20008921848 */
[----:B------:R-:W-:-:S04]  /*42320*/  SEL R41, RZ, 0x4, !P2 ;  /* 0x00000004ff297807 */ /* 0x000fc80005000000 */
[----:B------:R-:W-:-:S04]  /*42330*/  SEL R41, R41, RZ, !P0 ;  /* 0x000000ff29297207 */ /* 0x000fc80004000000 */
[----:B------:R-:W-:Y:S02]  /*42340*/  ISETP.NE.U32.AND P2, PT, R41, RZ, PT ;  /* 0x000000ff2900720c */ /* 0x000fe40003f45070 */
[----:B----4-:R-:W-:-:S05]  /*42350*/  IADD3 R50, P3, R50, R5, RZ ;  /* 0x0000000532327210 */ /* 0x010fca0007f7e0ff */
[----:B---3--:R-:W-:Y:S01]  /*42360*/  IMAD.X R52, R52, 0x1, R4, P3 ;  /* 0x0000000134347824 */ /* 0x008fe200018e0604 */
[----:B------:R-:W-:Y:S01]  /*42370*/  STL [R1+0x167c], R50 ;  /* 0x00167c3201007387 */ /* 0x000fe20000100800 */
[----:B-1----:R-:W-:-:S03]  /*42380*/  IMAD.MOV.U32 R42, RZ, RZ, R50 ;  /* 0x000000ffff2a7224 */ /* 0x002fc600078e0032 */
[----:B------:R-:W-:Y:S01]  /*42390*/  MOV R43, R52 ;  /* 0x00000034002b7202 */ /* 0x000fe20000000f00 */
[----:B------:R1:W-:Y:S04]  /*423a0*/  STL [R1+0x1670], R52 ;  /* 0x0016703401007387 */ /* 0x0003e80000100800 */
[----:B------:R3:W-:Y:S01]  /*423b0*/  LDGSTS.E [R40+0x2700], desc[UR8][R42.64], P1 ;  /* 0x027000002a287fae */ /* 0x0007e20008921848 */
[----:B------:R-:W-:-:S04]  /*423c0*/  IADD3 R47, P4, R47, R5, RZ ;  /* 0x000000052f2f7210 */ /* 0x000fc80007f9e0ff */
[----:B------:R-:W-:Y:S01]  /*423d0*/  IADD3.X R49, R49, R4, RZ, P4, !PT ;  /* 0x0000000431317210 */ /* 0x000fe200027fe4ff */
[----:B------:R-:W-:Y:S04]  /*423e0*/  STL [R1+0x1634], R47 ;  /* 0x0016342f01007387 */ /* 0x000fe80000100800 */
[----:B------:R4:W-:Y:S01]  /*423f0*/  STL [R1+0x1608], R49 ;  /* 0x0016083101007387 */ /* 0x0009e20000100800 */
[----:B---3--:R-:W-:-:S03]  /*42400*/  MOV R43, R49 ;  /* 0x00000031002b7202 */ /* 0x008fc60000000f00 */
[----:B-1----:R-:W3:Y:S01]  /*42410*/  LDL.LU R52, [R1+0x1570] ;  /* 0x0015700001347983 */ /* 0x002ee20000300800 */
[----:B------:R-:W-:-:S03]  /*42420*/  IMAD.MOV.U32 R42, RZ, RZ, R47 ;  /* 0x000000ffff2a7224 */ /* 0x000fc600078e002f */
[----:B------:R-:W3:Y:S04]  /*42430*/  LDL.LU R50, [R1+0x158c] ;  /* 0x00158c0001327983 */ /* 0x000ee80000300800 */
[----:B----4-:R-:W4:Y:S04]  /*42440*/  LDL.LU R49, [R1+0x1574] ;  /* 0x0015740001317983 */ /* 0x010f280000300800 */
[----:B------:R-:W4:Y:S04]  /*42450*/  LDL.LU R47, [R1+0x1578] ;  /* 0x00157800012f7983 */ /* 0x000f280000300800 */
[----:B------:R1:W-:Y:S01]  /*42460*/  LDGSTS.E [R40+0x3400], desc[UR8][R42.64], P2 ;  /* 0x034000002a287fae */ /* 0x0003e20009121848 */
[----:B--2---:R-:W-:-:S05]  /*42470*/  IADD3 R57, P1, R57, R5, RZ ;  /* 0x0000000539397210 */ /* 0x004fca0007f3e0ff */
[----:B------:R-:W-:Y:S01]  /*42480*/  IMAD.X R58, R58, 0x1, R4, P1 ;  /* 0x000000013a3a7824 */ /* 0x000fe200008e0604 */
[----:B------:R-:W-:Y:S01]  /*42490*/  STL [R1+0x160c], R57 ;  /* 0x00160c3901007387 */ /* 0x000fe20000100800 */
[----:B-1----:R-:W-:Y:S01]  /*424a0*/  IMAD.MOV.U32 R42, RZ, RZ, R57 ;  /* 0x000000ffff2a7224 */ /* 0x002fe200078e0039 */
[----:B------:R-:W-:Y:S02]  /*424b0*/  IADD3 R55, P3, R55, R5, RZ ;  /* 0x0000000537377210 */ /* 0x000fe40007f7e0ff */
[----:B------:R1:W-:Y:S02]  /*424c0*/  STL [R1+0x1600], R58 ;  /* 0x0016003a01007387 */ /* 0x0003e40000100800 */
[----:B------:R-:W-:Y:S02]  /*424d0*/  IADD3.X R56, R56, R4, RZ, P3, !PT ;  /* 0x0000000438387210 */ /* 0x000fe40001ffe4ff */
[----:B------:R-:W-:Y:S01]  /*424e0*/  STL [R1+0x1604], R55 ;  /* 0x0016043701007387 */ /* 0x000fe20000100800 */
[----:B------:R-:W-:-:S03]  /*424f0*/  MOV R43, R58 ;  /* 0x0000003a002b7202 */ /* 0x000fc60000000f00 */
[----:B------:R2:W-:Y:S04]  /*42500*/  STL [R1+0x15f8], R56 ;  /* 0x0015f83801007387 */ /* 0x0005e80000100800 */
[----:B-1----:R-:W4:Y:S04]  /*42510*/  LDL.LU R58, [R1+0x157c] ;  /* 0x00157c00013a7983 */ /* 0x002f280000300800 */
[----:B------:R-:W4:Y:S04]  /*42520*/  LDL.LU R57, [R1+0x1580] ;  /* 0x0015800001397983 */ /* 0x000f280000300800 */
[----:B------:R1:W-:Y:S02]  /*42530*/  LDGSTS.E [R40+0x3500], desc[UR8][R42.64], P2 ;  /* 0x035000002a287fae */ /* 0x0003e40009121848 */
[----:B-1----:R-:W-:Y:S01]  /*42540*/  MOV R43, R56 ;  /* 0x00000038002b7202 */ /* 0x002fe20000000f00 */
[----:B------:R-:W-:Y:S01]  /*42550*/  IMAD.MOV.U32 R42, RZ, RZ, R55 ;  /* 0x000000ffff2a7224 */ /* 0x000fe200078e0037 */
[----:B--2---:R-:W2:Y:S04]  /*42560*/  LDL.LU R56, [R1+0x1514] ;  /* 0x0015140001387983 */ /* 0x004ea80000300800 */
[----:B------:R-:W2:Y:S04]  /*42570*/  LDL.LU R55, [R1+0x1518] ;  /* 0x0015180001377983 */ /* 0x000ea80000300800 */
[----:B------:R1:W-:Y:S01]  /*42580*/  LDGSTS.E [R40+0x3600], desc[UR8][R42.64], P2 ;  /* 0x036000002a287fae */ /* 0x0003e20009121848 */
[----:B------:R-:W-:-:S05]  /*42590*/  IADD3 R53, P3, R53, R5, RZ ;  /* 0x0000000535357210 */ /* 0x000fca0007f7e0ff */
        /* <DEDUP_REMOVED lines=9> */
[----:B-1----:R-:W2:Y:S04]  /*42630*/  LDL.LU R54, [R1+0x151c] ;  /* 0x00151c0001367983 */ /* 0x002ea80000300800 */
[----:B------:R-:W2:Y:S04]  /*42640*/  LDL.LU R53, [R1+0x1520] ;  /* 0x0015200001357983 */ /* 0x000ea80000300800 */
[----:B------:R1:W-:Y:S02]  /*42650*/  LDGSTS.E [R40+0x3700], desc[UR8][R42.64], P2 ;  /* 0x037000002a287fae */ /* 0x0003e40009121848 */
[----:B-1----:R-:W-:Y:S01]  /*42660*/  MOV R43, R51 ;  /* 0x00000033002b7202 */ /* 0x002fe20000000f00 */
[----:B------:R-:W-:Y:S01]  /*42670*/  IMAD.MOV.U32 R42, RZ, RZ, R45 ;  /* 0x000000ffff2a7224 */ /* 0x000fe200078e002d */
[----:B------:R-:W2:Y:S04]  /*42680*/  LDL.LU R51, [R1+0x1524] ;  /* 0x0015240001337983 */ /* 0x000ea80000300800 */
[----:B------:R-:W2:Y:S01]  /*42690*/  LDL.LU R45, [R1+0x1528] ;  /* 0x00152800012d7983 */ /* 0x000ea20000300800 */
[----:B------:R-:W-:-:S04]  /*426a0*/  ISETP.GT.AND P1, PT, R7, 0x11, PT ;  /* 0x000000110700780c */ /* 0x000fc80003f24270 */
[----:B------:R-:W-:-:S04]  /*426b0*/  SEL R41, RZ, 0x4, !P1 ;  /* 0x00000004ff297807 */ /* 0x000fc80004800000 */
[----:B------:R-:W-:-:S04]  /*426c0*/  SEL R41, R41, RZ, !P0 ;  /* 0x000000ff29297207 */ /* 0x000fc80004000000 */
[----:B------:R-:W-:-:S13]  /*426d0*/  ISETP.NE.U32.AND P1, PT, R41, RZ, PT ;  /* 0x000000ff2900720c */ /* 0x000fda0003f25070 */
[----:B------:R1:W-:Y:S01]  /*426e0*/  LDGSTS.E [R40+0x4400], desc[UR8][R42.64], P1 ;  /* 0x044000002a287fae */ /* 0x0003e20008921848 */
[----:B---3--:R-:W-:-:S05]  /*426f0*/  IADD3 R50, P2, R50, R5, RZ ;  /* 0x0000000532327210 */ /* 0x008fca0007f5e0ff */
[----:B------:R-:W-:Y:S01]  /*42700*/  IMAD.X R52, R52, 0x1, R4, P2 ;  /* 0x0000000134347824 */ /* 0x000fe200010e0604 */
[----:B----4-:R-:W-:Y:S01]  /*42710*/  IADD3 R47, P3, R47, R5, RZ ;  /* 0x000000052f2f7210 */ /* 0x010fe20007f7e0ff */
        /* <DEDUP_REMOVED lines=15> */
[-C--:B------:R-:W-:Y:S02]  /*42810*/  IADD3 R57, P3, R57, R5.reuse, RZ ;  /* 0x0000000539397210 */ /* 0x080fe40007f7e0ff */
[----:B------:R-:W-:Y:S01]  /*42820*/  SEL R41, RZ, 0x4, !P2 ;  /* 0x00000004ff297807 */ /* 0x000fe20005000000 */
[----:B------:R1:W-:Y:S02]  /*42830*/  LDGSTS.E [R40+0x4600], desc[UR8][R42.64], P1 ;  /* 0x046000002a287fae */ /* 0x0003e40008921848 */
[----:B------:R-:W-:Y:S01]  /*42840*/  IMAD.X R58, R58, 0x1, R4, P3 ;  /* 0x000000013a3a7824 */ /* 0x000fe200018e0604 */
[----:B------:R-:W-:Y:S01]  /*42850*/  SEL R41, R41, RZ, !P0 ;  /* 0x000000ff29297207 */ /* 0x000fe20004000000 */
[----:B------:R-:W-:Y:S03]  /*42860*/  STL [R1+0x1580], R57 ;  /* 0x0015803901007387 */ /* 0x000fe60000100800 */
[----:B------:R-:W-:Y:S01]  /*42870*/  ISETP.NE.U32.AND P2, PT, R41, RZ, PT ;  /* 0x000000ff2900720c */ /* 0x000fe20003f45070 */
[----:B------:R1:W-:Y:S01]  /*42880*/  STL [R1+0x157c], R58 ;  /* 0x00157c3a01007387 */ /* 0x0003e20000100800 */
[----:B--2---:R-:W-:Y:S01]  /*42890*/  IADD3 R55, P4, R55, R5, RZ ;  /* 0x0000000537377210 */ /* 0x004fe20007f9e0ff */
[----:B-1----:R-:W-:Y:S01]  /*428a0*/  IMAD.MOV.U32 R42, RZ, RZ, R57 ;  /* 0x000000ffff2a7224 */ /* 0x002fe200078e0039 */
[----:B------:R-:W-:-:S02]  /*428b0*/  MOV R43, R58 ;  /* 0x0000003a002b7202 */ /* 0x000fc40000000f00 */
[----:B------:R-:W-:Y:S01]  /*428c0*/  IADD3.X R56, R56, R4, RZ, P4, !PT ;  /* 0x0000000438387210 */ /* 0x000fe200027fe4ff */
[----:B------:R-:W-:Y:S04]  /*428d0*/  STL [R1+0x1518], R55 ;  /* 0x0015183701007387 */ /* 0x000fe80000100800 */
[----:B------:R1:W-:Y:S04]  /*428e0*/  STL [R1+0x1514], R56 ;  /* 0x0015143801007387 */ /* 0x0003e80000100800 */
[----:B------:R-:W2:Y:S04]  /*428f0*/  LDL.LU R58, [R1+0x149c] ;  /* 0x00149c00013a7983 */ /* 0x000ea80000300800 */
        /* <DEDUP_REMOVED lines=67> */
[----:B------:R-:W-:Y:S01]  /*42d30*/  IADD3 R45, P4, R45, R5, RZ ;  /* 0x000000052d2d7210 */ /* 0x000fe20007f9e0ff */
[----:B------:R-:W-:Y:S03]  /*42d40*/  STL [R1+0x14b0], R53 ;  /* 0x0014b03501007387 */ /* 0x000fe60000100800 */
[----:B------:R-:W-:Y:S01]  /*42d50*/  IADD3.X R51, R51, R4, RZ, P4, !PT ;  /* 0x0000000433337210 */ /* 0x000fe200027fe4ff */
[----:B------:R1:W-:Y:S02]  /*42d60*/  STL [R1+0x14ac], R54 ;  /* 0x0014ac3601007387 */ /* 0x0003e40000100800 */
[----:B-1----:R-:W-:Y:S01]  /*42d70*/  IMAD.MOV.U32 R42, RZ, RZ, R53 ;  /* 0x000000ffff2a7224 */ /* 0x002fe200078e0035 */
[----:B------:R-:W-:Y:S01]  /*42d80*/  MOV R43, R54 ;  /* 0x00000036002b7202 */ /* 0x000fe20000000f00 */
[----:B------:R-:W-:Y:S04]  /*42d90*/  STL [R1+0x1418], R45 ;  /* 0x0014182d01007387 */ /* 0x000fe80000100800 */
[----:B------:R1:W-:Y:S04]  /*42da0*/  STL [R1+0x1414], R51 ;  /* 0x0014143301007387 */ /* 0x0003e80000100800 */
[----:B------:R-:W2:Y:S04]  /*42db0*/  LDL.LU R54, [R1+0x139c] ;  /* 0x00139c0001367983 */ /* 0x000ea80000300800 */
        /* <DEDUP_REMOVED lines=29> */
[----:B------:R-:W-:-:S03]  /*42f90*/  IADD3 R57, P3, R57, R5, RZ ;  /* 0x0000000539397210 */ /* 0x000fc60007f7e0ff */
[----:B------:R1:W-:Y:S01]  /*42fa0*/  LDGSTS.E [R40+0x7600], desc[UR8][R42.64], P2 ;  /* 0x076000002a287fae */ /* 0x0003e20009121848 */
[----:B------:R-:W-:Y:S01]  /*42fb0*/  SEL R41, RZ, 0x4, !P1 ;  /* 0x00000004ff297807 */ /* 0x000fe20004800000 */
[----:B------:R-:W-:-:S03]  /*42fc0*/  IMAD.X R58, R58, 0x1, R4, P3 ;  /* 0x000000013a3a7824 */ /* 0x000fc600018e0604 */
[----:B------:R-:W-:Y:S01]  /*42fd0*/  SEL R41, R41, RZ, !P0 ;  /* 0x000000ff29297207 */ /* 0x000fe20004000000 */
[----:B------:R-:W-:Y:S03]  /*42fe0*/  STL [R1+0x1430], R57 ;  /* 0x0014303901007387 */ /* 0x000fe60000100800 */
[----:B------:R-:W-:Y:S01]  /*42ff0*/  ISETP.NE.U32.AND P1, PT, R41, RZ, PT ;  /* 0x000000ff2900720c */ /* 0x000fe20003f25070 */
[----:B------:R2:W-:Y:S01]  /*43000*/  STL [R1+0x142c], R58 ;  /* 0x00142c3a01007387 */ /* 0x0005e20000100800 */
[----:B-1----:R-:W-:Y:S01]  /*43010*/  IMAD.MOV.U32 R42, RZ, RZ, R57 ;  /* 0x000000ffff2a7224 */ /* 0x002fe200078e0039 */
[----:B------:R-:W-:-:S05]  /*43020*/  MOV R43, R58 ;  /* 0x0000003a002b7202 */ /* 0x000fca0000000f00 */
[----:B------:R1:W-:Y:S01]  /*43030*/  LDGSTS.E [R40+0x7700], desc[UR8][R42.64], P2 ;  /* 0x077000002a287fae */ /* 0x0003e20009121848 */
[----:B--2---:R-:W-:-:S04]  /*43040*/  IADD3 R55, P4, R55, R5, RZ ;  /* 0x0000000537377210 */ /* 0x004fc80007f9e0ff */
[----:B------:R-:W-:Y:S01]  /*43050*/  IADD3.X R56, R56, R4, RZ, P4, !PT ;  /* 0x0000000438387210 */ /* 0x000fe200027fe4ff */
[----:B------:R-:W-:Y:S04]  /*43060*/  STL [R1+0x1398], R55 ;  /* 0x0013983701007387 */ /* 0x000fe80000100800 */
[----:B------:R2:W-:Y:S01]  /*43070*/  STL [R1+0x1394], R56 ;  /* 0x0013943801007387 */ /* 0x0005e20000100800 */
[----:B-1----:R-:W-:-:S03]  /*43080*/  MOV R43, R56 ;  /* 0x00000038002b7202 */ /* 0x002fc60000000f00 */
[----:B------:R-:W3:Y:S01]  /*43090*/  LDL.LU R58, [R1+0x12fc] ;  /* 0x0012fc00013a7983 */ /* 0x000ee20000300800 */
[----:B------:R-:W-:-:S03]  /*430a0*/  IMAD.MOV.U32 R42, RZ, RZ, R55 ;  /* 0x000000ffff2a7224 */ /* 0x000fc600078e0037 */
[----:B------:R-:W3:Y:S04]  /*430b0*/  LDL.LU R57, [R1+0x1300] ;  /* 0x0013000001397983 */ /* 0x000ee80000300800 */
[----:B--2---:R-:W2:Y:S04]  /*430c0*/  LDL.LU R56, [R1+0x1304] ;  /* 0x0013040001387983 */ /* 0x004ea80000300800 */
        /* <DEDUP_REMOVED lines=42> */
[----:B------:R-:W-:-:S05]  /*43370*/  IADD3 R57, P1, R57, R5, RZ ;  /* 0x0000000539397210 */ /* 0x000fca0007f3e0ff */
[----:B------:R-:W-:Y:S01]  /*43380*/  IMAD.X R58, R58, 0x1, R4, P1 ;  /* 0x000000013a3a7824 */ /* 0x000fe200008e0604 */
[-C--:B--2---:R-:W-:Y:S01]  /*43390*/  IADD3 R55, P3, R55, R5.reuse, RZ ;  /* 0x0000000537377210 */ /* 0x084fe20007f7e0ff */
[----:B------:R-:W-:Y:S03]  /*433a0*/  STL [R1+0x1300], R57 ;  /* 0x0013003901007387 */ /* 0x000fe60000100800 */
[----:B------:R-:W-:Y:S01]  /*433b0*/  IADD3.X R56, R56, R4, RZ, P3, !PT ;  /* 0x0000000438387210 */ /* 0x000fe20001ffe4ff */
[----:B------:R2:W-:Y:S01]  /*433c0*/  STL [R1+0x12fc], R58 ;  /* 0x0012fc3a01007387 */ /* 0x0005e20000100800 */
[----:B-1----:R-:W-:Y:S01]  /*433d0*/  IMAD.MOV.U32 R42, RZ, RZ, R57 ;  /* 0x000000ffff2a7224 */ /* 0x002fe200078e0039 */
[----:B------:R-:W-:Y:S02]  /*433e0*/  MOV R43, R58 ;  /* 0x0000003a002b7202 */ /* 0x000fe40000000f00 */
[----:B------:R-:W-:Y:S04]  /*433f0*/  STL [R1+0x1308], R55 ;  /* 0x0013083701007387 */ /* 0x000fe80000100800 */
[----:B------:R1:W-:Y:S04]  /*43400*/  STL [R1+0x1304], R56 ;  /* 0x0013043801007387 */ /* 0x0003e80000100800 */
[----:B--2---:R-:W2:Y:S04]  /*43410*/  LDL.LU R58, [R1+0x128c] ;  /* 0x00128c00013a7983 */ /* 0x004ea80000300800 */
[----:B------:R-:W2:Y:S04]  /*43420*/  LDL.LU R57, [R1+0x1290] ;  /* 0x0012900001397983 */ /* 0x000ea80000300800 */
[----:B------:R1:W-:Y:S02]  /*43430*/  LDGSTS.E [R40+0x9500], desc[UR8][R42.64], P2 ;  /* 0x095000002a287fae */ /* 0x0003e40009121848 */
[----:B-1----:R-:W-:Y:S01]  /*43440*/  MOV R43, R56 ;  /* 0x00000038002b7202 */ /* 0x002fe20000000f00 */
[----:B------:R-:W-:Y:S01]  /*43450*/  IMAD.MOV.U32 R42, RZ, RZ, R55 ;  /* 0x000000ffff2a7224 */ /* 0x000fe200078e0037 */
[----:B------:R-:W2:Y:S04]  /*43460*/  LDL.LU R56, [R1+0x11f4] ;  /* 0x0011f40001387983 */ /* 0x000ea80000300800 */
        /* <DEDUP_REMOVED lines=42> */
[----:B--2---:R-:W-:-:S03]  /*43710*/  IADD3 R57, P3, R57, R5, RZ ;  /* 0x0000000539397210 */ /* 0x004fc60007f7e0ff */
        /* <DEDUP_REMOVED lines=10> */
[----:B------:R-:W-:-:S04]  /*437c0*/  IADD3 R55, P4, R55, R5, RZ ;  /* 0x0000000537377210 */ /* 0x000fc80007f9e0ff */
[----:B------:R-:W-:Y:S01]  /*437d0*/  IADD3.X R56, R56, R4, RZ, P4, !PT ;  /* 0x0000000438387210 */ /* 0x000fe200027fe4ff */
[----:B------:R-:W-:Y:S04]  /*437e0*/  STL [R1+0x11f8], R55 ;  /* 0x0011f83701007387 */ /* 0x000fe80000100800 */
[----:B------:R2:W-:Y:S01]  /*437f0*/  STL [R1+0x11f4], R56 ;  /* 0x0011f43801007387 */ /* 0x0005e20000100800 */
[----:B-1----:R-:W-:-:S03]  /*43800*/  MOV R43, R56 ;  /* 0x00000038002b7202 */ /* 0x002fc60000000f00 */
[----:B--2---:R-:W2:Y:S01]  /*43810*/  LDL.LU R58, [R1+0x3d4] ;  /* 0x0003d400013a7983 */ /* 0x004ea20000300800 */
[----:B------:R-:W-:-:S03]  /*43820*/  IMAD.MOV.U32 R42, RZ, RZ, R55 ;  /* 0x000000ffff2a7224 */ /* 0x000fc600078e0037 */
[----:B------:R-:W2:Y:S04]  /*43830*/  LDL.LU R57, [R1+0x3d8] ;  /* 0x0003d80001397983 */ /* 0x000ea80000300800 */
        /* <DEDUP_REMOVED lines=45> */
[-C--:B------:R-:W-:Y:S01]  /*43b10*/  IADD3 R55, P3, R55, R5.reuse, RZ ;  /* 0x0000000537377210 */ /* 0x080fe20007f7e0ff */
        /* <DEDUP_REMOVED lines=599> */
[----:B------:R-:W-:Y:S01]  /*46090*/  IADD3 R55, P3, R55, R5, RZ ;  /* 0x0000000537377210 */ /* 0x000fe20007f7e0ff */
[----:B------:R-:W-:Y:S03]  /*460a0*/  STL [R1+0xb64], R57 ;  /* 0x000b643901007387 */ /* 0x000fe60000100800 */
[----:B------:R-:W-:Y:S01]  /*460b0*/  IADD3.X R56, R56, R4, RZ, P3, !PT ;  /* 0x0000000438387210 */ /* 0x000fe20001ffe4ff */
[----:B------:R2:W-:Y:S01]  /*460c0*/  STL [R1+0xb60], R58 ;  /* 0x000b603a01007387 */ /* 0x0005e20000100800 */
[----:B-1----:R-:W-:Y:S01]  /*460d0*/  MOV R43, R58 ;  /* 0x0000003a002b7202 */ /* 0x002fe20000000f00 */
[----:B------:R-:W-:Y:S02]  /*460e0*/  IMAD.MOV.U32 R42, RZ, RZ, R57 ;  /* 0x000000ffff2a7224 */ /* 0x000fe400078e0039 */
[----:B------:R-:W-:Y:S04]  /*460f0*/  STL [R1+0xb6c], R55 ;  /* 0x000b6c3701007387 */ /* 0x000fe80000100800 */
[----:B------:R1:W-:Y:S04]  /*46100*/  STL [R1+0xb68], R56 ;  /* 0x000b683801007387 */ /* 0x0003e80000100800 */
[----:B--2---:R-:W2:Y:S04]  /*46110*/  LDL.LU R58, [R1+0xbf0] ;  /* 0x000bf000013a7983 */ /* 0x004ea80000300800 */
[----:B------:R-:W2:Y:S04]  /*46120*/  LDL.LU R57, [R1+0xbf4] ;  /* 0x000bf40001397983 */ /* 0x000ea80000300800 */
[----:B------:R1:W-:Y:S02]  /*46130*/  LDGSTS.E [R40+0x1b500], desc[UR8][R42.64], P2 ;  /* 0x1b5000002a287fae */ /* 0x0003e40009121848 */
[----:B-1----:R-:W-:Y:S01]  /*46140*/  IMAD.MOV.U32 R42, RZ, RZ, R55 ;  /* 0x000000ffff2a7224 */ /* 0x002fe200078e0037 */
[----:B------:R-:W-:-:S02]  /*46150*/  MOV R43, R56 ;  /* 0x00000038002b7202 */ /* 0x000fc40000000f00 */
        /* <DEDUP_REMOVED lines=9> */
[----:B-1----:R-:W-:Y:S01]  /*461f0*/  MOV R43, R54 ;  /* 0x00000036002b7202 */ /* 0x002fe20000000f00 */
[----:B------:R-:W-:Y:S01]  /*46200*/  IMAD.MOV.U32 R42, RZ, RZ, R53 ;  /* 0x000000ffff2a7224 */ /* 0x000fe200078e0035 */
        /* <DEDUP_REMOVED lines=36> */
[----:B------:R-:W-:-:S04]  /*46450*/  SEL R41, R41, RZ, !P0 ;  /* 0x000000ff29297207 */ /* 0x000fc80004000000 */
[----:B------:R-:W-:Y:S01]  /*46460*/  ISETP.NE.U32.AND P2, PT, R41, RZ, PT ;  /* 0x000000ff2900720c */ /* 0x000fe20003f45070 */
[----:B-1----:R-:W-:Y:S01]  /*46470*/  IMAD.MOV.U32 R42, RZ, RZ, R57 ;  /* 0x000000ffff2a7224 */ /* 0x002fe200078e0039 */
[----:B------:R-:W-:Y:S01]  /*46480*/  MOV R43, R58 ;  /* 0x0000003a002b7202 */ /* 0x000fe20000000f00 */
[----:B------:R-:W-:Y:S04]  /*46490*/  STL [R1+0xbf4], R57 ;  /* 0x000bf43901007387 */ /* 0x000fe80000100800 */
[----:B------:R1:W-:Y:S01]  /*464a0*/  LDGSTS.E [R40+0x1c700], desc[UR8][R42.64], P1 ;  /* 0x1c7000002a287fae */ /* 0x0003e20008921848 */
[----:B------:R-:W-:-:S03]  /*464b0*/  IADD3 R55, P4, R55, R5, RZ ;  /* 0x0000000537377210 */ /* 0x000fc60007f9e0ff */
[----:B------:R2:W-:Y:S01]  /*464c0*/  STL [R1+0xbf0], R58 ;  /* 0x000bf03a01007387 */ /* 0x0005e20000100800 */
[----:B------:R-:W-:-:S03]  /*464d0*/  IADD3.X R56, R56, R4, RZ, P4, !PT ;  /* 0x0000000438387210 */ /* 0x000fc600027fe4ff */
[----:B------:R-:W-:Y:S01]  /*464e0*/  STL [R1+0xc5c], R55 ;  /* 0x000c5c3701007387 */ /* 0x000fe20000100800 */
[----:B-1----:R-:W-:-:S03]  /*464f0*/  IMAD.MOV.U32 R42, RZ, RZ, R55 ;  /* 0x000000ffff2a7224 */ /* 0x002fc600078e0037 */
[----:B------:R-:W-:Y:S01]  /*46500*/  STL [R1+0xc58], R56 ;  /* 0x000c583801007387 */ /* 0x000fe20000100800 */
[----:B------:R-:W-:-:S03]  /*46510*/  MOV R43, R56 ;  /* 0x00000038002b7202 */ /* 0x000fc60000000f00 */
[----:B------:R-:W3:Y:S04]  /*46520*/  LDL.LU R60, [R1+0xce0] ;  /* 0x000ce000013c7983 */ /* 0x000ee80000300800 */
[----:B------:R-:W3:Y:S04]  /*46530*/  LDL.LU R59, [R1+0xce4] ;  /* 0x000ce400013b7983 */ /* 0x000ee80000300800 */
[----:B------:R1:W-:Y:S04]  /*46540*/  LDGSTS.E [R40+0x1d400], desc[UR8][R42.64], P2 ;  /* 0x1d4000002a287fae */ /* 0x0003e80009121848 */
[----:B--2---:R-:W2:Y:S04]  /*46550*/  LDL.LU R58, [R1+0xce8] ;  /* 0x000ce800013a7983 */ /* 0x004ea80000300800 */
[----:B------:R-:W2:Y:S01]  /*46560*/  LDL.LU R57, [R1+0xcec] ;  /* 0x000cec0001397983 */ /* 0x000ea20000300800 */
[----:B------:R-:W-:-:S05]  /*46570*/  IADD3 R53, P1, R53, R5, RZ ;  /* 0x0000000535357210 */ /* 0x000fca0007f3e0ff */
[----:B------:R-:W-:Y:S02]  /*46580*/  IMAD.X R54, R54, 0x1, R4, P1 ;  /* 0x0000000136367824 */ /* 0x000fe400008e0604 */
[----:B-1----:R-:W-:-:S03]  /*46590*/  IMAD.MOV.U32 R42, RZ, RZ, R53 ;  /* 0x000000ffff2a7224 */ /* 0x002fc600078e0035 */
[----:B------:R-:W-:Y:S01]  /*465a0*/  MOV R43, R54 ;  /* 0x00000036002b7202 */ /* 0x000fe20000000f00 */
[----:B------:R-:W-:Y:S04]  /*465b0*/  STL [R1+0xc64], R53 ;  /* 0x000c643501007387 */ /* 0x000fe80000100800 */
[----:B------:R-:W-:Y:S04]  /*465c0*/  STL [R1+0xc60], R54 ;  /* 0x000c603601007387 */ /* 0x000fe80000100800 */
[----:B------:R1:W-:Y:S01]  /*465d0*/  LDGSTS.E [R40+0x1d500], desc[UR8][R42.64], P2 ;  /* 0x1d5000002a287fae */ /* 0x0003e20009121848 */
[----:B------:R-:W-:-:S04]  /*465e0*/  IADD3 R45, P3, R45, R5, RZ ;  /* 0x000000052d2d7210 */ /* 0x000fc80007f7e0ff */
[----:B------:R-:W-:Y:S01]  /*465f0*/  IADD3.X R51, R51, R4, RZ, P3, !PT ;  /* 0x0000000433337210 */ /* 0x000fe20001ffe4ff */
[----:B------:R-:W-:Y:S04]  /*46600*/  STL [R1+0xc6c], R45 ;  /* 0x000c6c2d01007387 */ /* 0x000fe80000100800 */
[----:B------:R1:W-:Y:S02]  /*46610*/  STL [R1+0xc68], R51 ;  /* 0x000c683301007387 */ /* 0x0003e40000100800 */
[----:B-1----:R-:W-:Y:S01]  /*46620*/  MOV R43, R51 ;  /* 0x00000033002b7202 */ /* 0x002fe20000000f00 */
[----:B------:R-:W-:-:S05]  /*46630*/  IMAD.MOV.U32 R42, RZ, RZ, R45 ;  /* 0x000000ffff2a7224 */ /* 0x000fca00078e002d */
[----:B------:R1:W-:Y:S04]  /*46640*/  LDGSTS.E [R40+0x1d600], desc[UR8][R42.64], P2 ;  /* 0x1d6000002a287fae */ /* 0x0003e80009121848 */
[----:B------:R-:W2:Y:S04]  /*46650*/  LDL.LU R51, [R1+0xcf0] ;  /* 0x000cf00001337983 */ /* 0x000ea80000300800 */
[----:B------:R-:W2:Y:S04]  /*46660*/  LDL.LU R45, [R1+0xcf4] ;  /* 0x000cf400012d7983 */ /* 0x000ea80000300800 */
[----:B------:R-:W2:Y:S04]  /*46670*/  LDL.LU R56, [R1+0xd58] ;  /* 0x000d580001387983 */ /* 0x000ea80000300800 */
[----:B------:R-:W2:Y:S04]  /*46680*/  LDL.LU R55, [R1+0xd5c] ;  /* 0x000d5c0001377983 */ /* 0x000ea80000300800 */
[----:B------:R-:W2:Y:S04]  /*46690*/  LDL.LU R54, [R1+0xd60] ;  /* 0x000d600001367983 */ /* 0x000ea80000300800 */
[----:B------:R-:W2:Y:S01]  /*466a0*/  LDL.LU R53, [R1+0xd64] ;  /* 0x000d640001357983 */ /* 0x000ea20000300800 */
[----:B------:R-:W-:-:S04]  /*466b0*/  ISETP.GT.AND P1, PT, R7, 0x79, PT ;  /* 0x000000790700780c */ /* 0x000fc80003f24270 */
        /* <DEDUP_REMOVED lines=22> */
[----:B------:R-:W-:Y:S02]  /*46820*/  IMAD.X R60, R60, 0x1, R4, P2 ;  /* 0x000000013c3c7824 */ /* 0x000fe400010e0604 */
[----:B-1----:R-:W-:Y:S01]  /*46830*/  IMAD.MOV.U32 R42, RZ, RZ, R59 ;  /* 0x000000ffff2a7224 */ /* 0x002fe200078e003b */
[----:B--2---:R-:W-:Y:S02]  /*46840*/  IADD3 R57, P3, R57, R5, RZ ;  /* 0x0000000539397210 */ /* 0x004fe40007f7e0ff */
[----:B------:R-:W-:Y:S02]  /*46850*/  MOV R43, R60 ;  /* 0x0000003c002b7202 */ /* 0x000fe40000000f00 */
[----:B------:R-:W-:Y:S01]  /*46860*/  IADD3.X R58, R58, R4, RZ, P3, !PT ;  /* 0x000000043a3a7210 */ /* 0x000fe20001ffe4ff */
[----:B------:R-:W-:Y:S04]  /*46870*/  STL [R1+0xce4], R59 ;  /* 0x000ce43b01007387 */ /* 0x000fe80000100800 */
[----:B------:R1:W-:Y:S04]  /*46880*/  LDGSTS.E [R40+0x1e500], desc[UR8][R42.64], P1 ;  /* 0x1e5000002a287fae */ /* 0x0003e80008921848 */
[----:B------:R-:W-:Y:S04]  /*46890*/  STL [R1+0xce0], R60 ;  /* 0x000ce03c01007387 */ /* 0x000fe80000100800 */
[----:B------:R-:W-:Y:S01]  /*468a0*/  STL [R1+0xcec], R57 ;  /* 0x000cec3901007387 */ /* 0x000fe20000100800 */
[----:B-1----:R-:W-:Y:S01]  /*468b0*/  IMAD.MOV.U32 R42, RZ, RZ, R57 ;  /* 0x000000ffff2a7224 */ /* 0x002fe200078e0039 */
[----:B------:R-:W-:-:S02]  /*468c0*/  MOV R43, R58 ;  /* 0x0000003a002b7202 */ /* 0x000fc40000000f00 */
[----:B------:R-:W-:Y:S04]  /*468d0*/  STL [R1+0xce8], R58 ;  /* 0x000ce83a01007387 */ /* 0x000fe80000100800 */
[----:B------:R1:W-:Y:S01]  /*468e0*/  LDGSTS.E [R40+0x1e600], desc[UR8][R42.64], P1 ;  /* 0x1e6000002a287fae */ /* 0x0003e20008921848 */
[----:B------:R-:W-:-:S05]  /*468f0*/  IADD3 R45, P3, R45, R5, RZ ;  /* 0x000000052d2d7210 */ /* 0x000fca0007f7e0ff */
[----:B------:R-:W-:Y:S01]  /*46900*/  IMAD.X R51, R51, 0x1, R4, P3 ;  /* 0x0000000133337824 */ /* 0x000fe200018e0604 */
[----:B------:R-:W-:Y:S01]  /*46910*/  STL [R1+0xcf4], R45 ;  /* 0x000cf42d01007387 */ /* 0x000fe20000100800 */
[----:B-1----:R-:W-:Y:S02]  /*46920*/  MOV R42, R45 ;  /* 0x0000002d002a7202 */ /* 0x002fe40000000f00 */
[----:B------:R-:W-:Y:S01]  /*46930*/  IMAD.MOV.U32 R43, RZ, RZ, R51 ;  /* 0x000000ffff2b7224 */ /* 0x000fe200078e0033 */
[----:B------:R1:W-:Y:S01]  /*46940*/  STL [R1+0xcf0], R51 ;  /* 0x000cf03301007387 */ /* 0x0003e20000100800 */
[----:B------:R-:W-:-:S03]  /*46950*/  ISETP.GT.AND P2, PT, R7, 0x7d, PT ;  /* 0x0000007d0700780c */ /* 0x000fc60003f44270 */
[----:B------:R2:W-:Y:S04]  /*46960*/  LDGSTS.E [R40+0x1e700], desc[UR8][R42.64], P1 ;  /* 0x1e7000002a287fae */ /* 0x0005e80008921848 */
[----:B-1----:R-:W4:Y:S04]  /*46970*/  LDL.LU R51, [R1+0x176c] ;  /* 0x00176c0001337983 */ /* 0x002f280000300800 */
[----:B------:R-:W4:Y:S01]  /*46980*/  LDL.LU R45, [R1+0x1778] ;  /* 0x00177800012d7983 */ /* 0x000f220000300800 */
[----:B------:R-:W-:-:S04]  /*46990*/  SEL R41, RZ, 0x4, !P2 ;  /* 0x00000004ff297807 */ /* 0x000fc80005000000 */
[----:B------:R-:W-:Y:S02]  /*469a0*/  SEL R41, R41, RZ, !P0 ;  /* 0x000000ff29297207 */ /* 0x000fe40004000000 */
[-C--:B------:R-:W-:Y:S02]  /*469b0*/  IADD3 R55, P1, R55, R5.reuse, RZ ;  /* 0x0000000537377210 */ /* 0x080fe40007f3e0ff */
[----:B------:R-:W-:Y:S02]  /*469c0*/  ISETP.NE.U32.AND P2, PT, R41, RZ, PT ;  /* 0x000000ff2900720c */ /* 0x000fe40003f45070 */
[----:B------:R-:W-:Y:S02]  /*469d0*/  IADD3 R53, P3, R53, R5, RZ ;  /* 0x0000000535357210 */ /* 0x000fe40007f7e0ff */
[----:B------:R-:W-:Y:S01]  /*469e0*/  IADD3.X R56, R56, R4, RZ, P1, !PT ;  /* 0x0000000438387210 */ /* 0x000fe20000ffe4ff */
[----:B------:R1:W-:Y:S01]  /*469f0*/  STL [R1+0xd5c], R55 ;  /* 0x000d5c3701007387 */ /* 0x0003e20000100800 */
[----:B--2---:R-:W-:Y:S01]  /*46a00*/  MOV R42, R55 ;  /* 0x00000037002a7202 */ /* 0x004fe20000000f00 */
[----:B------:R-:W-:-:S02]  /*46a10*/  IMAD.X R54, R54, 0x1, R4, P3 ;  /* 0x0000000136367824 */ /* 0x000fc400018e0604 */
[----:B------:R-:W-:Y:S01]  /*46a20*/  IMAD.MOV.U32 R43, RZ, RZ, R56 ;  /* 0x000000ffff2b7224 */ /* 0x000fe200078e0038 */
[----:B------:R2:W-:Y:S04]  /*46a30*/  STL [R1+0xd58], R56 ;  /* 0x000d583801007387 */ /* 0x0005e80000100800 */
[----:B------:R-:W-:Y:S04]  /*46a40*/  STL [R1+0xd64], R53 ;  /* 0x000d643501007387 */ /* 0x000fe80000100800 */
[----:B-1----:R-:W4:Y:S04]  /*46a50*/  LDL.LU R55, [R1+0x1770] ;  /* 0x0017700001377983 */ /* 0x002f280000300800 */
[----:B------:R1:W-:Y:S04]  /*46a60*/  STL [R1+0xd60], R54 ;  /* 0x000d603601007387 */ /* 0x0003e80000100800 */
[----:B------:R-:W4:Y:S04]  /*46a70*/  LDL.LU R41, [R1+0x1768] ;  /* 0x0017680001297983 */ /* 0x000f280000300800 */
[----:B------:R1:W-:Y:S04]  /*46a80*/  LDGSTS.E [R40+0x1f400], desc[UR8][R42.64], P2 ;  /* 0x1f4000002a287fae */ /* 0x0003e80009121848 */
[----:B--2---:R-:W2:Y:S01]  /*46a90*/  LDL.LU R56, [R1+0x1764] ;  /* 0x0017640001387983 */ /* 0x004ea20000300800 */
[----:B-1----:R-:W-:Y:S01]  /*46aa0*/  MOV R42, R53 ;  /* 0x00000035002a7202 */ /* 0x002fe20000000f00 */
[----:B------:R-:W-:-:S02]  /*46ab0*/  IMAD.MOV.U32 R43, RZ, RZ, R54 ;  /* 0x000000ffff2b7224 */ /* 0x000fc400078e0036 */
[----:B------:R-:W2:Y:S04]  /*46ac0*/  LDL.LU R54, [R1+0x175c] ;  /* 0x00175c0001367983 */ /* 0x000ea80000300800 */
[----:B------:R1:W-:Y:S01]  /*46ad0*/  LDGSTS.E [R40+0x1f500], desc[UR8][R42.64], P2 ;  /* 0x1f5000002a287fae */ /* 0x0003e20009121848 */
[----:B---3--:R-:W-:-:S04]  /*46ae0*/  IADD3 R50, P1, R50, R5, RZ ;  /* 0x0000000532327210 */ /* 0x008fc80007f3e0ff */
[----:B------:R-:W-:Y:S02]  /*46af0*/  IADD3.X R52, R52, R4, RZ, P1, !PT ;  /* 0x0000000434347210 */ /* 0x000fe40000ffe4ff */
[----:B----4-:R-:W-:-:S03]  /*46b00*/  IADD3 R47, P3, R47, R5, RZ ;  /* 0x000000052f2f7210 */ /* 0x010fc60007f7e0ff */
        /* <DEDUP_REMOVED lines=12> */
[----:B---3--:R-:W3:Y:S04]  /*46bd0*/  LDL.LU R49, [R1+0x16e8] ;  /* 0x0016e80001317983 */ /* 0x008ee80000300800 */
[----:B------:R-:W4:Y:S01]  /*46be0*/  LDL.LU R47, [R1+0x16f4] ;  /* 0x0016f400012f7983 */ /* 0x000f220000300800 */
[----:B------:R-:W-:-:S03]  /*46bf0*/  ISETP.GT.AND P1, PT, R7, 0x2, PT ;  /* 0x000000020700780c */ /* 0x000fc60003f24270 */
[----:B------:R1:W-:Y:S02]  /*46c00*/  LDGSTS.E [R40+0x1f700], desc[UR8][R42.64], P2 ;  /* 0x1f7000002a287fae */ /* 0x0003e40009121848 */
[----:B-1----:R-:W-:-:S04]  /*46c10*/  SEL R40, RZ, 0x4, !P1 ;  /* 0x00000004ff287807 */ /* 0x002fc80004800000 */
[----:B------:R-:W-:-:S04]  /*46c20*/  SEL R40, R40, RZ, !P0 ;  /* 0x000000ff28287207 */ /* 0x000fc80004000000 */
[----:B------:R-:W-:Y:S02]  /*46c30*/  ISETP.NE.U32.AND P1, PT, R40, RZ, PT ;  /* 0x000000ff2800720c */ /* 0x000fe40003f25070 */
[----:B------:R-:W-:Y:S02]  /*46c40*/  LOP3.LUT R40, R44, 0x40, RZ, 0x3c, !PT ;  /* 0x000000402c287812 */ /* 0x000fe400078e3cff */
[----:B------:R-:W-:-:S04]  /*46c50*/  IADD3 R45, P2, R45, R5, RZ ;  /* 0x000000052d2d7210 */ /* 0x000fc80007f5e0ff */
[----:B------:R-:W-:Y:S01]  /*46c60*/  IADD3.X R51, R51, R4, RZ, P2, !PT ;  /* 0x0000000433337210 */ /* 0x000fe200017fe4ff */
[----:B------:R-:W-:Y:S01]  /*46c70*/  STL [R1+0x1778], R45 ;  /* 0x0017782d01007387 */ /* 0x000fe20000100800 */
[----:B------:R-:W-:-:S03]  /*46c80*/  MOV R42, R45 ;  /* 0x0000002d002a7202 */ /* 0x000fc60000000f00 */
[----:B------:R1:W-:Y:S01]  /*46c90*/  STL [R1+0x176c], R51 ;  /* 0x00176c3301007387 */ /* 0x0003e20000100800 */
[----:B------:R-:W-:-:S03]  /*46ca0*/  IMAD.MOV.U32 R43, RZ, RZ, R51 ;  /* 0x000000ffff2b7224 */ /* 0x000fc600078e0033 */
[----:B------:R-:W3:Y:S04]  /*46cb0*/  LDL.LU R53, [R1+0x16e0] ;  /* 0x0016e00001357983 */ /* 0x000ee80000300800 */
[----:B-1----:R-:W3:Y:S04]  /*46cc0*/  LDL.LU R51, [R1+0x16ec] ;  /* 0x0016ec0001337983 */ /* 0x002ee80000300800 */
[----:B------:R-:W3:Y:S04]  /*46cd0*/  LDL.LU R45, [R1+0x16d8] ;  /* 0x0016d800012d7983 */ /* 0x000ee80000300800 */
[----:B------:R-:W3:Y:S01]  /*46ce0*/  LDL.LU R44, [R1+0x16e4] ;  /* 0x0016e400012c7983 */ /* 0x000ee20000300800 */
[-C--:B------:R-:W-:Y:S01]  /*46cf0*/  IADD3 R55, P2, R55, R5.reuse, RZ ;  /* 0x0000000537377210 */ /* 0x080fe20007f5e0ff */
[----:B------:R-:W-:Y:S01]  /*46d00*/  VIADD R40, R40, UR7 ;  /* 0x0000000728287c36 */ /* 0x000fe20008000000 */
[----:B------:R-:W-:-:S04]  /*46d10*/  IADD3 R41, P3, R41, R5, RZ ;  /* 0x0000000529297210 */ /* 0x000fc80007f7e0ff */
[----:B------:R1:W-:Y:S01]  /*46d20*/  LDGSTS.E [R40+0x800], desc[UR8][R42.64], P1 ;  /* 0x008000002a287fae */ /* 0x0003e20008921848 */
[----:B--2---:R-:W-:-:S03]  /*46d30*/  IADD3.X R56, R56, R4, RZ, P2, !PT ;  /* 0x0000000438387210 */ /* 0x004fc600017fe4ff */
[----:B------:R-:W-:Y:S04]  /*46d40*/  STL [R1+0x1770], R55 ;  /* 0x0017703701007387 */ /* 0x000fe80000100800 */
[----:B------:R2:W-:Y:S01]  /*46d50*/  STL [R1+0x1764], R56 ;  /* 0x0017643801007387 */ /* 0x0005e20000100800 */
[----:B-1----:R-:W-:Y:S01]  /*46d60*/  MOV R42, R55 ;  /* 0x00000037002a7202 */ /* 0x002fe20000000f00 */
[----:B------:R-:W-:Y:S02]  /*46d70*/  IMAD.MOV.U32 R43, RZ, RZ, R56 ;  /* 0x000000ffff2b7224 */ /* 0x000fe400078e0038 */
[----:B------:R-:W-:Y:S01]  /*46d80*/  IMAD.X R54, R54, 0x1, R4, P3 ;  /* 0x0000000136367824 */ /* 0x000fe200018e0604 */
[----:B------:R-:W-:Y:S04]  /*46d90*/  STL [R1+0x1768], R41 ;  /* 0x0017682901007387 */ /* 0x000fe80000100800 */
[----:B------:R1:W-:Y:S04]  /*46da0*/  STL [R1+0x175c], R54 ;  /* 0x00175c3601007387 */ /* 0x0003e80000100800 */
[----:B------:R-:W3:Y:S04]  /*46db0*/  LDL.LU R57, [R1+0x16d0] ;  /* 0x0016d00001397983 */ /* 0x000ee80000300800 */
[----:B--2---:R-:W2:Y:S04]  /*46dc0*/  LDL.LU R56, [R1+0x16dc] ;  /* 0x0016dc0001387983 */ /* 0x004ea80000300800 */
[----:B------:R1:W-:Y:S04]  /*46dd0*/  LDGSTS.E [R40+0x900], desc[UR8][R42.64], P1 ;  /* 0x009000002a287fae */ /* 0x0003e80008921848 */
[----:B------:R-:W2:Y:S01]  /*46de0*/  LDL.LU R55, [R1+0x1668] ;  /* 0x0016680001377983 */ /* 0x000ea20000300800 */
[----:B-1----:R-:W-:Y:S01]  /*46df0*/  IMAD.MOV.U32 R43, RZ, RZ, R54 ;  /* 0x000000ffff2b7224 */ /* 0x002fe200078e0036 */
[----:B------:R-:W-:-:S02]  /*46e00*/  MOV R42, R41 ;  /* 0x00000029002a7202 */ /* 0x000fc40000000f00 */
[----:B------:R-:W2:Y:S04]  /*46e10*/  LDL.LU R54, [R1+0x1674] ;  /* 0x0016740001367983 */ /* 0x000ea80000300800 */
[----:B------:R1:W-:Y:S01]  /*46e20*/  LDGSTS.E [R40+0xa00], desc[UR8][R42.64], P1 ;  /* 0x00a000002a287fae */ /* 0x0003e20008921848 */
[----:B------:R-:W-:Y:S02]  /*46e30*/  ISETP.GT.AND P2, PT, R7, 0x6, PT ;  /* 0x000000060700780c */ /* 0x000fe40003f44270 */
[----:B------:R-:W-:-:S04]  /*46e40*/  IADD3 R50, P3, R50, R5, RZ ;  /* 0x0000000532327210 */ /* 0x000fc80007f7e0ff */
[----:B------:R-:W-:Y:S02]  /*46e50*/  IADD3.X R52, R52, R4, RZ, P3, !PT ;  /* 0x0000000434347210 */ /* 0x000fe40001ffe4ff */
[----:B----4-:R-:W-:Y:S01]  /*46e60*/  IADD3 R47, P4, R47, R5, RZ ;  /* 0x000000052f2f7210 */ /* 0x010fe20007f9e0ff */
[----:B------:R-:W-:Y:S01]  /*46e70*/  STL [R1+0x1760], R50 ;  /* 0x0017603201007387 */ /* 0x000fe20000100800 */
[----:B-1----:R-:W-:Y:S01]  /*46e80*/  MOV R42, R50 ;  /* 0x00000032002a7202 */ /* 0x002fe20000000f00 */
[----:B------:R-:W-:Y:S02]  /*46e90*/  IMAD.MOV.U32 R43, RZ, RZ, R52 ;  /* 0x000000ffff2b7224 */ /* 0x000fe400078e0034 */
[----:B---3--:R-:W-:Y:S01]  /*46ea0*/  IMAD.X R49, R49, 0x1, R4, P4 ;  /* 0x0000000131317824 */ /* 0x008fe200020e0604 */
[----:B------:R1:W-:Y:S04]  /*46eb0*/  STL [R1+0x1750], R52 ;  /* 0x0017503401007387 */ /* 0x0003e80000100800 */
[----:B------:R-:W-:Y:S04]  /*46ec0*/  STL [R1+0x16f4], R47 ;  /* 0x0016f42f01007387 */ /* 0x000fe80000100800 */
[----:B------:R3:W-:Y:S04]  /*46ed0*/  STL [R1+0x16e8], R49 ;  /* 0x0016e83101007387 */ /* 0x0007e80000100800 */
[----:B-1----:R-:W4:Y:S04]  /*46ee0*/  LDL.LU R52, [R1+0x1660] ;  /* 0x0016600001347983 */ /* 0x002f280000300800 */
[----:B------:R1:W-:Y:S04]  /*46ef0*/  LDGSTS.E [R40+0xb00], desc[UR8][R42.64], P1 ;  /* 0x00b000002a287fae */ /* 0x0003e80008921848 */
[----:B------:R-:W4:Y:S01]  /*46f00*/  LDL.LU R50, [R1+0x166c] ;  /* 0x00166c0001327983 */ /* 0x000f220000300800 */
[----:B-1----:R-:W-:Y:S01]  /*46f10*/  IMAD.MOV.U32 R43, RZ, RZ, R49 ;  /* 0x000000ffff2b7224 */ /* 0x002fe200078e0031 */
[----:B------:R-:W-:-:S02]  /*46f20*/  MOV R42, R47 ;  /* 0x0000002f002a7202 */ /* 0x000fc40000000f00 */
[----:B---3--:R-:W3:Y:S04]  /*46f30*/  LDL.LU R49, [R1+0x1658] ;  /* 0x0016580001317983 */ /* 0x008ee80000300800 */
[----:B------:R-:W3:Y:S01]  /*46f40*/  LDL.LU R47, [R1+0x1664] ;  /* 0x00166400012f7983 */ /* 0x000ee20000300800 */
[----:B------:R-:W-:-:S04]  /*46f50*/  SEL R41, RZ, 0x4, !P2 ;  /* 0x00000004ff297807 */ /* 0x000fc80005000000 */
[----:B------:R-:W-:-:S04]  /*46f60*/  SEL R41, R41, RZ, !P0 ;  /* 0x000000ff29297207 */ /* 0x000fc80004000000 */
[----:B------:R-:W-:-:S13]  /*46f70*/  ISETP.NE.U32.AND P2, PT, R41, RZ, PT ;  /* 0x000000ff2900720c */ /* 0x000fda0003f45070 */
[----:B------:R1:W-:Y:S01]  /*46f80*/  LDGSTS.E [R40+0x1800], desc[UR8][R42.64], P2 ;  /* 0x018000002a287fae */ /* 0x0003e20009121848 */
[----:B------:R-:W-:-:S04]  /*46f90*/  IADD3 R51, P1, R51, R5, RZ ;  /* 0x0000000533337210 */ /* 0x000fc80007f3e0ff */
        /* <DEDUP_REMOVED lines=15> */
[----:B------:R-:W3:Y:S01]  /*47090*/  LDL.LU R44, [R1+0x15f4] ;  /* 0x0015f400012c7983 */ /* 0x000ee20000300800 */
[----:B------:R-:W-:Y:S02]  /*470a0*/  ISETP.GT.AND P1, PT, R7, 0xa, PT ;  /* 0x0000000a0700780c */ /* 0x000fe40003f24270 */
[----:B--2---:R-:W-:Y:S01]  /*470b0*/  IADD3 R56, P3, R56, R5, RZ ;  /* 0x0000000538387210 */ /* 0x004fe20007f7e0ff */
[----:B------:R1:W-:Y:S01]  /*470c0*/  LDGSTS.E [R40+0x1a00], desc[UR8][R42.64], P2 ;  /* 0x01a000002a287fae */ /* 0x0003e20009121848 */
[----:B------:R-:W-:Y:S02]  /*470d0*/  SEL R41, RZ, 0x4, !P1 ;  /* 0x00000004ff297807 */ /* 0x000fe40004800000 */
[----:B------:R-:W-:-:S02]  /*470e0*/  IADD3.X R57, R57, R4, RZ, P3, !PT ;  /* 0x0000000439397210 */ /* 0x000fc40001ffe4ff */
[----:B------:R-:W-:Y:S01]  /*470f0*/  SEL R41, R41, RZ, !P0 ;  /* 0x000000ff29297207 */ /* 0x000fe20004000000 */
[----:B------:R-:W-:Y:S03]  /*47100*/  STL [R1+0x16dc], R56 ;  /* 0x0016dc3801007387 */ /* 0x000fe60000100800 */
[----:B------:R-:W-:Y:S02]  /*47110*/  ISETP.NE.U32.AND P1, PT, R41, RZ, PT ;  /* 0x000000ff2900720c */ /* 0x000fe40003f25070 */
        /* <DEDUP_REMOVED lines=8> */
[----:B-1----:R-:W3:Y:S04]  /*471a0*/  LDL.LU R57, [R1+0x15e0] ;  /* 0x0015e00001397983 */ /* 0x002ee80000300800 */
[----:B------:R-:W3:Y:S01]  /*471b0*/  LDL.LU R56, [R1+0x15ec] ;  /* 0x0015ec0001387983 */ /* 0x000ee20000300800 */
[----:B--2---:R-:W-:Y:S01]  /*471c0*/  IMAD.MOV.U32 R43, RZ, RZ, R55 ;  /* 0x000000ffff2b7224 */ /* 0x004fe200078e0037 */
[----:B------:R-:W-:-:S02]  /*471d0*/  MOV R42, R54 ;  /* 0x00000036002a7202 */ /* 0x000fc40000000f00 */
[----:B------:R-:W2:Y:S04]  /*471e0*/  LDL.LU R55, [R1+0x15d8] ;  /* 0x0015d80001377983 */ /* 0x000ea80000300800 */
[----:B------:R-:W2:Y:S04]  /*471f0*/  LDL.LU R54, [R1+0x15e4] ;  /* 0x0015e40001367983 */ /* 0x000ea80000300800 */
[----:B------:R1:W-:Y:S01]  /*47200*/  LDGSTS.E [R40+0x2800], desc[UR8][R42.64], P1 ;  /* 0x028000002a287fae */ /* 0x0003e20008921848 */
[----:B----4-:R-:W-:-:S04]  /*47210*/  IADD3 R50, P2, R50, R5, RZ ;  /* 0x0000000532327210 */ /* 0x010fc80007f5e0ff */
        /* <DEDUP_REMOVED lines=15> */
[----:B------:R-:W4:Y:S04]  /*47310*/  LDL.LU R47, [R1+0x1584] ;  /* 0x00158400012f7983 */ /* 0x000f280000300800 */
        /* <DEDUP_REMOVED lines=16> */
[----:B------:R-:W3:Y:S04]  /*47420*/  LDL.LU R45, [R1+0x1558] ;  /* 0x00155800012d7983 */ /* 0x000ee80000300800 */
[----:B------:R-:W3:Y:S01]  /*47430*/  LDL.LU R44, [R1+0x1564] ;  /* 0x00156400012c7983 */ /* 0x000ee20000300800 */
[----:B------:R-:W-:-:S04]  /*47440*/  ISETP.GT.AND P2, PT, R7, 0xe, PT ;  /* 0x0000000e0700780c */ /* 0x000fc80003f44270 */
[----:B------:R-:W-:-:S04]  /*47450*/  SEL R41, RZ, 0x4, !P2 ;  /* 0x00000004ff297807 */ /* 0x000fc80005000000 */
[----:B------:R-:W-:-:S04]  /*47460*/  SEL R41, R41, RZ, !P0 ;  /* 0x000000ff29297207 */ /* 0x000fc80004000000 */
[----:B------:R-:W-:Y:S02]  /*47470*/  ISETP.NE.U32.AND P2, PT, R41, RZ, PT ;  /* 0x000000ff2900720c */ /* 0x000fe40003f45070 */
[-C--:B------:R-:W-:Y:S02]  /*47480*/  IADD3 R56, P1, R56, R5.reuse, RZ ;  /* 0x0000000538387210 */ /* 0x080fe40007f3e0ff */
[----:B--2---:R-:W-:Y:S02]  /*47490*/  IADD3 R54, P3, R54, R5, RZ ;  /* 0x0000000536367210 */ /* 0x004fe40007f7e0ff */
[----:B------:R-:W-:Y:S01]  /*474a0*/  IADD3.X R57, R57, R4, RZ, P1, !PT ;  /* 0x0000000439397210 */ /* 0x000fe20000ffe4ff */
[----:B------:R-:W-:Y:S02]  /*474b0*/  STL [R1+0x15ec], R56 ;  /* 0x0015ec3801007387 */ /* 0x000fe40000100800 */
[----:B------:R-:W-:Y:S02]  /*474c0*/  IMAD.X R55, R55, 0x1, R4, P3 ;  /* 0x0000000137377824 */ /* 0x000fe400018e0604 */
[----:B------:R1:W-:Y:S04]  /*474d0*/  STL [R1+0x15e0], R57 ;  /* 0x0015e03901007387 */ /* 0x0003e80000100800 */
[----:B------:R2:W-:Y:S04]  /*474e0*/  LDGSTS.E [R40+0x3800], desc[UR8][R42.64], P2 ;  /* 0x038000002a287fae */ /* 0x0005e80009121848 */
[----:B------:R-:W-:Y:S04]  /*474f0*/  STL [R1+0x15e4], R54 ;  /* 0x0015e43601007387 */ /* 0x000fe80000100800 */
[----:B------:R1:W-:Y:S01]  /*47500*/  STL [R1+0x15d8], R55 ;  /* 0x0015d83701007387 */ /* 0x0003e20000100800 */
[----:B--2---:R-:W-:Y:S01]  /*47510*/  MOV R42, R56 ;  /* 0x00000038002a7202 */ /* 0x004fe20000000f00 */
[----:B------:R-:W-:-:S02]  /*47520*/  IMAD.MOV.U32 R43, RZ, RZ, R57 ;  /* 0x000000ffff2b7224 */ /* 0x000fc400078e0039 */
[----:B-1----:R-:W2:Y:S04]  /*47530*/  LDL.LU R57, [R1+0x1550] ;  /* 0x0015500001397983 */ /* 0x002ea80000300800 */
[----:B------:R1:W-:Y:S04]  /*47540*/  LDGSTS.E [R40+0x3900], desc[UR8][R42.64], P2 ;  /* 0x039000002a287fae */ /* 0x0003e80009121848 */
[----:B------:R-:W2:Y:S01]  /*47550*/  LDL.LU R56, [R1+0x155c] ;  /* 0x00155c0001387983 */ /* 0x000ea20000300800 */
[----:B-1----:R-:W-:Y:S01]  /*47560*/  IMAD.MOV.U32 R43, RZ, RZ, R55 ;  /* 0x000000ffff2b7224 */ /* 0x002fe200078e0037 */
        /* <DEDUP_REMOVED lines=17> */
[----:B------:R-:W-:Y:S01]  /*47680*/  ISETP.GT.AND P1, PT, R7, 0x12, PT ;  /* 0x000000120700780c */ /* 0x000fe20003f24270 */
[----:B-1----:R-:W-:Y:S01]  /*47690*/  IMAD.MOV.U32 R43, RZ, RZ, R49 ;  /* 0x000000ffff2b7224 */ /* 0x002fe200078e0031 */
[----:B------:R-:W-:Y:S01]  /*476a0*/  MOV R42, R47 ;  /* 0x0000002f002a7202 */ /* 0x000fe20000000f00 */
[----:B---3--:R-:W3:Y:S04]  /*476b0*/  LDL.LU R49, [R1+0x14d8] ;  /* 0x0014d80001317983 */ /* 0x008ee80000300800 */
        /* <DEDUP_REMOVED lines=22> */
[----:B------:R-:W-:-:S03]  /*47820*/  ISETP.GT.AND P2, PT, R7, 0x16, PT ;  /* 0x000000160700780c */ /* 0x000fc60003f44270 */
[----:B------:R1:W-:Y:S01]  /*47830*/  LDGSTS.E [R40+0x4a00], desc[UR8][R42.64], P1 ;  /* 0x04a000002a287fae */ /* 0x0003e20008921848 */
[----:B------:R-:W-:-:S04]  /*47840*/  SEL R41, RZ, 0x4, !P2 ;  /* 0x00000004ff297807 */ /* 0x000fc80005000000 */
[----:B------:R-:W-:Y:S02]  /*47850*/  SEL R41, R41, RZ, !P0 ;  /* 0x000000ff29297207 */ /* 0x000fe40004000000 */
[----:B--2---:R-:W-:-:S04]  /*47860*/  IADD3 R56, P3, R56, R5, RZ ;  /* 0x0000000538387210 */ /* 0x004fc80007f7e0ff */
[----:B------:R-:W-:Y:S01]  /*47870*/  IADD3.X R57, R57, R4, RZ, P3, !PT ;  /* 0x0000000439397210 */ /* 0x000fe20001ffe4ff */
[----:B------:R-:W-:Y:S01]  /*47880*/  STL [R1+0x155c], R56 ;  /* 0x00155c3801007387 */ /* 0x000fe20000100800 */
[----:B-1----:R-:W-:Y:S02]  /*47890*/  MOV R42, R56 ;  /* 0x00000038002a7202 */ /* 0x002fe40000000f00 */
[----:B------:R-:W-:Y:S01]  /*478a0*/  IADD3 R54, P4, R54, R5, RZ ;  /* 0x0000000536367210 */ /* 0x000fe20007f9e0ff */
[----:B------:R-:W-:Y:S01]  /*478b0*/  IMAD.MOV.U32 R43, RZ, RZ, R57 ;  /* 0x000000ffff2b7224 */ /* 0x000fe200078e0039 */
[----:B------:R-:W-:-:S03]  /*478c0*/  ISETP.NE.U32.AND P2, PT, R41, RZ, PT ;  /* 0x000000ff2900720c */ /* 0x000fc60003f45070 */
        /* <DEDUP_REMOVED lines=51> */
[----:B------:R-:W-:-:S04]  /*47c00*/  IADD3 R56, P2, R56, R5, RZ ;  /* 0x0000000538387210 */ /* 0x000fc80007f5e0ff */
[----:B------:R-:W-:Y:S02]  /*47c10*/  IADD3.X R57, R57, R4, RZ, P2, !PT ;  /* 0x0000000439397210 */ /* 0x000fe400017fe4ff */
[----:B--2---:R-:W-:-:S05]  /*47c20*/  IADD3 R54, P3, R54, R5, RZ ;  /* 0x0000000536367210 */ /* 0x004fca0007f7e0ff */
        /* <DEDUP_REMOVED lines=117> */
[----:B------:R-:W-:-:S11]  /*48380*/  IADD3 R56, P1, R56, R5, RZ ;  /* 0x0000000538387210 */ /* 0x000fd60007f3e0ff */
[----:B------:R1:W-:Y:S01]  /*48390*/  LDGSTS.E [R40+0x9800], desc[UR8][R42.64], P2 ;  /* 0x098000002a287fae */ /* 0x0003e20009121848 */
[----:B------:R-:W-:Y:S02]  /*483a0*/  IADD3.X R57, R57, R4, RZ, P1, !PT ;  /* 0x0000000439397210 */ /* 0x000fe40000ffe4ff */
[----:B--2---:R-:W-:Y:S01]  /*483b0*/  IADD3 R54, P3, R54, R5, RZ ;  /* 0x0000000536367210 */ /* 0x004fe20007f7e0ff */
[----:B------:R-:W-:Y:S04]  /*483c0*/  STL [R1+0x1320], R56 ;  /* 0x0013203801007387 */ /* 0x000fe80000100800 */
[----:B------:R-:W-:Y:S01]  /*483d0*/  IMAD.X R55, R55, 0x1, R4, P3 ;  /* 0x0000000137377824 */ /* 0x000fe200018e0604 */
[----:B-1----:R-:W-:Y:S01]  /*483e0*/  MOV R42, R56 ;  /* 0x00000038002a7202 */ /* 0x002fe20000000f00 */
[----:B------:R-:W-:Y:S01]  /*483f0*/  IMAD.MOV.U32 R43, RZ, RZ, R57 ;  /* 0x000000ffff2b7224 */ /* 0x000fe200078e0039 */
        /* <DEDUP_REMOVED lines=8> */
[----:B--2---:R-:W2:Y:S04]  /*48480*/  LDL.LU R55, [R1+0x1214] ;  /* 0x0012140001377983 */ /* 0x004ea80000300800 */
        /* <DEDUP_REMOVED lines=46> */
[----:B------:R-:W-:-:S04]  /*48770*/  IADD3 R56, P3, R56, R5, RZ ;  /* 0x0000000538387210 */ /* 0x000fc80007f7e0ff */
[----:B------:R-:W-:Y:S01]  /*48780*/  IADD3.X R57, R57, R4, RZ, P3, !PT ;  /* 0x0000000439397210 */ /* 0x000fe20001ffe4ff */
[----:B------:R-:W-:Y:S01]  /*48790*/  STL [R1+0x12b0], R56 ;  /* 0x0012b03801007387 */ /* 0x000fe20000100800 */
[----:B-1----:R-:W-:Y:S02]  /*487a0*/  MOV R42, R56 ;  /* 0x00000038002a7202 */ /* 0x002fe40000000f00 */
[----:B--2---:R-:W-:Y:S01]  /*487b0*/  IADD3 R54, P4, R54, R5, RZ ;  /* 0x0000000536367210 */ /* 0x004fe20007f9e0ff */
        /* <DEDUP_REMOVED lines=658> */
[----:B------:R2:W-:Y:S01]  /*4b0e0*/  STL [R1+0xb80], R57 ;  /* 0x000b803901007387 */ /* 0x0005e20000100800 */
[----:B-1----:R-:W-:Y:S01]  /*4b0f0*/  IMAD.MOV.U32 R43, RZ, RZ, R57 ;  /* 0x000000ffff2b7224 */ /* 0x002fe200078e0039 */
[----:B------:R-:W-:-:S02]  /*4b100*/  MOV R42, R56 ;  /* 0x00000038002a7202 */ /* 0x000fc40000000f00 */
[----:B------:R-:W-:Y:S04]  /*4b110*/  STL [R1+0xb8c], R54 ;  /* 0x000b8c3601007387 */ /* 0x000fe80000100800 */
[----:B------:R1:W-:Y:S04]  /*4b120*/  STL [R1+0xb88], R55 ;  /* 0x000b883701007387 */ /* 0x0003e80000100800 */
[----:B--2---:R-:W2:Y:S04]  /*4b130*/  LDL.LU R57, [R1+0xc10] ;  /* 0x000c100001397983 */ /* 0x004ea80000300800 */
[----:B------:R-:W2:Y:S04]  /*4b140*/  LDL.LU R56, [R1+0xc14] ;  /* 0x000c140001387983 */ /* 0x000ea80000300800 */
[----:B------:R1:W-:Y:S02]  /*4b150*/  LDGSTS.E [R40+0x1b900], desc[UR8][R42.64], P2 ;  /* 0x1b9000002a287fae */ /* 0x0003e40009121848 */
[----:B-1----:R-:W-:Y:S01]  /*4b160*/  MOV R42, R54 ;  /* 0x00000036002a7202 */ /* 0x002fe20000000f00 */
[----:B------:R-:W-:-:S02]  /*4b170*/  IMAD.MOV.U32 R43, RZ, RZ, R55 ;  /* 0x000000ffff2b7224 */ /* 0x000fc400078e0037 */
[----:B------:R-:W2:Y:S04]  /*4b180*/  LDL.LU R55, [R1+0xc78] ;  /* 0x000c780001377983 */ /* 0x000ea80000300800 */
[----:B------:R-:W2:Y:S01]  /*4b190*/  LDL.LU R54, [R1+0xc7c] ;  /* 0x000c7c0001367983 */ /* 0x000ea20000300800 */
[----:B------:R-:W-:-:S03]  /*4b1a0*/  IADD3 R50, P3, R50, R5, RZ ;  /* 0x0000000532327210 */ /* 0x000fc60007f7e0ff */
[----:B------:R1:W-:Y:S01]  /*4b1b0*/  LDGSTS.E [R40+0x1ba00], desc[UR8][R42.64], P2 ;  /* 0x1ba000002a287fae */ /* 0x0003e20009121848 */
[----:B------:R-:W-:Y:S02]  /*4b1c0*/  IADD3.X R52, R52, R4, RZ, P3, !PT ;  /* 0x0000000434347210 */ /* 0x000fe40001ffe4ff */
[----:B----4-:R-:W-:Y:S01]  /*4b1d0*/  IADD3 R47, P4, R47, R5, RZ ;  /* 0x000000052f2f7210 */ /* 0x010fe20007f9e0ff */
[----:B------:R-:W-:Y:S04]  /*4b1e0*/  STL [R1+0xb94], R50 ;  /* 0x000b943201007387 */ /* 0x000fe80000100800 */
[----:B---3--:R-:W-:Y:S01]  /*4b1f0*/  IMAD.X R49, R49, 0x1, R4, P4 ;  /* 0x0000000131317824 */ /* 0x008fe200020e0604 */
[----:B------:R3:W-:Y:S01]  /*4b200*/  STL [R1+0xb90], R52 ;  /* 0x000b903401007387 */ /* 0x0007e20000100800 */
[----:B-1----:R-:W-:Y:S01]  /*4b210*/  MOV R42, R50 ;  /* 0x00000032002a7202 */ /* 0x002fe20000000f00 */
[----:B------:R-:W-:-:S02]  /*4b220*/  IMAD.MOV.U32 R43, RZ, RZ, R52 ;  /* 0x000000ffff2b7224 */ /* 0x000fc400078e0034 */
[----:B------:R-:W-:Y:S04]  /*4b230*/  STL [R1+0xbfc], R47 ;  /* 0x000bfc2f01007387 */ /* 0x000fe80000100800 */
[----:B------:R1:W-:Y:S04]  /*4b240*/  STL [R1+0xbf8], R49 ;  /* 0x000bf83101007387 */ /* 0x0003e80000100800 */
[----:B---3--:R-:W3:Y:S04]  /*4b250*/  LDL.LU R52, [R1+0xc80] ;  /* 0x000c800001347983 */ /* 0x008ee80000300800 */
[----:B------:R-:W4:Y:S04]  /*4b260*/  LDL.LU R50, [R1+0xc84] ;  /* 0x000c840001327983 */ /* 0x000f280000300800 */
[----:B------:R1:W-:Y:S01]  /*4b270*/  LDGSTS.E [R40+0x1bb00], desc[UR8][R42.64], P2 ;  /* 0x1bb000002a287fae */ /* 0x0003e20009121848 */
        /* <DEDUP_REMOVED lines=36> */
[----:B------:R1:W-:Y:S01]  /*4b4c0*/  LDGSTS.E [R40+0x1cb00], desc[UR8][R42.64], P1 ;  /* 0x1cb000002a287fae */ /* 0x0003e20008921848 */
[----:B------:R-:W-:-:S03]  /*4b4d0*/  IADD3 R54, P4, R54, R5, RZ ;  /* 0x0000000536367210 */ /* 0x000fc60007f9e0ff */
[----:B------:R2:W-:Y:S02]  /*4b4e0*/  STL [R1+0xc10], R57 ;  /* 0x000c103901007387 */ /* 0x0005e40000100800 */
[----:B------:R-:W-:Y:S02]  /*4b4f0*/  IMAD.X R55, R55, 0x1, R4, P4 ;  /* 0x0000000137377824 */ /* 0x000fe400020e0604 */
[----:B------:R-:W-:Y:S01]  /*4b500*/  STL [R1+0xc7c], R54 ;  /* 0x000c7c3601007387 */ /* 0x000fe20000100800 */
[----:B-1----:R-:W-:Y:S01]  /*4b510*/  MOV R42, R54 ;  /* 0x00000036002a7202 */ /* 0x002fe20000000f00 */
[----:B------:R-:W-:Y:S02]  /*4b520*/  IMAD.MOV.U32 R43, RZ, RZ, R55 ;  /* 0x000000ffff2b7224 */ /* 0x000fe400078e0037 */
[----:B------:R-:W-:Y:S04]  /*4b530*/  STL [R1+0xc78], R55 ;  /* 0x000c783701007387 */ /* 0x000fe80000100800 */
[----:B------:R-:W3:Y:S04]  /*4b540*/  LDL.LU R59, [R1+0xd00] ;  /* 0x000d0000013b7983 */ /* 0x000ee80000300800 */
[----:B------:R-:W3:Y:S04]  /*4b550*/  LDL.LU R58, [R1+0xd04] ;  /* 0x000d0400013a7983 */ /* 0x000ee80000300800 */
[----:B------:R1:W-:Y:S04]  /*4b560*/  LDGSTS.E [R40+0x1d800], desc[UR8][R42.64], P2 ;  /* 0x1d8000002a287fae */ /* 0x0003e80009121848 */
[----:B--2---:R-:W2:Y:S04]  /*4b570*/  LDL.LU R57, [R1+0xd08] ;  /* 0x000d080001397983 */ /* 0x004ea80000300800 */
[----:B------:R-:W2:Y:S01]  /*4b580*/  LDL.LU R56, [R1+0xd0c] ;  /* 0x000d0c0001387983 */ /* 0x000ea20000300800 */
[----:B----4-:R-:W-:-:S04]  /*4b590*/  IADD3 R50, P1, R50, R5, RZ ;  /* 0x0000000532327210 */ /* 0x010fc80007f3e0ff */
[----:B---3--:R-:W-:Y:S02]  /*4b5a0*/  IADD3.X R52, R52, R4, RZ, P1, !PT ;  /* 0x0000000434347210 */ /* 0x008fe40000ffe4ff */
[----:B-1----:R-:W-:Y:S01]  /*4b5b0*/  MOV R42, R50 ;  /* 0x00000032002a7202 */ /* 0x002fe20000000f00 */
[----:B------:R1:W-:Y:S02]  /*4b5c0*/  STL [R1+0xc84], R50 ;  /* 0x000c843201007387 */ /* 0x0003e40000100800 */
[----:B------:R-:W-:Y:S02]  /*4b5d0*/  IMAD.MOV.U32 R43, RZ, RZ, R52 ;  /* 0x000000ffff2b7224 */ /* 0x000fe400078e0034 */
[----:B------:R-:W-:Y:S04]  /*4b5e0*/  STL [R1+0xc80], R52 ;  /* 0x000c803401007387 */ /* 0x000fe80000100800 */
[----:B------:R3:W-:Y:S01]  /*4b5f0*/  LDGSTS.E [R40+0x1d900], desc[UR8][R42.64], P2 ;  /* 0x1d9000002a287fae */ /* 0x0007e20009121848 */
[----:B------:R-:W-:-:S05]  /*4b600*/  IADD3 R47, P3, R47, R5, RZ ;  /* 0x000000052f2f7210 */ /* 0x000fca0007f7e0ff */
[----:B------:R-:W-:Y:S01]  /*4b610*/  IMAD.X R49, R49, 0x1, R4, P3 ;  /* 0x0000000131317824 */ /* 0x000fe200018e0604 */
[----:B------:R-:W-:Y:S03]  /*4b620*/  STL [R1+0xc8c], R47 ;  /* 0x000c8c2f01007387 */ /* 0x000fe60000100800 */
[----:B---3--:R-:W-:Y:S01]  /*4b630*/  IMAD.MOV.U32 R43, RZ, RZ, R49 ;  /* 0x000000ffff2b7224 */ /* 0x008fe200078e0031 */
[----:B------:R3:W-:Y:S04]  /*4b640*/  STL [R1+0xc88], R49 ;  /* 0x000c883101007387 */ /* 0x0007e80000100800 */
[----:B-1----:R-:W4:Y:S04]  /*4b650*/  LDL.LU R50, [R1+0xd10] ;  /* 0x000d100001327983 */ /* 0x002f280000300800 */
[----:B---3--:R-:W3:Y:S04]  /*4b660*/  LDL.LU R49, [R1+0xd14] ;  /* 0x000d140001317983 */ /* 0x008ee80000300800 */
[----:B------:R-:W4:Y:S04]  /*4b670*/  LDL.LU R55, [R1+0xd78] ;  /* 0x000d780001377983 */ /* 0x000f280000300800 */
[----:B------:R-:W4:Y:S01]  /*4b680*/  LDL.LU R54, [R1+0xd7c] ;  /* 0x000d7c0001367983 */ /* 0x000f220000300800 */
[----:B------:R-:W-:-:S03]  /*4b690*/  MOV R42, R47 ;  /* 0x0000002f002a7202 */ /* 0x000fc60000000f00 */
[----:B------:R-:W4:Y:S04]  /*4b6a0*/  LDL.LU R52, [R1+0xd80] ;  /* 0x000d800001347983 */ /* 0x000f280000300800 */
        /* <DEDUP_REMOVED lines=17> */
[----:B------:R-:W4:Y:S04]  /*4b7c0*/  LDL.LU R45, [R1+0xd90] ;  /* 0x000d9000012d7983 */ /* 0x000f280000300800 */
[----:B------:R-:W4:Y:S01]  /*4b7d0*/  LDL.LU R44, [R1+0xd94] ;  /* 0x000d9400012c7983 */ /* 0x000f220000300800 */
[----:B------:R-:W-:-:S04]  /*4b7e0*/  ISETP.GT.AND P1, PT, R7, 0x7a, PT ;  /* 0x0000007a0700780c */ /* 0x000fc80003f24270 */
[----:B------:R-:W-:-:S04]  /*4b7f0*/  SEL R41, RZ, 0x4, !P1 ;  /* 0x00000004ff297807 */ /* 0x000fc80004800000 */
[----:B------:R-:W-:-:S04]  /*4b800*/  SEL R41, R41, RZ, !P0 ;  /* 0x000000ff29297207 */ /* 0x000fc80004000000 */
[----:B------:R-:W-:-:S13]  /*4b810*/  ISETP.NE.U32.AND P1, PT, R41, RZ, PT ;  /* 0x000000ff2900720c */ /* 0x000fda0003f25070 */
[----:B------:R1:W-:Y:S01]  /*4b820*/  LDGSTS.E [R40+0x1e800], desc[UR8][R42.64], P1 ;  /* 0x1e8000002a287fae */ /* 0x0003e20008921848 */
[----:B------:R-:W-:-:S04]  /*4b830*/  IADD3 R58, P2, R58, R5, RZ ;  /* 0x000000053a3a7210 */ /* 0x000fc80007f5e0ff */
[----:B------:R-:W-:Y:S02]  /*4b840*/  IADD3.X R59, R59, R4, RZ, P2, !PT ;  /* 0x000000043b3b7210 */ /* 0x000fe400017fe4ff */
[----:B--2---:R-:W-:-:S03]  /*4b850*/  IADD3 R56, P3, R56, R5, RZ ;  /* 0x0000000538387210 */ /* 0x004fc60007f7e0ff */
[----:B-1----:R-:W-:Y:S01]  /*4b860*/  IMAD.MOV.U32 R43, RZ, RZ, R59 ;  /* 0x000000ffff2b7224 */ /* 0x002fe200078e003b */
[----:B------:R-:W-:Y:S01]  /*4b870*/  MOV R42, R58 ;  /* 0x0000003a002a7202 */ /* 0x000fe20000000f00 */
[----:B------:R-:W-:-:S04]  /*4b880*/  IMAD.X R57, R57, 0x1, R4, P3 ;  /* 0x0000000139397824 */ /* 0x000fc800018e0604 */
[----:B------:R1:W-:Y:S04]  /*4b890*/  LDGSTS.E [R40+0x1e900], desc[UR8][R42.64], P1 ;  /* 0x1e9000002a287fae */ /* 0x0003e80008921848 */
[----:B------:R-:W-:Y:S01]  /*4b8a0*/  STL [R1+0xd04], R58 ;  /* 0x000d043a01007387 */ /* 0x000fe20000100800 */
[----:B------:R-:W-:-:S03]  /*4b8b0*/  ISETP.GT.AND P2, PT, R7, 0x7e, PT ;  /* 0x0000007e0700780c */ /* 0x000fc60003f44270 */
[----:B------:R-:W-:Y:S01]  /*4b8c0*/  STL [R1+0xd00], R59 ;  /* 0x000d003b01007387 */ /* 0x000fe20000100800 */
[----:B-1----:R-:W-:Y:S01]  /*4b8d0*/  MOV R42, R56 ;  /* 0x00000038002a7202 */ /* 0x002fe20000000f00 */
[----:B------:R-:W-:Y:S02]  /*4b8e0*/  IMAD.MOV.U32 R43, RZ, RZ, R57 ;  /* 0x000000ffff2b7224 */ /* 0x000fe400078e0039 */
[----:B------:R-:W-:Y:S04]  /*4b8f0*/  STL [R1+0xd0c], R56 ;  /* 0x000d0c3801007387 */ /* 0x000fe80000100800 */
[----:B------:R-:W-:Y:S04]  /*4b900*/  STL [R1+0xd08], R57 ;  /* 0x000d083901007387 */ /* 0x000fe80000100800 */
[----:B------:R1:W-:Y:S01]  /*4b910*/  LDGSTS.E [R40+0x1ea00], desc[UR8][R42.64], P1 ;  /* 0x1ea000002a287fae */ /* 0x0003e20008921848 */
[----:B------:R-:W-:-:S02]  /*4b920*/  SEL R41, RZ, 0x4, !P2 ;  /* 0x00000004ff297807 */ /* 0x000fc40005000000 */
[----:B---3--:R-:W-:-:S04]  /*4b930*/  IADD3 R49, P3, R49, R5, RZ ;  /* 0x0000000531317210 */ /* 0x008fc80007f7e0ff */
[----:B----4-:R-:W-:Y:S01]  /*4b940*/  IADD3.X R50, R50, R4, RZ, P3, !PT ;  /* 0x0000000432327210 */ /* 0x010fe20001ffe4ff */
[----:B------:R-:W-:Y:S01]  /*4b950*/  STL [R1+0xd14], R49 ;  /* 0x000d143101007387 */ /* 0x000fe20000100800 */
[----:B-1----:R-:W-:Y:S02]  /*4b960*/  IMAD.MOV.U32 R42, RZ, RZ, R49 ;  /* 0x000000ffff2a7224 */ /* 0x002fe400078e0031 */
[----:B------:R-:W-:Y:S01]  /*4b970*/  MOV R43, R50 ;  /* 0x00000032002b7202 */ /* 0x000fe20000000f00 */
[----:B------:R1:W-:Y:S01]  /*4b980*/  STL [R1+0xd10], R50 ;  /* 0x000d103201007387 */ /* 0x0003e20000100800 */
[----:B------:R-:W-:-:S03]  /*4b990*/  SEL R41, R41, RZ, !P0 ;  /* 0x000000ff29297207 */ /* 0x000fc60004000000 */
[----:B------:R2:W-:Y:S04]  /*4b9a0*/  LDGSTS.E [R40+0x1eb00], desc[UR8][R42.64], P1 ;  /* 0x1eb000002a287fae */ /* 0x0005e80008921848 */
[----:B-1----:R-:W3:Y:S04]  /*4b9b0*/  LDL.LU R50, [R1+0x1748] ;  /* 0x0017480001327983 */ /* 0x002ee80000300800 */
[----:B------:R-:W4:Y:S01]  /*4b9c0*/  LDL.LU R49, [R1+0x1754] ;  /* 0x0017540001317983 */ /* 0x000f220000300800 */
[----:B------:R-:W-:Y:S02]  /*4b9d0*/  IADD3 R54, P1, R54, R5, RZ ;  /* 0x0000000536367210 */ /* 0x000fe40007f3e0ff */
[----:B------:R-:W-:-:S02]  /*4b9e0*/  ISETP.NE.U32.AND P2, PT, R41, RZ, PT ;  /* 0x000000ff2900720c */ /* 0x000fc40003f45070 */
[----:B------:R-:W-:Y:S01]  /*4b9f0*/  IADD3 R47, P3, R47, R5, RZ ;  /* 0x000000052f2f7210 */ /* 0x000fe20007f7e0ff */
[----:B------:R-:W-:Y:S02]  /*4ba00*/  IMAD.X R55, R55, 0x1, R4, P1 ;  /* 0x0000000137377824 */ /* 0x000fe400008e0604 */
[----:B--2---:R-:W-:Y:S01]  /*4ba10*/  IMAD.MOV.U32 R42, RZ, RZ, R54 ;  /* 0x000000ffff2a7224 */ /* 0x004fe200078e0036 */
[----:B------:R-:W-:Y:S02]  /*4ba20*/  IADD3.X R52, R52, R4, RZ, P3, !PT ;  /* 0x0000000434347210 */ /* 0x000fe40001ffe4ff */
[----:B------:R-:W-:Y:S01]  /*4ba30*/  MOV R43, R55 ;  /* 0x00000037002b7202 */ /* 0x000fe20000000f00 */
[----:B------:R-:W-:Y:S04]  /*4ba40*/  STL [R1+0xd7c], R54 ;  /* 0x000d7c3601007387 */ /* 0x000fe80000100800 */
[----:B------:R-:W-:Y:S04]  /*4ba50*/  STL [R1+0xd78], R55 ;  /* 0x000d783701007387 */ /* 0x000fe80000100800 */
[----:B------:R-:W-:Y:S04]  /*4ba60*/  STL [R1+0xd84], R47 ;  /* 0x000d842f01007387 */ /* 0x000fe80000100800 */
[----:B------:R1:W-:Y:S04]  /*4ba70*/  LDGSTS.E [R40+0x1f800], desc[UR8][R42.64], P2 ;  /* 0x1f8000002a287fae */ /* 0x0003e80009121848 */
[----:B------:R2:W-:Y:S04]  /*4ba80*/  STL [R1+0xd80], R52 ;  /* 0x000d803401007387 */ /* 0x0005e80000100800 */
[----:B------:R-:W3:Y:S01]  /*4ba90*/  LDL.LU R58, [R1+0x1740] ;  /* 0x00174000013a7983 */ /* 0x000ee20000300800 */
[----:B-1----:R-:W-:Y:S01]  /*4baa0*/  MOV R43, R52 ;  /* 0x00000034002b7202 */ /* 0x002fe20000000f00 */
[----:B------:R-:W-:-:S02]  /*4bab0*/  IMAD.MOV.U32 R42, RZ, RZ, R47 ;  /* 0x000000ffff2a7224 */ /* 0x000fc400078e002f */
[----:B--2---:R-:W2:Y:S04]  /*4bac0*/  LDL.LU R52, [R1+0x174c] ;  /* 0x00174c0001347983 */ /* 0x004ea80000300800 */
[----:B------:R-:W2:Y:S04]  /*4bad0*/  LDL.LU R47, [R1+0x1738] ;  /* 0x00173800012f7983 */ /* 0x000ea80000300800 */
[----:B------:R-:W2:Y:S04]  /*4bae0*/  LDL.LU R41, [R1+0x1744] ;  /* 0x0017440001297983 */ /* 0x000ea80000300800 */
[----:B------:R1:W-:Y:S01]  /*4baf0*/  LDGSTS.E [R40+0x1f900], desc[UR8][R42.64], P2 ;  /* 0x1f9000002a287fae */ /* 0x0003e20009121848 */
[----:B------:R-:W-:-:S05]  /*4bb00*/  IADD3 R51, P1, R51, R5, RZ ;  /* 0x0000000533337210 */ /* 0x000fca0007f3e0ff */
[----:B------:R-:W-:Y:S01]  /*4bb10*/  IMAD.X R53, R53, 0x1, R4, P1 ;  /* 0x0000000135357824 */ /* 0x000fe200008e0604 */
[----:B------:R-:W-:Y:S01]  /*4bb20*/  STL [R1+0xd8c], R51 ;  /* 0x000d8c3301007387 */ /* 0x000fe20000100800 */
[----:B------:R-:W-:-:S03]  /*4bb30*/  IADD3 R44, P3, R44, R5, RZ ;  /* 0x000000052c2c7210 */ /* 0x000fc60007f7e0ff */
[----:B------:R-:W-:Y:S01]  /*4bb40*/  STL [R1+0xd88], R53 ;  /* 0x000d883501007387 */ /* 0x000fe20000100800 */
[----:B------:R-:W-:-:S03]  /*4bb50*/  IADD3.X R45, R45, R4, RZ, P3, !PT ;  /* 0x000000042d2d7210 */ /* 0x000fc60001ffe4ff */
[----:B------:R1:W-:Y:S04]  /*4bb60*/  STL [R1+0xd94], R44 ;  /* 0x000d942c01007387 */ /* 0x0003e80000100800 */
[----:B------:R1:W-:Y:S04]  /*4bb70*/  STL [R1+0xd90], R45 ;  /* 0x000d902d01007387 */ /* 0x0003e80000100800 */
[----:B------:R-:W2:Y:S04]  /*4bb80*/  LDL.LU R57, [R1+0x1710] ;  /* 0x0017100001397983 */ /* 0x000ea80000300800 */
[----:B------:R-:W2:Y:S04]  /*4bb90*/  LDL.LU R56, [R1+0x173c] ;  /* 0x00173c0001387983 */ /* 0x000ea80000300800 */
[----:B------:R-:W2:Y:S04]  /*4bba0*/  LDL.LU R55, [R1+0x16c8] ;  /* 0x0016c80001377983 */ /* 0x000ea80000300800 */
[----:B------:R-:W2:Y:S01]  /*4bbb0*/  LDL.LU R54, [R1+0x16d4] ;  /* 0x0016d40001367983 */ /* 0x000ea20000300800 */
[----:B-1----:R-:W-:Y:S01]  /*4bbc0*/  IMAD.MOV.U32 R42, RZ, RZ, R51 ;  /* 0x000000ffff2a7224 */ /* 0x002fe200078e0033 */
[----:B------:R-:W-:-:S05]  /*4bbd0*/  MOV R43, R53 ;  /* 0x00000035002b7202 */ /* 0x000fca0000000f00 */
[----:B------:R1:W-:Y:S02]  /*4bbe0*/  LDGSTS.E [R40+0x1fa00], desc[UR8][R42.64], P2 ;  /* 0x1fa000002a287fae */ /* 0x0003e40009121848 */
[----:B-1----:R-:W-:Y:S01]  /*4bbf0*/  IMAD.MOV.U32 R42, RZ, RZ, R44 ;  /* 0x000000ffff2a7224 */ /* 0x002fe200078e002c */
[----:B------:R-:W-:-:S05]  /*4bc00*/  MOV R43, R45 ;  /* 0x0000002d002b7202 */ /* 0x000fca0000000f00 */
[----:B------:R1:W-:Y:S01]  /*4bc10*/  LDGSTS.E [R40+0x1fb00], desc[UR8][R42.64], P2 ;  /* 0x1fb000002a287fae */ /* 0x0003e20009121848 */
[----:B------:R-:W-:Y:S01]  /*4bc20*/  ISETP.GT.AND P1, PT, R7, 0x3, PT ;  /* 0x000000030700780c */ /* 0x000fe20003f24270 */
[----:B------:R-:W-:-:S03]  /*4bc30*/  IMAD.SHL.U32 R44, R46, 0x4, RZ ;  /* 0x000000042e2c7824 */ /* 0x000fc600078e00ff */
[----:B-1----:R-:W-:-:S04]  /*4bc40*/  SEL R40, RZ, 0x4, !P1 ;  /* 0x00000004ff287807 */ /* 0x002fc80004800000 */
[----:B------:R-:W-:-:S04]  /*4bc50*/  SEL R40, R40, RZ, !P0 ;  /* 0x000000ff28287207 */ /* 0x000fc80004000000 */
[----:B------:R-:W-:Y:S02]  /*4bc60*/  ISETP.NE.U32.AND P1, PT, R40, RZ, PT ;  /* 0x000000ff2800720c */ /* 0x000fe40003f25070 */
[----:B------:R-:W-:-:S05]  /*4bc70*/  LOP3.LUT R45, R44, 0x60, RZ, 0x3c, !PT ;  /* 0x000000602c2d7812 */ /* 0x000fca00078e3cff */
[----:B------:R-:W-:Y:S01]  /*4bc80*/  VIADD R40, R45, UR7 ;  /* 0x000000072d287c36 */ /* 0x000fe20008000000 */
[----:B----4-:R-:W-:-:S04]  /*4bc90*/  IADD3 R49, P2, R49, R5, RZ ;  /* 0x0000000531317210 */ /* 0x010fc80007f5e0ff */
[----:B---3--:R-:W-:Y:S01]  /*4bca0*/  IADD3.X R50, R50, R4, RZ, P2, !PT ;  /* 0x0000000432327210 */ /* 0x008fe200017fe4ff */
[----:B------:R-:W-:Y:S01]  /*4bcb0*/  STL [R1+0x1754], R49 ;  /* 0x0017543101007387 */ /* 0x000fe20000100800 */
[----:B------:R-:W-:-:S03]  /*4bcc0*/  MOV R42, R49 ;  /* 0x00000031002a7202 */ /* 0x000fc60000000f00 */
[----:B------:R1:W-:Y:S01]  /*4bcd0*/  STL [R1+0x1748], R50 ;  /* 0x0017483201007387 */ /* 0x0003e20000100800 */
[----:B------:R-:W-:-:S03]  /*4bce0*/  IMAD.MOV.U32 R43, RZ, RZ, R50 ;  /* 0x000000ffff2b7224 */ /* 0x000fc600078e0032 */
[----:B------:R-:W3:Y:S04]  /*4bcf0*/  LDL.LU R53, [R1+0x16c0] ;  /* 0x0016c00001357983 */ /* 0x000ee80000300800 */
[----:B------:R-:W4:Y:S04]  /*4bd00*/  LDL.LU R51, [R1+0x16cc] ;  /* 0x0016cc0001337983 */ /* 0x000f280000300800 */
[----:B-1----:R-:W3:Y:S04]  /*4bd10*/  LDL.LU R50, [R1+0x16b8] ;  /* 0x0016b80001327983 */ /* 0x002ee80000300800 */
[----:B------:R-:W3:Y:S04]  /*4bd20*/  LDL.LU R49, [R1+0x16c4] ;  /* 0x0016c40001317983 */ /* 0x000ee80000300800 */
[----:B------:R1:W-:Y:S01]  /*4bd30*/  LDGSTS.E [R40+0xc00], desc[UR8][R42.64], P1 ;  /* 0x00c000002a287fae */ /* 0x0003e20008921848 */
[----:B--2---:R-:W-:-:S04]  /*4bd40*/  IADD3 R52, P2, R52, R5, RZ ;  /* 0x0000000534347210 */ /* 0x004fc80007f5e0ff */
        /* <DEDUP_REMOVED lines=9> */
[----:B------:R-:W3:Y:S04]  /*4bde0*/  LDL.LU R59, [R1+0x1690] ;  /* 0x00169000013b7983 */ /* 0x000ee80000300800 */
[----:B-1----:R-:W3:Y:S04]  /*4bdf0*/  LDL.LU R58, [R1+0x16bc] ;  /* 0x0016bc00013a7983 */ /* 0x002ee80000300800 */
[----:B------:R1:W-:Y:S04]  /*4be00*/  LDGSTS.E [R40+0xd00], desc[UR8][R42.64], P1 ;  /* 0x00d000002a287fae */ /* 0x0003e80008921848 */
[----:B------:R-:W3:Y:S01]  /*4be10*/  LDL.LU R52, [R1+0x1648] ;  /* 0x0016480001347983 */ /* 0x000ee20000300800 */
[----:B-1----:R-:W-:Y:S01]  /*4be20*/  IMAD.MOV.U32 R43, RZ, RZ, R47 ;  /* 0x000000ffff2b7224 */ /* 0x002fe200078e002f */
[----:B------:R-:W-:-:S02]  /*4be30*/  MOV R42, R41 ;  /* 0x00000029002a7202 */ /* 0x000fc40000000f00 */
[----:B--2---:R-:W2:Y:S04]  /*4be40*/  LDL.LU R47, [R1+0x1654] ;  /* 0x00165400012f7983 */ /* 0x004ea80000300800 */
        /* <DEDUP_REMOVED lines=16> */
[----:B------:R-:W2:Y:S04]  /*4bf50*/  LDL.LU R55, [R1+0x1638] ;  /* 0x0016380001377983 */ /* 0x000ea80000300800 */
[----:B------:R-:W2:Y:S01]  /*4bf60*/  LDL.LU R54, [R1+0x1644] ;  /* 0x0016440001367983 */ /* 0x000ea20000300800 */
[----:B------:R-:W-:-:S04]  /*4bf70*/  ISETP.GT.AND P2, PT, R7, 0x7, PT ;  /* 0x000000070700780c */ /* 0x000fc80003f44270 */
[----:B------:R-:W-:-:S04]  /*4bf80*/  SEL R41, RZ, 0x4, !P2 ;  /* 0x00000004ff297807 */ /* 0x000fc80005000000 */
[----:B------:R-:W-:-:S04]  /*4bf90*/  SEL R41, R41, RZ, !P0 ;  /* 0x000000ff29297207 */ /* 0x000fc80004000000 */
[----:B------:R-:W-:-:S13]  /*4bfa0*/  ISETP.NE.U32.AND P2, PT, R41, RZ, PT ;  /* 0x000000ff2900720c */ /* 0x000fda0003f45070 */
[----:B------:R1:W-:Y:S01]  /*4bfb0*/  LDGSTS.E [R40+0x1c00], desc[UR8][R42.64], P2 ;  /* 0x01c000002a287fae */ /* 0x0003e20009121848 */
[----:B----4-:R-:W-:-:S04]  /*4bfc0*/  IADD3 R51, P1, R51, R5, RZ ;  /* 0x0000000533337210 */ /* 0x010fc80007f3e0ff */
[----:B---3--:R-:W-:Y:S02]  /*4bfd0*/  IADD3.X R53, R53, R4, RZ, P1, !PT ;  /* 0x0000000435357210 */ /* 0x008fe40000ffe4ff */
        /* <DEDUP_REMOVED lines=15> */
[----:B------:R-:W-:Y:S02]  /*4c0d0*/  ISETP.GT.AND P1, PT, R7, 0xb, PT ;  /* 0x0000000b0700780c */ /* 0x000fe40003f24270 */
[----:B------:R-:W-:Y:S01]  /*4c0e0*/  IADD3 R58, P3, R58, R5, RZ ;  /* 0x000000053a3a7210 */ /* 0x000fe20007f7e0ff */
[----:B------:R1:W-:Y:S01]  /*4c0f0*/  LDGSTS.E [R40+0x1e00], desc[UR8][R42.64], P2 ;  /* 0x01e000002a287fae */ /* 0x0003e20009121848 */
[----:B------:R-:W-:Y:S02]  /*4c100*/  SEL R41, RZ, 0x4, !P1 ;  /* 0x00000004ff297807 */ /* 0x000fe40004800000 */
[----:B------:R-:W-:-:S02]  /*4c110*/  IADD3.X R59, R59, R4, RZ, P3, !PT ;  /* 0x000000043b3b7210 */ /* 0x000fc40001ffe4ff */
[----:B------:R-:W-:Y:S01]  /*4c120*/  SEL R41, R41, RZ, !P0 ;  /* 0x000000ff29297207 */ /* 0x000fe20004000000 */
[----:B------:R-:W-:Y:S03]  /*4c130*/  STL [R1+0x16bc], R58 ;  /* 0x0016bc3a01007387 */ /* 0x000fe60000100800 */
[----:B------:R-:W-:Y:S02]  /*4c140*/  ISETP.NE.U32.AND P1, PT, R41, RZ, PT ;  /* 0x000000ff2900720c */ /* 0x000fe40003f25070 */
[----:B--2---:R-:W-:Y:S01]  /*4c150*/  IADD3 R47, P4, R47, R5, RZ ;  /* 0x000000052f2f7210 */ /* 0x004fe20007f9e0ff */
        /* <DEDUP_REMOVED lines=30> */
[----:B------:R-:W2:Y:S01]  /*4c340*/  LDL.LU R54, [R1+0x1554] ;  /* 0x0015540001367983 */ /* 0x000ea20000300800 */
[----:B------:R-:W-:-:S03]  /*4c350*/  ISETP.GT.AND P2, PT, R7, 0xf, PT ;  /* 0x0000000f0700780c */ /* 0x000fc60003f44270 */
[----:B------:R1:W-:Y:S01]  /*4c360*/  LDGSTS.E [R40+0x2e00], desc[UR8][R42.64], P1 ;  /* 0x02e000002a287fae */ /* 0x0003e20008921848 */
[----:B------:R-:W-:-:S04]  /*4c370*/  SEL R41, RZ, 0x4, !P2 ;  /* 0x00000004ff297807 */ /* 0x000fc80005000000 */
[----:B------:R-:W-:-:S04]  /*4c380*/  SEL R41, R41, RZ, !P0 ;  /* 0x000000ff29297207 */ /* 0x000fc80004000000 */
[----:B------:R-:W-:Y:S02]  /*4c390*/  ISETP.NE.U32.AND P2, PT, R41, RZ, PT ;  /* 0x000000ff2900720c */ /* 0x000fe40003f45070 */
        /* <DEDUP_REMOVED lines=20> */
[----:B--2---:R-:W-:Y:S01]  /*4c4e0*/  IADD3 R47, P3, R47, R5, RZ ;  /* 0x000000052f2f7210 */ /* 0x004fe20007f7e0ff */
        /* <DEDUP_REMOVED lines=54> */
[----:B------:R-:W-:-:S03]  /*4c850*/  ISETP.GT.AND P2, PT, R7, 0x17, PT ;  /* 0x000000170700780c */ /* 0x000fc60003f44270 */
[----:B------:R1:W-:Y:S01]  /*4c860*/  LDGSTS.E [R40+0x4e00], desc[UR8][R42.64], P1 ;  /* 0x04e000002a287fae */ /* 0x0003e20008921848 */
[----:B------:R-:W-:Y:S02]  /*4c870*/  SEL R41, RZ, 0x4, !P2 ;  /* 0x00000004ff297807 */ /* 0x000fe40005000000 */
[-C--:B------:R-:W-:Y:S02]  /*4c880*/  IADD3 R58, P3, R58, R5.reuse, RZ ;  /* 0x000000053a3a7210 */ /* 0x080fe40007f7e0ff */
[----:B------:R-:W-:Y:S02]  /*4c890*/  SEL R41, R41, RZ, !P0 ;  /* 0x000000ff29297207 */ /* 0x000fe40004000000 */
[----:B------:R-:W-:Y:S01]  /*4c8a0*/  IADD3.X R59, R59, R4, RZ, P3, !PT ;  /* 0x000000043b3b7210 */ /* 0x000fe20001ffe4ff */
[----:B------:R-:W-:Y:S01]  /*4c8b0*/  STL [R1+0x153c], R58 ;  /* 0x00153c3a01007387 */ /* 0x000fe20000100800 */
[----:B-1----:R-:W-:Y:S02]  /*4c8c0*/  MOV R42, R58 ;  /* 0x0000003a002a7202 */ /* 0x002fe40000000f00 */
[----:B--2---:R-:W-:Y:S01]  /*4c8d0*/  IADD3 R47, P4, R47, R5, RZ ;  /* 0x000000052f2f7210 */ /* 0x004fe20007f9e0ff */
        /* <DEDUP_REMOVED lines=113> */
[----:B------:R-:W-:-:S04]  /*4cff0*/  SEL R41, RZ, 0x4, !P1 ;  /* 0x00000004ff297807 */ /* 0x000fc80004800000 */
[----:B------:R-:W-:Y:S02]  /*4d000*/  SEL R41, R41, RZ, !P0 ;  /* 0x000000ff29297207 */ /* 0x000fe40004000000 */
[----:B------:R-:W-:-:S04]  /*4d010*/  IADD3 R58, P3, R58, R5, RZ ;  /* 0x000000053a3a7210 */ /* 0x000fc80007f7e0ff */
        /* <DEDUP_REMOVED lines=756> */
[----:B------:R-:W-:-:S04]  /*4ff60*/  ISETP.GT.AND P2, PT, R7, 0x6f, PT ;  /* 0x0000006f0700780c */ /* 0x000fc80003f44270 */
        /* <DEDUP_REMOVED lines=37> */
[----:B------:R-:W2:Y:S04]  /*501c0*/  LDL.LU R47, [R1+0xc9c] ;  /* 0x000c9c00012f7983 */ /* 0x000ea80000300800 */
[----:B------:R1:W-:Y:S01]  /*501d0*/  LDGSTS.E [R40+0x1be00], desc[UR8][R42.64], P2 ;  /* 0x1be000002a287fae */ /* 0x0003e20009121848 */
[----:B------:R-:W-:-:S04]  /*501e0*/  IADD3 R56, P3, R56, R5, RZ ;  /* 0x0000000538387210 */ /* 0x000fc80007f7e0ff */
        /* <DEDUP_REMOVED lines=9> */
[----:B-1----:R-:W2:Y:S04]  /*50280*/  LDL.LU R57, [R1+0xca0] ;  /* 0x000ca00001397983 */ /* 0x002ea80000300800 */
[----:B------:R-:W2:Y:S04]  /*50290*/  LDL.LU R56, [R1+0xca4] ;  /* 0x000ca40001387983 */ /* 0x000ea80000300800 */
[----:B------:R1:W-:Y:S02]  /*502a0*/  LDGSTS.E [R40+0x1bf00], desc[UR8][R42.64], P2 ;  /* 0x1bf000002a287fae */ /* 0x0003e40009121848 */
[----:B-1----:R-:W-:Y:S01]  /*502b0*/  IMAD.MOV.U32 R43, RZ, RZ, R55 ;  /* 0x000000ffff2b7224 */ /* 0x002fe200078e0037 */
[----:B------:R-:W-:Y:S01]  /*502c0*/  MOV R42, R54 ;  /* 0x00000036002a7202 */ /* 0x000fe20000000f00 */
        /* <DEDUP_REMOVED lines=25> */
[----:B------:R-:W-:-:S03]  /*50460*/  SEL R41, RZ, 0x4, !P2 ;  /* 0x00000004ff297807 */ /* 0x000fc60005000000 */
[----:B------:R1:W-:Y:S01]  /*50470*/  LDGSTS.E [R40+0x1ce00], desc[UR8][R42.64], P1 ;  /* 0x1ce000002a287fae */ /* 0x0003e20008921848 */
[----:B------:R-:W-:Y:S02]  /*50480*/  SEL R41, R41, RZ, !P0 ;  /* 0x000000ff29297207 */ /* 0x000fe40004000000 */
[----:B--2---:R-:W-:-:S04]  /*50490*/  IADD3 R58, P3, R58, R5, RZ ;  /* 0x000000053a3a7210 */ /* 0x004fc80007f7e0ff */
[----:B------:R-:W-:Y:S02]  /*504a0*/  IADD3.X R59, R59, R4, RZ, P3, !PT ;  /* 0x000000043b3b7210 */ /* 0x000fe40001ffe4ff */
[----:B-1----:R-:W-:Y:S02]  /*504b0*/  MOV R42, R58 ;  /* 0x0000003a002a7202 */ /* 0x002fe40000000f00 */
[----:B------:R-:W-:Y:S01]  /*504c0*/  ISETP.NE.U32.AND P2, PT, R41, RZ, PT ;  /* 0x000000ff2900720c */ /* 0x000fe20003f45070 */
[----:B------:R-:W-:Y:S01]  /*504d0*/  IMAD.MOV.U32 R43, RZ, RZ, R59 ;  /* 0x000000ffff2b7224 */ /* 0x000fe200078e003b */
[----:B------:R-:W-:Y:S04]  /*504e0*/  STL [R1+0xc34], R58 ;  /* 0x000c343a01007387 */ /* 0x000fe80000100800 */
[----:B------:R1:W-:Y:S01]  /*504f0*/  LDGSTS.E [R40+0x1cf00], desc[UR8][R42.64], P1 ;  /* 0x1cf000002a287fae */ /* 0x0003e20008921848 */
[----:B------:R-:W-:-:S03]  /*50500*/  IADD3 R47, P4, R47, R5, RZ ;  /* 0x000000052f2f7210 */ /* 0x000fc60007f9e0ff */
[----:B------:R-:W-:Y:S02]  /*50510*/  STL [R1+0xc30], R59 ;  /* 0x000c303b01007387 */ /* 0x000fe40000100800 */
[----:B------:R-:W-:Y:S02]  /*50520*/  IMAD.X R52, R52, 0x1, R4, P4 ;  /* 0x0000000134347824 */ /* 0x000fe400020e0604 */
[----:B------:R-:W-:Y:S01]  /*50530*/  STL [R1+0xc9c], R47 ;  /* 0x000c9c2f01007387 */ /* 0x000fe20000100800 */
[----:B-1----:R-:W-:Y:S01]  /*50540*/  MOV R42, R47 ;  /* 0x0000002f002a7202 */ /* 0x002fe20000000f00 */
[----:B------:R-:W-:Y:S02]  /*50550*/  IMAD.MOV.U32 R43, RZ, RZ, R52 ;  /* 0x000000ffff2b7224 */ /* 0x000fe400078e0034 */
[----:B------:R1:W-:Y:S04]  /*50560*/  STL [R1+0xc98], R52 ;  /* 0x000c983401007387 */ /* 0x0003e80000100800 */
[----:B------:R-:W2:Y:S04]  /*50570*/  LDL.LU R61, [R1+0xd20] ;  /* 0x000d2000013d7983 */ /* 0x000ea80000300800 */
[----:B------:R-:W2:Y:S04]  /*50580*/  LDL.LU R60, [R1+0xd24] ;  /* 0x000d2400013c7983 */ /* 0x000ea80000300800 */
[----:B------:R1:W-:Y:S04]  /*50590*/  LDGSTS.E [R40+0x1dc00], desc[UR8][R42.64], P2 ;  /* 0x1dc000002a287fae */ /* 0x0003e80009121848 */
[----:B-1----:R-:W2:Y:S04]  /*505a0*/  LDL.LU R52, [R1+0xd28] ;  /* 0x000d280001347983 */ /* 0x002ea80000300800 */
[----:B------:R-:W2:Y:S01]  /*505b0*/  LDL.LU R47, [R1+0xd2c] ;  /* 0x000d2c00012f7983 */ /* 0x000ea20000300800 */
[----:B------:R-:W-:-:S04]  /*505c0*/  IADD3 R56, P1, R56, R5, RZ ;  /* 0x0000000538387210 */ /* 0x000fc80007f3e0ff */
[----:B------:R-:W-:Y:S02]  /*505d0*/  IADD3.X R57, R57, R4, RZ, P1, !PT ;  /* 0x0000000439397210 */ /* 0x000fe40000ffe4ff */
[----:B------:R-:W-:Y:S01]  /*505e0*/  MOV R42, R56 ;  /* 0x00000038002a7202 */ /* 0x000fe20000000f00 */
[----:B------:R-:W-:Y:S02]  /*505f0*/  STL [R1+0xca4], R56 ;  /* 0x000ca43801007387 */ /* 0x000fe40000100800 */
[----:B------:R-:W-:Y:S02]  /*50600*/  IMAD.MOV.U32 R43, RZ, RZ, R57 ;  /* 0x000000ffff2b7224 */ /* 0x000fe400078e0039 */
[----:B------:R-:W-:Y:S04]  /*50610*/  STL [R1+0xca0], R57 ;  /* 0x000ca03901007387 */ /* 0x000fe80000100800 */
[----:B------:R1:W-:Y:S01]  /*50620*/  LDGSTS.E [R40+0x1dd00], desc[UR8][R42.64], P2 ;  /* 0x1dd000002a287fae */ /* 0x0003e20009121848 */
[----:B------:R-:W-:-:S05]  /*50630*/  IADD3 R54, P3, R54, R5, RZ ;  /* 0x0000000536367210 */ /* 0x000fca0007f7e0ff */
[----:B------:R-:W-:Y:S01]  /*50640*/  IMAD.X R55, R55, 0x1, R4, P3 ;  /* 0x0000000137377824 */ /* 0x000fe200018e0604 */
[----:B------:R1:W-:Y:S02]  /*50650*/  STL [R1+0xcac], R54 ;  /* 0x000cac3601007387 */ /* 0x0003e40000100800 */
[----:B-1----:R-:W-:Y:S02]  /*50660*/  MOV R42, R54 ;  /* 0x00000036002a7202 */ /* 0x002fe40000000f00 */
[----:B------:R1:W-:Y:S04]  /*50670*/  STL [R1+0xca8], R55 ;  /* 0x000ca83701007387 */ /* 0x0003e80000100800 */
[----:B------:R-:W2:Y:S04]  /*50680*/  LDL.LU R59, [R1+0xd30] ;  /* 0x000d3000013b7983 */ /* 0x000ea80000300800 */
[----:B------:R-:W2:Y:S01]  /*50690*/  LDL.LU R54, [R1+0xd34] ;  /* 0x000d340001367983 */ /* 0x000ea20000300800 */
[----:B------:R-:W-:-:S03]  /*506a0*/  IMAD.MOV.U32 R43, RZ, RZ, R55 ;  /* 0x000000ffff2b7224 */ /* 0x000fc600078e0037 */
[----:B------:R-:W2:Y:S04]  /*506b0*/  LDL.LU R57, [R1+0xd9c] ;  /* 0x000d9c0001397983 */ /* 0x000ea80000300800 */
[----:B-1----:R-:W2:Y:S01]  /*506c0*/  LDL.LU R55, [R1+0xda4] ;  /* 0x000da40001377983 */ /* 0x002ea20000300800 */
[----:B------:R-:W-:-:S03]  /*506d0*/  ISETP.GT.AND P1, PT, R7, 0x7b, PT ;  /* 0x0000007b0700780c */ /* 0x000fc60003f24270 */
[----:B------:R1:W-:Y:S01]  /*506e0*/  LDGSTS.E [R40+0x1de00], desc[UR8][R42.64], P2 ;  /* 0x1de000002a287fae */ /* 0x0003e20009121848 */
[----:B------:R-:W-:-:S04]  /*506f0*/  SEL R41, RZ, 0x4, !P1 ;  /* 0x00000004ff297807 */ /* 0x000fc80004800000 */
[----:B------:R-:W-:-:S04]  /*50700*/  SEL R41, R41, RZ, !P0 ;  /* 0x000000ff29297207 */ /* 0x000fc80004000000 */
[----:B------:R-:W-:Y:S02]  /*50710*/  ISETP.NE.U32.AND P1, PT, R41, RZ, PT ;  /* 0x000000ff2900720c */ /* 0x000fe40003f25070 */
[----:B----4-:R-:W-:-:S04]  /*50720*/  IADD3 R51, P3, R51, R5, RZ ;  /* 0x0000000533337210 */ /* 0x010fc80007f7e0ff */
[----:B---3--:R-:W-:Y:S01]  /*50730*/  IADD3.X R53, R53, R4, RZ, P3, !PT ;  /* 0x0000000435357210 */ /* 0x008fe20001ffe4ff */
[----:B------:R-:W-:Y:S04]  /*50740*/  STL [R1+0xcb4], R51 ;  /* 0x000cb43301007387 */ /* 0x000fe80000100800 */
[----:B------:R3:W-:Y:S01]  /*50750*/  STL [R1+0xcb0], R53 ;  /* 0x000cb03501007387 */ /* 0x0007e20000100800 */
[----:B-1----:R-:W-:Y:S01]  /*50760*/  IMAD.MOV.U32 R43, RZ, RZ, R53 ;  /* 0x000000ffff2b7224 */ /* 0x002fe200078e0035 */
[----:B------:R-:W-:-:S05]  /*50770*/  IADD3 R49, P4, R49, R5, RZ ;  /* 0x0000000531317210 */ /* 0x000fca0007f9e0ff */
[----:B------:R-:W-:Y:S01]  /*50780*/  IMAD.X R50, R50, 0x1, R4, P4 ;  /* 0x0000000132327824 */ /* 0x000fe200020e0604 */
[----:B------:R-:W-:Y:S04]  /*50790*/  STL [R1+0xd1c], R49 ;  /* 0x000d1c3101007387 */ /* 0x000fe80000100800 */
[----:B------:R-:W4:Y:S01]  /*507a0*/  LDL.LU R58, [R1+0xd98] ;  /* 0x000d9800013a7983 */ /* 0x000f220000300800 */
[----:B------:R-:W-:-:S03]  /*507b0*/  MOV R42, R51 ;  /* 0x00000033002a7202 */ /* 0x000fc60000000f00 */
[----:B------:R1:W-:Y:S04]  /*507c0*/  STL [R1+0xd18], R50 ;  /* 0x000d183201007387 */ /* 0x0003e80000100800 */
[----:B------:R-:W4:Y:S04]  /*507d0*/  LDL.LU R56, [R1+0xda0] ;  /* 0x000da00001387983 */ /* 0x000f280000300800 */
[----:B---3--:R-:W3:Y:S04]  /*507e0*/  LDL.LU R53, [R1+0xda8] ;  /* 0x000da80001357983 */ /* 0x008ee80000300800 */
[----:B------:R-:W3:Y:S04]  /*507f0*/  LDL.LU R51, [R1+0xdac] ;  /* 0x000dac0001337983 */ /* 0x000ee80000300800 */
[----:B------:R1:W-:Y:S02]  /*50800*/  LDGSTS.E [R40+0x1df00], desc[UR8][R42.64], P2 ;  /* 0x1df000002a287fae */ /* 0x0003e40009121848 */
[----:B-1----:R-:W-:Y:S01]  /*50810*/  IMAD.MOV.U32 R43, RZ, RZ, R50 ;  /* 0x000000ffff2b7224 */ /* 0x002fe200078e0032 */
[----:B------:R-:W-:Y:S01]  /*50820*/  MOV R42, R49 ;  /* 0x00000031002a7202 */ /* 0x000fe20000000f00 */
[----:B------:R-:W3:Y:S04]  /*50830*/  LDL.LU R50, [R1+0xdb0] ;  /* 0x000db00001327983 */ /* 0x000ee80000300800 */
[----:B------:R-:W3:Y:S04]  /*50840*/  LDL.LU R49, [R1+0xdb4] ;  /* 0x000db40001317983 */ /* 0x000ee80000300800 */
[----:B------:R1:W-:Y:S01]  /*50850*/  LDGSTS.E [R40+0x1ec00], desc[UR8][R42.64], P1 ;  /* 0x1ec000002a287fae */ /* 0x0003e20008921848 */
[----:B--2---:R-:W-:-:S04]  /*50860*/  IADD3 R60, P2, R60, R5, RZ ;  /* 0x000000053c3c7210 */ /* 0x004fc80007f5e0ff */
[----:B------:R-:W-:Y:S02]  /*50870*/  IADD3.X R61, R61, R4, RZ, P2, !PT ;  /* 0x000000043d3d7210 */ /* 0x000fe400017fe4ff */
[----:B------:R-:W-:Y:S02]  /*50880*/  ISETP.GT.AND P2, PT, R7, 0x7f, PT ;  /* 0x0000007f0700780c */ /* 0x000fe40003f44270 */
[----:B-1----:R-:W-:Y:S02]  /*50890*/  MOV R42, R60 ;  /* 0x0000003c002a7202 */ /* 0x002fe40000000f00 */
[----:B------:R-:W-:Y:S01]  /*508a0*/  IADD3 R47, P3, R47, R5, RZ ;  /* 0x000000052f2f7210 */ /* 0x000fe20007f7e0ff */
[----:B------:R-:W-:Y:S01]  /*508b0*/  IMAD.MOV.U32 R43, RZ, RZ, R61 ;  /* 0x000000ffff2b7224 */ /* 0x000fe200078e003d */
[----:B------:R-:W-:Y:S01]  /*508c0*/  SEL R41, RZ, 0x4, !P2 ;  /* 0x00000004ff297807 */ /* 0x000fe20005000000 */
[----:B------:R-:W-:Y:S02]  /*508d0*/  STL [R1+0xd24], R60 ;  /* 0x000d243c01007387 */ /* 0x000fe40000100800 */
[----:B------:R-:W-:-:S02]  /*508e0*/  IMAD.X R52, R52, 0x1, R4, P3 ;  /* 0x0000000134347824 */ /* 0x000fc400018e0604 */
[----:B------:R-:W-:Y:S01]  /*508f0*/  STL [R1+0xd20], R61 ;  /* 0x000d203d01007387 */ /* 0x000fe20000100800 */
[----:B------:R-:W-:-:S03]  /*50900*/  SEL R41, R41, RZ, !P0 ;  /* 0x000000ff29297207 */ /* 0x000fc60004000000 */
[----:B------:R-:W-:Y:S04]  /*50910*/  STL [R1+0xd2c], R47 ;  /* 0x000d2c2f01007387 */ /* 0x000fe80000100800 */
[----:B------:R1:W-:Y:S04]  /*50920*/  LDGSTS.E [R40+0x1ed00], desc[UR8][R42.64], P1 ;  /* 0x1ed000002a287fae */ /* 0x0003e80008921848 */
[----:B------:R2:W-:Y:S01]  /*50930*/  STL [R1+0xd28], R52 ;  /* 0x000d283401007387 */ /* 0x0005e20000100800 */
[----:B------:R-:W-:Y:S01]  /*50940*/  ISETP.NE.U32.AND P2, PT, R41, RZ, PT ;  /* 0x000000ff2900720c */ /* 0x000fe20003f45070 */
[----:B-1----:R-:W-:Y:S01]  /*50950*/  IMAD.MOV.U32 R43, RZ, RZ, R52 ;  /* 0x000000ffff2b7224 */ /* 0x002fe200078e0034 */
[----:B------:R-:W-:Y:S01]  /*50960*/  MOV R42, R47 ;  /* 0x0000002f002a7202 */ /* 0x000fe20000000f00 */
[----:B--2---:R-:W2:Y:S04]  /*50970*/  LDL.LU R52, [R1+0xdbc] ;  /* 0x000dbc0001347983 */ /* 0x004ea80000300800 */
[----:B------:R-:W2:Y:S04]  /*50980*/  LDL.LU R47, [R1+0xdc4] ;  /* 0x000dc400012f7983 */ /* 0x000ea80000300800 */
[----:B------:R1:W-:Y:S01]  /*50990*/  LDGSTS.E [R40+0x1ee00], desc[UR8][R42.64], P1 ;  /* 0x1ee000002a287fae */ /* 0x0003e20008921848 */
[----:B------:R-:W-:-:S04]  /*509a0*/  IADD3 R54, P3, R54, R5, RZ ;  /* 0x0000000536367210 */ /* 0x000fc80007f7e0ff */
[----:B------:R-:W-:Y:S01]  /*509b0*/  IADD3.X R59, R59, R4, RZ, P3, !PT ;  /* 0x000000043b3b7210 */ /* 0x000fe20001ffe4ff */
[----:B------:R1:W-:Y:S02]  /*509c0*/  STL [R1+0xd34], R54 ;  /* 0x000d343601007387 */ /* 0x0003e40000100800 */
[----:B-1----:R-:W-:Y:S02]  /*509d0*/  IMAD.MOV.U32 R42, RZ, RZ, R54 ;  /* 0x000000ffff2a7224 */ /* 0x002fe400078e0036 */
[----:B------:R-:W-:Y:S04]  /*509e0*/  STL [R1+0xd30], R59 ;  /* 0x000d303b01007387 */ /* 0x000fe80000100800 */
[----:B------:R-:W2:Y:S04]  /*509f0*/  LDL.LU R41, [R1+0xdb8] ;  /* 0x000db80001297983 */ /* 0x000ea80000300800 */
[----:B------:R-:W2:Y:S01]  /*50a00*/  LDL.LU R54, [R1+0xdc0] ;  /* 0x000dc00001367983 */ /* 0x000ea20000300800 */
[----:B------:R-:W-:-:S05]  /*50a10*/  MOV R43, R59 ;  /* 0x0000003b002b7202 */ /* 0x000fca0000000f00 */
[----:B------:R1:W-:Y:S01]  /*50a20*/  LDGSTS.E [R40+0x1ef00], desc[UR8][R42.64], P1 ;  /* 0x1ef000002a287fae */ /* 0x0003e20008921848 */
[-C--:B------:R-:W-:Y:S02]  /*50a30*/  IADD3 R57, P1, R57, R5.reuse, RZ ;  /* 0x0000000539397210 */ /* 0x080fe40007f3e0ff */
[----:B------:R-:W-:-:S03]  /*50a40*/  IADD3 R55, P3, R55, R5, RZ ;  /* 0x0000000537377210 */ /* 0x000fc60007f7e0ff */
[----:B-1----:R-:W-:Y:S01]  /*50a50*/  IMAD.MOV.U32 R42, RZ, RZ, R57 ;  /* 0x000000ffff2a7224 */ /* 0x002fe200078e0039 */
[----:B------:R-:W-:Y:S01]  /*50a60*/  STL [R1+0xd9c], R57 ;  /* 0x000d9c3901007387 */ /* 0x000fe20000100800 */
[C---:B------:R-:W-:Y:S06]  /*50a70*/  HMMA.1688.F32.TF32 R236, R232.reuse, R66, R128 ;  /* 0x00000042e8ec723c */ /* 0x040fec0000081080 */
[----:B------:R-:W-:Y:S01]  /*50a80*/  HMMA.1688.F32.TF32 R228, R232, R70, R124 ;  /* 0x00000046e8e4723c */ /* 0x000fe2000008107c */
[----:B----4-:R-:W-:-:S05]  /*50a90*/  IMAD.X R58, R58, 0x1, R4, P1 ;  /* 0x000000013a3a7824 */ /* 0x010fca00008e0604 */
[----:B------:R-:W-:Y:S02]  /*50aa0*/  MOV R43, R58 ;  /* 0x0000003a002b7202 */ /* 0x000fe40000000f00 */
[----:B------:R-:W-:-:S03]  /*50ab0*/  IADD3.X R56, R56, R4, RZ, P3, !PT ;  /* 0x0000000438387210 */ /* 0x000fc60001ffe4ff */
[----:B------:R1:W-:Y:S01]  /*50ac0*/  LDGSTS.E [R40+0x1fc00], desc[UR8][R42.64], P2 ;  /* 0x1fc000002a287fae */ /* 0x0003e20009121848 */
[----:B---3--:R-:W-:-:S05]  /*50ad0*/  IADD3 R51, P1, R51, R5, RZ ;  /* 0x0000000533337210 */ /* 0x008fca0007f3e0ff */
[----:B------:R-:W-:Y:S01]  /*50ae0*/  IMAD.X R53, R53, 0x1, R4, P1 ;  /* 0x0000000135357824 */ /* 0x000fe200008e0604 */
[----:B-1----:R-:W-:Y:S01]  /*50af0*/  MOV R43, R56 ;  /* 0x00000038002b7202 */ /* 0x002fe20000000f00 */
[----:B------:R-:W-:-:S05]  /*50b00*/  IMAD.MOV.U32 R42, RZ, RZ, R55 ;  /* 0x000000ffff2a7224 */ /* 0x000fca00078e0037 */
[----:B------:R1:W-:Y:S01]  /*50b10*/  LDGSTS.E [R40+0x1fd00], desc[UR8][R42.64], P2 ;  /* 0x1fd000002a287fae */ /* 0x0003e20009121848 */
[----:B------:R-:W-:Y:S01]  /*50b20*/  IADD3 R49, P3, R49, R5, RZ ;  /* 0x0000000531317210 */ /* 0x000fe20007f7e0ff */
[----:B-1----:R-:W-:Y:S01]  /*50b30*/  IMAD.MOV.U32 R42, RZ, RZ, R51 ;  /* 0x000000ffff2a7224 */ /* 0x002fe200078e0033 */
[----:B------:R-:W-:Y:S02]  /*50b40*/  MOV R43, R53 ;  /* 0x00000035002b7202 */ /* 0x000fe40000000f00 */
[----:B------:R-:W-:-:S03]  /*50b50*/  IADD3.X R50, R50, R4, RZ, P3, !PT ;  /* 0x0000000432327210 */ /* 0x000fc60001ffe4ff */
[----:B------:R1:W-:Y:S02]  /*50b60*/  LDGSTS.E [R40+0x1fe00], desc[UR8][R42.64], P2 ;  /* 0x1fe000002a287fae */ /* 0x0003e40009121848 */
[----:B-1----:R-:W-:Y:S01]  /*50b70*/  IMAD.MOV.U32 R42, RZ, RZ, R49 ;  /* 0x000000ffff2a7224 */ /* 0x002fe200078e0031 */
[----:B------:R-:W-:-:S05]  /*50b80*/  MOV R43, R50 ;  /* 0x00000032002b7202 */ /* 0x000fca0000000f00 */
[----:B------:R1:W-:Y:S02]  /*50b90*/  LDGSTS.E [R40+0x1ff00], desc[UR8][R42.64], P2 ;  /* 0x1ff000002a287fae */ /* 0x0003e40009121848 */
[----:B-1----:R-:W-:-:S04]  /*50ba0*/  LOP3.LUT R40, R46, 0x40, RZ, 0xfc, !PT ;  /* 0x000000402e287812 */ /* 0x002fc800078efcff */
[----:B------:R-:W-:Y:S01]  /*50bb0*/  ISETP.GE.AND P2, PT, R40, R7, PT ;  /* 0x000000072800720c */ /* 0x000fe20003f46270 */
[----:B------:R-:W-:Y:S03]  /*50bc0*/  STL [R1+0xd98], R58 ;  /* 0x000d983a01007387 */ /* 0x000fe60000100800 */
[----:B------:R-:W-:Y:S02]  /*50bd0*/  SEL R40, RZ, 0x4, P2 ;  /* 0x00000004ff287807 */ /* 0x000fe40001000000 */
[-C--:B--2---:R-:W-:Y:S01]  /*50be0*/  IADD3 R52, P2, R52, R0.reuse, RZ ;  /* 0x0000000034347210 */ /* 0x084fe20007f5e0ff */
[----:B------:R-:W-:Y:S01]  /*50bf0*/  STL [R1+0xda4], R55 ;  /* 0x000da43701007387 */ /* 0x000fe20000100800 */
[----:B------:R-:W-:-:S03]  /*50c00*/  IADD3 R47, P3, R47, R0, RZ ;  /* 0x000000002f2f7210 */ /* 0x000fc60007f7e0ff */
[----:B------:R-:W-:Y:S04]  /*50c10*/  STL [R1+0xda0], R56 ;  /* 0x000da03801007387 */ /* 0x000fe80000100800 */
[----:B------:R-:W-:Y:S04]  /*50c20*/  STL [R1+0xdac], R51 ;  /* 0x000dac3301007387 */ /* 0x000fe80000100800 */
[----:B------:R-:W-:Y:S04]  /*50c30*/  STL [R1+0xda8], R53 ;  /* 0x000da83501007387 */ /* 0x000fe80000100800 */
[----:B------:R1:W-:Y:S04]  /*50c40*/  STL [R1+0xdb4], R49 ;  /* 0x000db43101007387 */ /* 0x0003e80000100800 */
[----:B------:R2:W-:Y:S04]  /*50c50*/  STL [R1+0xdb0], R50 ;  /* 0x000db03201007387 */ /* 0x0005e80000100800 */
[----:B------:R3:W-:Y:S01]  /*50c60*/  STL [R1+0xdbc], R52 ;  /* 0x000dbc3401007387 */ /* 0x0007e20000100800 */
[----:B------:R-:W-:Y:S01]  /*50c70*/  ISETP.GE.AND P1, PT, R46, R7, PT ;  /* 0x000000072e00720c */ /* 0x000fe20003f26270 */
[----:B------:R-:W-:-:S03]  /*50c80*/  ULEA UR7, UR5, UR4, 0xf ;  /* 0x0000000405077291 */ /* 0x000fc6000f8e783f */
[----:B------:R-:W-:Y:S02]  /*50c90*/  SEL R7, RZ, 0x4, P1 ;  /* 0x00000004ff077807 */ /* 0x000fe40000800000 */
[----:B------:R-:W-:Y:S02]  /*50ca0*/  SEL R40, R40, RZ, !P0 ;  /* 0x000000ff28287207 */ /* 0x000fe40004000000 */
[----:B------:R-:W-:Y:S02]  /*50cb0*/  SEL R7, R7, RZ, !P0 ;  /* 0x000000ff07077207 */ /* 0x000fe40004000000 */
[----:B------:R-:W-:Y:S02]  /*50cc0*/  ISETP.NE.U32.AND P0, PT, R40, RZ, PT ;  /* 0x000000ff2800720c */ /* 0x000fe40003f05070 */
[----:B------:R-:W-:Y:S01]  /*50cd0*/  ISETP.NE.U32.AND P1, PT, R7, RZ, PT ;  /* 0x000000ff0700720c */ /* 0x000fe20003f25070 */
[----:B------:R-:W-:Y:S02]  /*50ce0*/  VIADD R7, R44, UR7 ;  /* 0x000000072c077c36 */ /* 0x000fe40008000000 */
[----:B------:R-:W-:Y:S01]  /*50cf0*/  IMAD.X R41, R41, 0x1, R2, P2 ;  /* 0x0000000129297824 */ /* 0x000fe200010e0602 */
[----:B------:R-:W-:-:S04]  /*50d00*/  IADD3.X R54, R54, R2, RZ, P3, !PT ;  /* 0x0000000236367210 */ /* 0x000fc80001ffe4ff */
[----:B------:R4:W-:Y:S04]  /*50d10*/  STL [R1+0xdb8], R41 ;  /* 0x000db82901007387 */ /* 0x0009e80000100800 */
[----:B------:R-:W-:Y:S04]  /*50d20*/  STL [R1+0xdc4], R47 ;  /* 0x000dc42f01007387 */ /* 0x000fe80000100800 */
[----:B------:R4:W-:Y:S04]  /*50d30*/  STL [R1+0xdc0], R54 ;  /* 0x000dc03601007387 */ /* 0x0009e80000100800 */
[----:B------:R-:W4:Y:S04]  /*50d40*/  LDL.LU R43, [R1+0xe38] ;  /* 0x000e3800012b7983 */ /* 0x000f280000300800 */
[----:B-1----:R-:W4:Y:S04]  /*50d50*/  LDL.LU R49, [R1+0xe3c] ;  /* 0x000e3c0001317983 */ /* 0x002f280000300800 */
[----:B------:R-:W4:Y:S04]  /*50d60*/  LDL.LU R56, [R1+0xe40] ;  /* 0x000e400001387983 */ /* 0x000f280000300800 */
[----:B--2---:R-:W2:Y:S04]  /*50d70*/  LDL.LU R50, [R1+0xe44] ;  /* 0x000e440001327983 */ /* 0x004ea80000300800 */
[----:B------:R-:W2:Y:S04]  /*50d80*/  LDL.LU R55, [R1+0xeb8] ;  /* 0x000eb80001377983 */ /* 0x000ea80000300800 */
[----:B------:R-:W2:Y:S04]  /*50d90*/  LDL.LU R51, [R1+0xebc] ;  /* 0x000ebc0001337983 */ /* 0x000ea80000300800 */
[----:B------:R-:W2:Y:S04]  /*50da0*/  LDL.LU R53, [R1+0xec0] ;  /* 0x000ec00001357983 */ /* 0x000ea80000300800 */
[----:B------:R-:W2:Y:S01]  /*50db0*/  LDL.LU R46, [R1+0xec4] ;  /* 0x000ec400012e7983 */ /* 0x000ea20000300800 */
[----:B------:R-:W-:-:S03]  /*50dc0*/  MOV R40, R52 ;  /* 0x0000003400287202 */ /* 0x000fc60000000f00 */
[----:B---3--:R-:W3:Y:S04]  /*50dd0*/  LDL.LU R52, [R1+0xf3c] ;  /* 0x000f3c0001347983 */ /* 0x008ee80000300800 */
[----:B------:R-:W0:Y:S04]  /*50de0*/  LDGDEPBAR ;  /* 0x00000000000079af */ /* 0x000e280000000000 */
[----:B------:R4:W-:Y:S04]  /*50df0*/  LDGSTS.E [R7+0x40000], desc[UR8][R40.64], P1 ;  /* 0x4000000028077fae */ /* 0x0009e80008921848 */
[----:B------:R-:W3:Y:S01]  /*50e00*/  LDL.LU R42, [R1+0xf44] ;  /* 0x000f4400012a7983 */ /* 0x000ee20000300800 */
[----:B----4-:R-:W-:Y:S01]  /*50e10*/  MOV R41, R54 ;  /* 0x0000003600297202 */ /* 0x010fe20000000f00 */
[----:B------:R-:W-:-:S02]  /*50e20*/  IMAD.MOV.U32 R40, RZ, RZ, R47 ;  /* 0x000000ffff287224 */ /* 0x000fc400078e002f */
[----:B------:R-:W4:Y:S04]  /*50e30*/  LDL.LU R54, [R1+0xf38] ;  /* 0x000f380001367983 */ /* 0x000f280000300800 */
[----:B------:R-:W4:Y:S04]  /*50e40*/  LDL.LU R47, [R1+0xf40] ;  /* 0x000f4000012f7983 */ /* 0x000f280000300800 */
[----:B------:R1:W-:Y:S01]  /*50e50*/  LDGSTS.E [R7+0x40100], desc[UR8][R40.64], P0 ;  /* 0x4010000028077fae */ /* 0x0003e20008121848 */
[----:B------:R-:W-:-:S05]  /*50e60*/  IADD3 R49, P2, R49, R0, RZ ;  /* 0x0000000031317210 */ /* 0x000fca0007f5e0ff */
[----:B------:R-:W-:Y:S01]  /*50e70*/  IMAD.X R43, R43, 0x1, R2, P2 ;  /* 0x000000012b2b7824 */ /* 0x000fe200010e0602 */
[----:B--2---:R-:W-:Y:S01]  /*50e80*/  IADD3 R50, P3, R50, R0, RZ ;  /* 0x0000000032327210 */ /* 0x004fe20007f7e0ff */
[----:B------:R2:W-:Y:S01]  /*50e90*/  STL [R1+0xe3c], R49 ;  /* 0x000e3c3101007387 */ /* 0x0005e20000100800 */
[----:B-1----:R-:W-:Y:S02]  /*50ea0*/  IMAD.MOV.U32 R40, RZ, RZ, R49 ;  /* 0x000000ffff287224 */ /* 0x002fe400078e0031 */
[----:B------:R-:W-:Y:S02]  /*50eb0*/  MOV R41, R43 ;  /* 0x0000002b00297202 */ /* 0x000fe40000000f00 */
[----:B------:R-:W-:Y:S01]  /*50ec0*/  IADD3.X R56, R56, R2, RZ, P3, !PT ;  /* 0x0000000238387210 */ /* 0x000fe20001ffe4ff */
[----:B------:R1:W-:Y:S04]  /*50ed0*/  STL [R1+0xe38], R43 ;  /* 0x000e382b01007387 */ /* 0x0003e80000100800 */
[----:B------:R-:W-:Y:S04]  /*50ee0*/  STL [R1+0xe44], R50 ;  /* 0x000e443201007387 */ /* 0x000fe80000100800 */
[----:B--2---:R-:W2:Y:S04]  /*50ef0*/  LDL.LU R49, [R1+0xfbc] ;  /* 0x000fbc0001317983 */ /* 0x004ea80000300800 */
[----:B------:R3:W-:Y:S04]  /*50f00*/  STL [R1+0xe40], R56 ;  /* 0x000e403801007387 */ /* 0x0007e80000100800 */
[----:B------:R3:W-:Y:S01]  /*50f10*/  LDGSTS.E [R7+0x41000], desc[UR8][R40.64], P1 ;  /* 0x4100000028077fae */ /* 0x0007e20008921848 */
[----:B------:R-:W-:-:S03]  /*50f20*/  IADD3 R51, P2, R51, R0, RZ ;  /* 0x0000000033337210 */ /* 0x000fc60007f5e0ff */
[----:B-1----:R-:W2:Y:S01]  /*50f30*/  LDL.LU R43, [R1+0xfc4] ;  /* 0x000fc400012b7983 */ /* 0x002ea20000300800 */
[----:B---3--:R-:W-:-:S03]  /*50f40*/  MOV R41, R56 ;  /* 0x0000003800297202 */ /* 0x008fc60000000f00 */
[----:B------:R-:W3:Y:S01]  /*50f50*/  LDL.LU R56, [R1+0xfb8] ;  /* 0x000fb80001387983 */ /* 0x000ee20000300800 */
[----:B------:R-:W-:Y:S01]  /*50f60*/  IMAD.MOV.U32 R40, RZ, RZ, R50 ;  /* 0x000000ffff287224 */ /* 0x000fe200078e0032 */
[----:B------:R-:W-:Y:S01]  /*50f70*/  IADD3 R46, P3, R46, R0, RZ ;  /* 0x000000002e2e7210 */ /* 0x000fe20007f7e0ff */
[----:B------:R-:W-:Y:S01]  /*50f80*/  IMAD.X R55, R55, 0x1, R2, P2 ;  /* 0x0000000137377824 */ /* 0x000fe200010e0602 */
[----:B------:R-:W3:Y:S02]  /*50f90*/  LDL.LU R50, [R1+0xfc0] ;  /* 0x000fc00001327983 */ /* 0x000ee40000300800 */
[----:B------:R-:W-:Y:S02]  /*50fa0*/  IADD3.X R53, R53, R2, RZ, P3, !PT ;  /* 0x0000000235357210 */ /* 0x000fe40001ffe4ff */
[----:B------:R1:W-:Y:S04]  /*50fb0*/  STL [R1+0xebc], R51 ;  /* 0x000ebc3301007387 */ /* 0x0003e80000100800 */
[----:B------:R4:W-:Y:S04]  /*50fc0*/  STL [R1+0xeb8], R55 ;  /* 0x000eb83701007387 */ /* 0x0009e80000100800 */
[----:B------:R4:W-:Y:S04]  /*50fd0*/  STL [R1+0xec4], R46 ;  /* 0x000ec42e01007387 */ /* 0x0009e80000100800 */
[----:B------:R-:W3:Y:S04]  /*50fe0*/  LDL.LU R57, [R1+0x103c] ;  /* 0x00103c0001397983 */ /* 0x000ee80000300800 */
[----:B------:R1:W-:Y:S04]  /*50ff0*/  LDGSTS.E [R7+0x41100], desc[UR8][R40.64], P0 ;  /* 0x4110000028077fae */ /* 0x0003e80008121848 */
[----:B------:R4:W-:Y:S01]  /*51000*/  STL [R1+0xec0], R53 ;  /* 0x000ec03501007387 */ /* 0x0009e20000100800 */
[----:B-1----:R-:W-:-:S03]  /*51010*/  IMAD.MOV.U32 R40, RZ, RZ, R51 ;  /* 0x000000ffff287224 */ /* 0x002fc600078e0033 */
[----:B------:R-:W3:Y:S04]  /*51020*/  LDL.LU R51, [R1+0x1044] ;  /* 0x0010440001337983 */ /* 0x000ee80000300800 */
[----:B------:R-:W3:Y:S01]  /*51030*/  LDL.LU R58, [R1+0x1038] ;  /* 0x00103800013a7983 */ /* 0x000ee20000300800 */
[----:B------:R-:W-:-:S03]  /*51040*/  MOV R41, R55 ;  /* 0x0000003700297202 */ /* 0x000fc60000000f00 */
[----:B----4-:R-:W4:Y:S01]  /*51050*/  LDL.LU R55, [R1+0x1040] ;  /* 0x0010400001377983 */ /* 0x010f220000300800 */
[----:B------:R-:W-:-:S03]  /*51060*/  IADD3 R52, P2, R52, R0, RZ ;  /* 0x0000000034347210 */ /* 0x000fc60007f5e0ff */
[----:B------:R1:W-:Y:S01]  /*51070*/  LDGSTS.E [R7+0x42000], desc[UR8][R40.64], P1 ;  /* 0x4200000028077fae */ /* 0x0003e20008921848 */
[----:B------:R-:W-:Y:S01]  /*51080*/  IADD3 R42, P3, R42, R0, RZ ;  /* 0x000000002a2a7210 */ /* 0x000fe20007f7e0ff */
[----:B------:R-:W-:-:S03]  /*51090*/  IMAD.X R54, R54, 0x1, R2, P2 ;  /* 0x0000000136367824 */ /* 0x000fc600010e0602 */
[----:B------:R-:W-:Y:S01]  /*510a0*/  IADD3.X R47, R47, R2, RZ, P3, !PT ;  /* 0x000000022f2f7210 */ /* 0x000fe20001ffe4ff */
[----:B-1----:R-:W-:Y:S01]  /*510b0*/  IMAD.MOV.U32 R40, RZ, RZ, R46 ;  /* 0x000000ffff287224 */ /* 0x002fe200078e002e */
[----:B------:R-:W-:Y:S01]  /*510c0*/  MOV R41, R53 ;  /* 0x0000003500297202 */ /* 0x000fe20000000f00 */
[----:B------:R-:W4:Y:S04]  /*510d0*/  LDL.LU R46, [R1+0x10bc] ;  /* 0x0010bc00012e7983 */ /* 0x000f280000300800 */
[----:B------:R-:W4:Y:S04]  /*510e0*/  LDL.LU R53, [R1+0x10c4] ;  /* 0x0010c40001357983 */ /* 0x000f280000300800 */
[----:B------:R1:W-:Y:S04]  /*510f0*/  STL [R1+0xf3c], R52 ;  /* 0x000f3c3401007387 */ /* 0x0003e80000100800 */
[----:B------:R1:W-:Y:S04]  /*51100*/  LDGSTS.E [R7+0x42100], desc[UR8][R40.64], P0 ;  /* 0x4210000028077fae */ /* 0x0003e80008121848 */
[----:B------:R1:W-:Y:S04]  /*51110*/  STL [R1+0xf38], R54 ;  /* 0x000f383601007387 */ /* 0x0003e80000100800 */
[----:B------:R1:W-:Y:S02]  /*51120*/  STL [R1+0xf44], R42 ;  /* 0x000f442a01007387 */ /* 0x0003e40000100800 */
[----:B-1----:R-:W-:Y:S01]  /*51130*/  IMAD.MOV.U32 R40, RZ, RZ, R52 ;  /* 0x000000ffff287224 */ /* 0x002fe200078e0034 */
[----:B------:R-:W-:Y:S01]  /*51140*/  MOV R41, R54 ;  /* 0x0000003600297202 */ /* 0x000fe20000000f00 */
[----:B------:R-:W4:Y:S04]  /*51150*/  LDL.LU R52, [R1+0x10b8] ;  /* 0x0010b80001347983 */ /* 0x000f280000300800 */
[----:B------:R1:W-:Y:S04]  /*51160*/  STL [R1+0xf40], R47 ;  /* 0x000f402f01007387 */ /* 0x0003e80000100800 */
[----:B------:R-:W4:Y:S04]  /*51170*/  LDL.LU R54, [R1+0x10c0] ;  /* 0x0010c00001367983 */ /* 0x000f280000300800 */
[----:B------:R1:W-:Y:S02]  /*51180*/  LDGSTS.E [R7+0x43000], desc[UR8][R40.64], P1 ;  /* 0x4300000028077fae */ /* 0x0003e40008921848 */
[----:B-1----:R-:W-:Y:S01]  /*51190*/  IMAD.MOV.U32 R40, RZ, RZ, R42 ;  /* 0x000000ffff287224 */ /* 0x002fe200078e002a */
[----:B------:R-:W-:Y:S01]  /*511a0*/  MOV R41, R47 ;  /* 0x0000002f00297202 */ /* 0x000fe20000000f00 */
[----:B------:R-:W4:Y:S04]  /*511b0*/  LDL.LU R42, [R1+0x113c] ;  /* 0x00113c00012a7983 */ /* 0x000f280000300800 */
[----:B------:R-:W4:Y:S04]  /*511c0*/  LDL.LU R47, [R1+0x1144] ;  /* 0x00114400012f7983 */ /* 0x000f280000300800 */
[----:B------:R1:W-:Y:S01]  /*511d0*/  LDGSTS.E [R7+0x43100], desc[UR8][R40.64], P0 ;  /* 0x4310000028077fae */ /* 0x0003e20008121848 */
[----:B--2---:R-:W-:-:S05]  /*511e0*/  IADD3 R49, P2, R49, R0, RZ ;  /* 0x0000000031317210 */ /* 0x004fca0007f5e0ff */
[----:B------:R2:W-:Y:S01]  /*511f0*/  STL [R1+0xfbc], R49 ;  /* 0x000fbc3101007387 */ /* 0x0005e20000100800 */
[----:B-1----:R-:W-:Y:S01]  /*51200*/  IMAD.MOV.U32 R40, RZ, RZ, R49 ;  /* 0x000000ffff287224 */ /* 0x002fe200078e0031 */
[----:B------:R-:W-:Y:S01]  /*51210*/  IADD3 R43, P3, R43, R0, RZ ;  /* 0x000000002b2b7210 */ /* 0x000fe20007f7e0ff */
[----:B---3--:R-:W-:-:S03]  /*51220*/  IMAD.X R56, R56, 0x1, R2, P2 ;  /* 0x0000000138387824 */ /* 0x008fc600010e0602 */
[----:B------:R-:W-:Y:S02]  /*51230*/  IADD3.X R50, R50, R2, RZ, P3, !PT ;  /* 0x0000000232327210 */ /* 0x000fe40001ffe4ff */
[----:B------:R1:W-:Y:S04]  /*51240*/  STL [R1+0xfb8], R56 ;  /* 0x000fb83801007387 */ /* 0x0003e80000100800 */
[----:B------:R3:W-:Y:S04]  /*51250*/  STL [R1+0xfc4], R43 ;  /* 0x000fc42b01007387 */ /* 0x0007e80000100800 */
[----:B--2---:R-:W2:Y:S01]  /*51260*/  LDL.LU R49, [R1+0x1138] ;  /* 0x0011380001317983 */ /* 0x004ea20000300800 */
[----:B------:R-:W-:-:S03]  /*51270*/  MOV R41, R56 ;  /* 0x0000003800297202 */ /* 0x000fc60000000f00 */
[----:B------:R4:W-:Y:S04]  /*51280*/  STL [R1+0xfc0], R50 ;  /* 0x000fc03201007387 */ /* 0x0009e80000100800 */
[----:B-1----:R-:W2:Y:S01]  /*51290*/  LDL.LU R56, [R1+0x1140] ;  /* 0x0011400001387983 */ /* 0x002ea20000300800 */
[----:B------:R-:W-:-:S03]  /*512a0*/  IADD3 R57, P2, R57, R0, RZ ;  /* 0x0000000039397210 */ /* 0x000fc60007f5e0ff */
[----:B------:R1:W-:Y:S02]  /*512b0*/  LDGSTS.E [R7+0x44000], desc[UR8][R40.64], P1 ;  /* 0x4400000028077fae */ /* 0x0003e40008921848 */
[----:B-1----:R-:W-:Y:S01]  /*512c0*/  IMAD.MOV.U32 R40, RZ, RZ, R43 ;  /* 0x000000ffff287224 */ /* 0x002fe200078e002b */
[----:B------:R-:W-:Y:S01]  /*512d0*/  MOV R41, R50 ;  /* 0x0000003200297202 */ /* 0x000fe20000000f00 */
[----:B---3--:R-:W3:Y:S01]  /*512e0*/  LDL.LU R43, [R1+0xdcc] ;  /* 0x000dcc00012b7983 */ /* 0x008ee20000300800 */
[----:B------:R-:W-:Y:S01]  /*512f0*/  IADD3 R51, P3, R51, R0, RZ ;  /* 0x0000000033337210 */ /* 0x000fe20007f7e0ff */
[----:B------:R-:W-:Y:S02]  /*51300*/  IMAD.X R58, R58, 0x1, R2, P2 ;  /* 0x000000013a3a7824 */ /* 0x000fe400010e0602 */
[----:B------:R1:W-:Y:S01]  /*51310*/  LDGSTS.E [R7+0x44100], desc[UR8][R40.64], P0 ;  /* 0x4410000028077fae */ /* 0x0003e20008121848 */
[----:B----4-:R-:W-:-:S03]  /*51320*/  IADD3.X R55, R55, R2, RZ, P3, !PT ;  /* 0x0000000237377210 */ /* 0x010fc60001ffe4ff */
[----:B------:R-:W4:Y:S04]  /*51330*/  LDL.LU R50, [R1+0xdd4] ;  /* 0x000dd40001327983 */ /* 0x000f280000300800 */
[----:B------:R-:W-:Y:S01]  /*51340*/  STL [R1+0x103c], R57 ;  /* 0x00103c3901007387 */ /* 0x000fe20000100800 */
[----:B-1----:R-:W-:Y:S01]  /*51350*/  IMAD.MOV.U32 R40, RZ, RZ, R57 ;  /* 0x000000ffff287224 */ /* 0x002fe200078e0039 */
[----:B------:R-:W-:Y:S02]  /*51360*/  MOV R41, R58 ;  /* 0x0000003a00297202 */ /* 0x000fe40000000f00 */
[----:B------:R-:W-:Y:S04]  /*51370*/  STL [R1+0x1038], R58 ;  /* 0x0010383a01007387 */ /* 0x000fe80000100800 */
[----:B------:R1:W-:Y:S04]  /*51380*/  STL [R1+0x1044], R51 ;  /* 0x0010443301007387 */ /* 0x0003e80000100800 */
[----:B------:R1:W-:Y:S04]  /*51390*/  LDGSTS.E [R7+0x45000], desc[UR8][R40.64], P1 ;  /* 0x4500000028077fae */ /* 0x0003e80008921848 */
[----:B------:R1:W-:Y:S02]  /*513a0*/  STL [R1+0x1040], R55 ;  /* 0x0010403701007387 */ /* 0x0003e40000100800 */
[----:B-1----:R-:W-:-:S02]  /*513b0*/  IMAD.MOV.U32 R40, RZ, RZ, R51 ;  /* 0x000000ffff287224 */ /* 0x002fc400078e0033 */
[----:B------:R-:W4:Y:S01]  /*513c0*/  LDL.LU R51, [R1+0xdc8] ;  /* 0x000dc80001337983 */ /* 0x000f220000300800 */
[----:B------:R-:W-:-:S03]  /*513d0*/  MOV R41, R55 ;  /* 0x0000003700297202 */ /* 0x000fc60000000f00 */
[----:B------:R-:W4:Y:S01]  /*513e0*/  LDL.LU R55, [R1+0xdd0] ;  /* 0x000dd00001377983 */ /* 0x000f220000300800 */
[-C--:B------:R-:W-:Y:S02]  /*513f0*/  IADD3 R46, P2, R46, R0.reuse, RZ ;  /* 0x000000002e2e7210 */ /* 0x080fe40007f5e0ff */
[----:B------:R-:W-:Y:S01]  /*51400*/  IADD3 R53, P3, R53, R0, RZ ;  /* 0x0000000035357210 */ /* 0x000fe20007f7e0ff */
[----:B------:R1:W-:Y:S02]  /*51410*/  LDGSTS.E [R7+0x45100], desc[UR8][R40.64], P0 ;  /* 0x4510000028077fae */ /* 0x0003e40008121848 */
[----:B------:R-:W-:Y:S02]  /*51420*/  IMAD.X R52, R52, 0x1, R2, P2 ;  /* 0x0000000134347824 */ /* 0x000fe400010e0602 */
[----:B------:R1:W-:Y:S04]  /*51430*/  STL [R1+0x10bc], R46 ;  /* 0x0010bc2e01007387 */ /* 0x0003e80000100800 */
[----:B------:R1:W-:Y:S01]  /*51440*/  STL [R1+0x10b8], R52 ;  /* 0x0010b83401007387 */ /* 0x0003e20000100800 */
[----:B------:R-:W-:Y:S01]  /*51450*/  IADD3.X R54, R54, R2, RZ, P3, !PT ;  /* 0x0000000236367210 */ /* 0x000fe20001ffe4ff */
[----:B-1----:R-:W-:Y:S01]  /*51460*/  IMAD.MOV.U32 R40, RZ, RZ, R46 ;  /* 0x000000ffff287224 */ /* 0x002fe200078e002e */
[----:B------:R-:W-:Y:S01]  /*51470*/  MOV R41, R52 ;  /* 0x0000003400297202 */ /* 0x000fe20000000f00 */
[----:B------:R1:W-:Y:S04]  /*51480*/  STL [R1+0x10c4], R53 ;  /* 0x0010c43501007387 */ /* 0x0003e80000100800 */
[----:B------:R-:W4:Y:S04]  /*51490*/  LDL.LU R46, [R1+0xe4c] ;  /* 0x000e4c00012e7983 */ /* 0x000f280000300800 */
[----:B------:R1:W-:Y:S04]  /*514a0*/  STL [R1+0x10c0], R54 ;  /* 0x0010c03601007387 */ /* 0x0003e80000100800 */
[----:B------:R1:W-:Y:S01]  /*514b0*/  LDGSTS.E [R7+0x46000], desc[UR8][R40.64], P1 ;  /* 0x4600000028077fae */ /* 0x0003e20008921848 */
[----:B------:R-:W-:-:S03]  /*514c0*/  IADD3 R42, P2, R42, R0, RZ ;  /* 0x000000002a2a7210 */ /* 0x000fc60007f5e0ff */
[----:B------:R-:W4:Y:S01]  /*514d0*/  LDL.LU R52, [R1+0xe54] ;  /* 0x000e540001347983 */ /* 0x000f220000300800 */
[----:B------:R-:W-:Y:S01]  /*514e0*/  IADD3 R47, P3, R47, R0, RZ ;  /* 0x000000002f2f7210 */ /* 0x000fe20007f7e0ff */
[----:B-1----:R-:W-:Y:S01]  /*514f0*/  IMAD.MOV.U32 R40, RZ, RZ, R53 ;  /* 0x000000ffff287224 */ /* 0x002fe200078e0035 */
[----:B------:R-:W-:Y:S01]  /*51500*/  MOV R41, R54 ;  /* 0x0000003600297202 */ /* 0x000fe20000000f00 */
[----:B------:R-:W4:Y:S04]  /*51510*/  LDL.LU R53, [R1+0xe48] ;  /* 0x000e480001357983 */ /* 0x000f280000300800 */
[----:B------:R-:W4:Y:S04]  /*51520*/  LDL.LU R54, [R1+0xe50] ;  /* 0x000e500001367983 */ /* 0x000f280000300800 */
[----:B------:R1:W-:Y:S04]  /*51530*/  LDGSTS.E [R7+0x46100], desc[UR8][R40.64], P0 ;  /* 0x4610000028077fae */ /* 0x0003e80008121848 */
[----:B------:R-:W-:Y:S01]  /*51540*/  STL [R1+0x113c], R42 ;  /* 0x00113c2a01007387 */ /* 0x000fe20000100800 */
[----:B-1----:R-:W-:-:S02]  /*51550*/  IMAD.MOV.U32 R40, RZ, RZ, R42 ;  /* 0x000000ffff287224 */ /* 0x002fc400078e002a */
[----:B--2---:R-:W-:-:S05]  /*51560*/  IMAD.X R49, R49, 0x1, R2, P2 ;  /* 0x0000000131317824 */ /* 0x004fca00010e0602 */
[----:B------:R-:W-:Y:S01]  /*51570*/  MOV R41, R49 ;  /* 0x0000003100297202 */ /* 0x000fe20000000f00 */
[----:B------:R1:W-:Y:S01]  /*51580*/  STL [R1+0x1138], R49 ;  /* 0x0011383101007387 */ /* 0x0003e20000100800 */
[----:B------:R-:W-:-:S03]  /*51590*/  IADD3.X R56, R56, R2, RZ, P3, !PT ;  /* 0x0000000238387210 */ /* 0x000fc60001ffe4ff */
[----:B------:R-:W-:Y:S04]  /*515a0*/  STL [R1+0x1144], R47 ;  /* 0x0011442f01007387 */ /* 0x000fe80000100800 */
[----:B------:R2:W-:Y:S04]  /*515b0*/  LDGSTS.E [R7+0x47000], desc[UR8][R40.64], P1 ;  /* 0x4700000028077fae */ /* 0x0005e80008921848 */
[----:B-1----:R-:W4:Y:S04]  /*515c0*/  LDL.LU R49, [R1+0xecc] ;  /* 0x000ecc0001317983 */ /* 0x002f280000300800 */
[----:B------:R1:W-:Y:S04]  /*515d0*/  STL [R1+0x1140], R56 ;  /* 0x0011403801007387 */ /* 0x0003e80000100800 */
[----:B------:R-:W4:Y:S01]  /*515e0*/  LDL.LU R42, [R1+0xed4] ;  /* 0x000ed400012a7983 */ /* 0x000f220000300800 */
[----:B--2---:R-:W-:Y:S01]  /*515f0*/  MOV R41, R56 ;  /* 0x0000003800297202 */ /* 0x004fe20000000f00 */
[----:B------:R-:W-:-:S02]  /*51600*/  IMAD.MOV.U32 R40, RZ, RZ, R47 ;  /* 0x000000ffff287224 */ /* 0x000fc400078e002f */
[----:B-1----:R-:W2:Y:S01]  /*51610*/  LDL.LU R56, [R1+0xec8] ;  /* 0x000ec80001387983 */ /* 0x002ea20000300800 */
[----:B---3--:R-:W-:-:S03]  /*51620*/  IADD3 R43, P2, R43, R0, RZ ;  /* 0x000000002b2b7210 */ /* 0x008fc60007f5e0ff */
[----:B------:R-:W3:Y:S01]  /*51630*/  LDL.LU R47, [R1+0xed0] ;  /* 0x000ed000012f7983 */ /* 0x000ee20000300800 */
[----:B----4-:R-:W-:-:S03]  /*51640*/  IADD3 R50, P3, R50, R0, RZ ;  /* 0x0000000032327210 */ /* 0x010fc60007f7e0ff */
[----:B------:R1:W-:Y:S04]  /*51650*/  LDGSTS.E [R7+0x47100], desc[UR8][R40.64], P0 ;  /* 0x4710000028077fae */ /* 0x0003e80008121848 */
[----:B------:R-:W-:Y:S01]  /*51660*/  STL [R1+0xdcc], R43 ;  /* 0x000dcc2b01007387 */ /* 0x000fe20000100800 */
[----:B-1----:R-:W-:-:S03]  /*51670*/  LOP3.LUT R7, R44, 0x10, RZ, 0x3c, !PT ;  /* 0x000000102c077812 */ /* 0x002fc600078e3cff */
[----:B------:R-:W-:Y:S01]  /*51680*/  STL [R1+0xdd4], R50 ;  /* 0x000dd43201007387 */ /* 0x000fe20000100800 */
[----:B------:R-:W-:Y:S02]  /*51690*/  MOV R40, R43 ;  /* 0x0000002b00287202 */ /* 0x000fe40000000f00 */
[----:B------:R-:W-:Y:S01]  /*516a0*/  IADD3 R7, R7, UR7, RZ ;  /* 0x0000000707077c10 */ /* 0x000fe2000fffe0ff */
[----:B------:R-:W-:-:S04]  /*516b0*/  IMAD.X R51, R51, 0x1, R2, P2 ;  /* 0x0000000133337824 */ /* 0x000fc800010e0602 */
[----:B------:R-:W-:Y:S01]  /*516c0*/  IMAD.MOV.U32 R41, RZ, RZ, R51 ;  /* 0x000000ffff297224 */ /* 0x000fe200078e0033 */
[----:B------:R1:W-:Y:S01]  /*516d0*/  STL [R1+0xdc8], R51 ;  /* 0x000dc83301007387 */ /* 0x0003e20000100800 */
[----:B------:R-:W-:-:S03]  /*516e0*/  IMAD.X R55, R55, 0x1, R2, P3 ;  /* 0x0000000137377824 */ /* 0x000fc600018e0602 */
[----:B------:R4:W-:Y:S04]  /*516f0*/  LDGSTS.E [R7+0x40200], desc[UR8][R40.64], P1 ;  /* 0x4020000028077fae */ /* 0x0009e80008921848 */
[----:B-1----:R-:W3:Y:S04]  /*51700*/  LDL.LU R51, [R1+0xf4c] ;  /* 0x000f4c0001337983 */ /* 0x002ee80000300800 */
[----:B------:R-:W3:Y:S01]  /*51710*/  LDL.LU R43, [R1+0xf54] ;  /* 0x000f5400012b7983 */ /* 0x000ee20000300800 */
[----:B----4-:R-:W-:-:S03]  /*51720*/  IMAD.MOV.U32 R41, RZ, RZ, R55 ;  /* 0x000000ffff297224 */ /* 0x010fc600078e0037 */
[----:B------:R1:W-:Y:S01]  /*51730*/  STL [R1+0xdd0], R55 ;  /* 0x000dd03701007387 */ /* 0x0003e20000100800 */
[----:B------:R-:W-:Y:S02]  /*51740*/  MOV R40, R50 ;  /* 0x0000003200287202 */ /* 0x000fe40000000f00 */
[----:B------:R-:W-:-:S03]  /*51750*/  IADD3 R46, P2, R46, R0, RZ ;  /* 0x000000002e2e7210 */ /* 0x000fc60007f5e0ff */
[----:B------:R4:W-:Y:S04]  /*51760*/  LDGSTS.E [R7+0x40300], desc[UR8][R40.64], P0 ;  /* 0x4030000028077fae */ /* 0x0009e80008121848 */
[----:B-1----:R-:W3:Y:S04]  /*51770*/  LDL.LU R55, [R1+0xf48] ;  /* 0x000f480001377983 */ /* 0x002ee80000300800 */
[----:B------:R-:W3:Y:S01]  /*51780*/  LDL.LU R50, [R1+0xf50] ;  /* 0x000f500001327983 */ /* 0x000ee20000300800 */
[----:B------:R-:W-:-:S03]  /*51790*/  IADD3 R52, P3, R52, R0, RZ ;  /* 0x0000000034347210 */ /* 0x000fc60007f7e0ff */
[----:B------:R-:W-:Y:S01]  /*517a0*/  STL [R1+0xe4c], R46 ;  /* 0x000e4c2e01007387 */ /* 0x000fe20000100800 */
[----:B----4-:R-:W-:Y:S02]  /*517b0*/  MOV R40, R46 ;  /* 0x0000002e00287202 */ /* 0x010fe40000000f00 */
[----:B------:R-:W-:Y:S01]  /*517c0*/  IADD3.X R53, R53, R2, RZ, P2, !PT ;  /* 0x0000000235357210 */ /* 0x000fe200017fe4ff */
[----:B------:R-:W-:-:S04]  /*517d0*/  IMAD.X R54, R54, 0x1, R2, P3 ;  /* 0x0000000136367824 */ /* 0x000fc800018e0602 */
[----:B------:R1:W-:Y:S01]  /*517e0*/  STL [R1+0xe48], R53 ;  /* 0x000e483501007387 */ /* 0x0003e20000100800 */
[----:B------:R-:W-:-:S03]  /*517f0*/  IMAD.MOV.U32 R41, RZ, RZ, R53 ;  /* 0x000000ffff297224 */ /* 0x000fc600078e0035 */
[----:B------:R-:W-:Y:S04]  /*51800*/  STL [R1+0xe54], R52 ;  /* 0x000e543401007387 */ /* 0x000fe80000100800 */
[----:B------:R4:W-:Y:S04]  /*51810*/  LDGSTS.E [R7+0x41200], desc[UR8][R40.64], P1 ;  /* 0x4120000028077fae */ /* 0x0009e80008921848 */
[----:B-1----:R-:W3:Y:S04]  /*51820*/  LDL.LU R53, [R1+0xfcc] ;  /* 0x000fcc0001357983 */ /* 0x002ee80000300800 */
[----:B------:R1:W-:Y:S04]  /*51830*/  STL [R1+0xe50], R54 ;  /* 0x000e503601007387 */ /* 0x0003e80000100800 */
[----:B------:R-:W3:Y:S01]  /*51840*/  LDL.LU R46, [R1+0xfd4] ;  /* 0x000fd400012e7983 */ /* 0x000ee20000300800 */
[----:B----4-:R-:W-:Y:S01]  /*51850*/  IMAD.MOV.U32 R41, RZ, RZ, R54 ;  /* 0x000000ffff297224 */ /* 0x010fe200078e0036 */
[----:B------:R-:W-:-:S02]  /*51860*/  MOV R40, R52 ;  /* 0x0000003400287202 */ /* 0x000fc40000000f00 */
[----:B-1----:R-:W4:Y:S04]  /*51870*/  LDL.LU R54, [R1+0xfc8] ;  /* 0x000fc80001367983 */ /* 0x002f280000300800 */
[----:B------:R-:W4:Y:S04]  /*51880*/  LDL.LU R52, [R1+0xfd0] ;  /* 0x000fd00001347983 */ /* 0x000f280000300800 */
[----:B------:R1:W-:Y:S01]  /*51890*/  LDGSTS.E [R7+0x41300], desc[UR8][R40.64], P0 ;  /* 0x4130000028077fae */ /* 0x0003e20008121848 */
[-C--:B------:R-:W-:Y:S02]  /*518a0*/  IADD3 R49, P2, R49, R0.reuse, RZ ;  /* 0x0000000031317210 */ /* 0x080fe40007f5e0ff */
[----:B------:R-:W-:-:S03]  /*518b0*/  IADD3 R42, P3, R42, R0, RZ ;  /* 0x000000002a2a7210 */ /* 0x000fc60007f7e0ff */
[----:B------:R1:W-:Y:S01]  /*518c0*/  STL [R1+0xecc], R49 ;  /* 0x000ecc3101007387 */ /* 0x0003e20000100800 */
[----:B--2---:R-:W-:Y:S01]  /*518d0*/  IADD3.X R56, R56, R2, RZ, P2, !PT ;  /* 0x0000000238387210 */ /* 0x004fe200017fe4ff */
[----:B---3--:R-:W-:-:S04]  /*518e0*/  IMAD.X R47, R47, 0x1, R2, P3 ;  /* 0x000000012f2f7824 */ /* 0x008fc800018e0602 */
[----:B------:R2:W-:Y:S01]  /*518f0*/  STL [R1+0xec8], R56 ;  /* 0x000ec83801007387 */ /* 0x0005e20000100800 */
[----:B-1----:R-:W-:-:S03]  /*51900*/  MOV R40, R49 ;  /* 0x0000003100287202 */ /* 0x002fc60000000f00 */
[----:B------:R1:W-:Y:S04]  /*51910*/  STL [R1+0xed4], R42 ;  /* 0x000ed42a01007387 */ /* 0x0003e80000100800 */
[----:B------:R-:W3:Y:S04]  /*51920*/  LDL.LU R57, [R1+0x104c] ;  /* 0x00104c0001397983 */ /* 0x000ee80000300800 */
[----:B------:R1:W-:Y:S04]  /*51930*/  STL [R1+0xed0], R47 ;  /* 0x000ed02f01007387 */ /* 0x0003e80000100800 */
[----:B------:R-:W3:Y:S04]  /*51940*/  LDL.LU R49, [R1+0x1054] ;  /* 0x0010540001317983 */ /* 0x000ee80000300800 */
[----:B------:R-:W3:Y:S01]  /*51950*/  LDL.LU R58, [R1+0x1048] ;  /* 0x00104800013a7983 */ /* 0x000ee20000300800 */
[----:B------:R-:W-:-:S03]  /*51960*/  IMAD.MOV.U32 R41, RZ, RZ, R56 ;  /* 0x000000ffff297224 */ /* 0x000fc600078e0038 */
[----:B--2---:R-:W2:Y:S04]  /*51970*/  LDL.LU R56, [R1+0x1050] ;  /* 0x0010500001387983 */ /* 0x004ea80000300800 */
[----:B------:R1:W-:Y:S02]  /*51980*/  LDGSTS.E [R7+0x42200], desc[UR8][R40.64], P1 ;  /* 0x4220000028077fae */ /* 0x0003e40008921848 */
[----:B-1----:R-:W-:Y:S02]  /*51990*/  MOV R40, R42 ;  /* 0x0000002a00287202 */ /* 0x002fe40000000f00 */
[-C--:B------:R-:W-:Y:S01]  /*519a0*/  IADD3 R51, P2, R51, R0.reuse, RZ ;  /* 0x0000000033337210 */ /* 0x080fe20007f5e0ff */
[----:B------:R-:W-:Y:S01]  /*519b0*/  IMAD.MOV.U32 R41, RZ, RZ, R47 ;  /* 0x000000ffff297224 */ /* 0x000fe200078e002f */
[----:B------:R-:W2:Y:S01]  /*519c0*/  LDL.LU R42, [R1+0x10cc] ;  /* 0x0010cc00012a7983 */ /* 0x000ea20000300800 */
[----:B------:R-:W-:-:S03]  /*519d0*/  IADD3 R43, P3, R43, R0, RZ ;  /* 0x000000002b2b7210 */ /* 0x000fc60007f7e0ff */
[----:B------:R-:W2:Y:S04]  /*519e0*/  LDL.LU R47, [R1+0x10d4] ;  /* 0x0010d400012f7983 */ /* 0x000ea80000300800 */
[----:B------:R1:W-:Y:S04]  /*519f0*/  STL [R1+0xf4c], R51 ;  /* 0x000f4c3301007387 */ /* 0x0003e80000100800 */
[----:B------:R1:W-:Y:S01]  /*51a00*/  LDGSTS.E [R7+0x42300], desc[UR8][R40.64], P0 ;  /* 0x4230000028077fae */ /* 0x0003e20008121848 */
[----:B------:R-:W-:Y:S01]  /*51a10*/  IADD3.X R55, R55, R2, RZ, P2, !PT ;  /* 0x0000000237377210 */ /* 0x000fe200017fe4ff */
[----:B------:R-:W-:-:S04]  /*51a20*/  IMAD.X R50, R50, 0x1, R2, P3 ;  /* 0x0000000132327824 */ /* 0x000fc800018e0602 */
[----:B------:R1:W-:Y:S02]  /*51a30*/  STL [R1+0xf48], R55 ;  /* 0x000f483701007387 */ /* 0x0003e40000100800 */
[----:B-1----:R-:W-:Y:S02]  /*51a40*/  MOV R40, R51 ;  /* 0x0000003300287202 */ /* 0x002fe40000000f00 */
[----:B------:R1:W-:Y:S04]  /*51a50*/  STL [R1+0xf54], R43 ;  /* 0x000f542b01007387 */ /* 0x0003e80000100800 */
[----:B------:R-:W2:Y:S01]  /*51a60*/  LDL.LU R51, [R1+0x10c8] ;  /* 0x0010c80001337983 */ /* 0x000ea20000300800 */
[----:B------:R-:W-:-:S03]  /*51a70*/  IMAD.MOV.U32 R41, RZ, RZ, R55 ;  /* 0x000000ffff297224 */ /* 0x000fc600078e0037 */
[----:B------:R1:W-:Y:S04]  /*51a80*/  STL [R1+0xf50], R50 ;  /* 0x000f503201007387 */ /* 0x0003e80000100800 */
[----:B------:R-:W2:Y:S04]  /*51a90*/  LDL.LU R55, [R1+0x10d0] ;  /* 0x0010d00001377983 */ /* 0x000ea80000300800 */
[----:B------:R1:W-:Y:S01]  /*51aa0*/  LDGSTS.E [R7+0x43200], desc[UR8][R40.64], P1 ;  /* 0x4320000028077fae */ /* 0x0003e20008921848 */
[-C--:B------:R-:W-:Y:S02]  /*51ab0*/  IADD3 R53, P2, R53, R0.reuse, RZ ;  /* 0x0000000035357210 */ /* 0x080fe40007f5e0ff */
[----:B-1----:R-:W-:Y:S01]  /*51ac0*/  MOV R40, R43 ;  /* 0x0000002b00287202 */ /* 0x002fe20000000f00 */
[----:B------:R-:W-:Y:S01]  /*51ad0*/  IMAD.MOV.U32 R41, RZ, RZ, R50 ;  /* 0x000000ffff297224 */ /* 0x000fe200078e0032 */
[----:B------:R-:W2:Y:S01]  /*51ae0*/  LDL.LU R43, [R1+0x114c] ;  /* 0x00114c00012b7983 */ /* 0x000ea20000300800 */
[----:B------:R-:W-:-:S03]  /*51af0*/  IADD3 R46, P3, R46, R0, RZ ;  /* 0x000000002e2e7210 */ /* 0x000fc60007f7e0ff */
[----:B------:R-:W2:Y:S01]  /*51b00*/  LDL.LU R50, [R1+0x1154] ;  /* 0x0011540001327983 */ /* 0x000ea20000300800 */
[----:B----4-:R-:W-:-:S03]  /*51b10*/  IADD3.X R54, R54, R2, RZ, P2, !PT ;  /* 0x0000000236367210 */ /* 0x010fc600017fe4ff */
[----:B------:R1:W-:Y:S01]  /*51b20*/  STL [R1+0xfcc], R53 ;  /* 0x000fcc3501007387 */ /* 0x0003e20000100800 */
[----:B------:R-:W-:-:S03]  /*51b30*/  IMAD.X R52, R52, 0x1, R2, P3 ;  /* 0x0000000134347824 */ /* 0x000fc600018e0602 */
[----:B------:R4:W-:Y:S04]  /*51b40*/  LDGSTS.E [R7+0x43300], desc[UR8][R40.64], P0 ;  /* 0x4330000028077fae */ /* 0x0009e80008121848 */
[----:B------:R1:W-:Y:S04]  /*51b50*/  STL [R1+0xfc8], R54 ;  /* 0x000fc83601007387 */ /* 0x0003e80000100800 */
[----:B------:R1:W-:Y:S01]  /*51b60*/  STL [R1+0xfd4], R46 ;  /* 0x000fd42e01007387 */ /* 0x0003e20000100800 */
[----:B----4-:R-:W-:Y:S01]  /*51b70*/  MOV R40, R53 ;  /* 0x0000003500287202 */ /* 0x010fe20000000f00 */
[----:B------:R-:W-:-:S02]  /*51b80*/  IMAD.MOV.U32 R41, RZ, RZ, R54 ;  /* 0x000000ffff297224 */ /* 0x000fc400078e0036 */
[----:B-1----:R-:W4:Y:S04]  /*51b90*/  LDL.LU R53, [R1+0x1148] ;  /* 0x0011480001357983 */ /* 0x002f280000300800 */
[----:B------:R1:W-:Y:S04]  /*51ba0*/  STL [R1+0xfd0], R52 ;  /* 0x000fd03401007387 */ /* 0x0003e80000100800 */
[----:B------:R1:W-:Y:S04]  /*51bb0*/  LDGSTS.E [R7+0x44200], desc[UR8][R40.64], P1 ;  /* 0x4420000028077fae */ /* 0x0003e80008921848 */
[----:B------:R-:W4:Y:S01]  /*51bc0*/  LDL.LU R54, [R1+0x1150] ;  /* 0x0011500001367983 */ /* 0x000f220000300800 */
[----:B-1----:R-:W-:Y:S01]  /*51bd0*/  MOV R40, R46 ;  /* 0x0000002e00287202 */ /* 0x002fe20000000f00 */
[----:B------:R-:W-:-:S02]  /*51be0*/  IMAD.MOV.U32 R41, RZ, RZ, R52 ;  /* 0x000000ffff297224 */ /* 0x000fc400078e0034 */
[----:B------:R-:W4:Y:S04]  /*51bf0*/  LDL.LU R46, [R1+0xddc] ;  /* 0x000ddc00012e7983 */ /* 0x000f280000300800 */
[----:B------:R1:W-:Y:S04]  /*51c00*/  LDGSTS.E [R7+0x44300], desc[UR8][R40.64], P0 ;  /* 0x4430000028077fae */ /* 0x0003e80008121848 */
[----:B------:R-:W4:Y:S01]  /*51c10*/  LDL.LU R52, [R1+0xde4] ;  /* 0x000de40001347983 */ /* 0x000f220000300800 */
[----:B---3--:R-:W-:-:S04]  /*51c20*/  IADD3 R57, P2, R57, R0, RZ ;  /* 0x0000000039397210 */ /* 0x008fc80007f5e0ff */
[----:B-1----:R-:W-:Y:S02]  /*51c30*/  MOV R40, R57 ;  /* 0x0000003900287202 */ /* 0x002fe40000000f00 */
[----:B------:R-:W-:Y:S02]  /*51c40*/  IADD3 R49, P3, R49, R0, RZ ;  /* 0x0000000031317210 */ /* 0x000fe40007f7e0ff */
[----:B------:R-:W-:Y:S01]  /*51c50*/  IADD3.X R58, R58, R2, RZ, P2, !PT ;  /* 0x000000023a3a7210 */ /* 0x000fe200017fe4ff */
[----:B------:R-:W-:Y:S02]  /*51c60*/  STL [R1+0x104c], R57 ;  /* 0x00104c3901007387 */ /* 0x000fe40000100800 */
[----:B--2---:R-:W-:Y:S02]  /*51c70*/  IMAD.X R56, R56, 0x1, R2, P3 ;  /* 0x0000000138387824 */ /* 0x004fe400018e0602 */
[----:B------:R-:W-:Y:S01]  /*51c80*/  IMAD.MOV.U32 R41, RZ, RZ, R58 ;  /* 0x000000ffff297224 */ /* 0x000fe200078e003a */
[----:B------:R-:W-:Y:S04]  /*51c90*/  STL [R1+0x1048], R58 ;  /* 0x0010483a01007387 */ /* 0x000fe80000100800 */
[----:B------:R1:W-:Y:S04]  /*51ca0*/  STL [R1+0x1054], R49 ;  /* 0x0010543101007387 */ /* 0x0003e80000100800 */
[----:B------:R2:W-:Y:S04]  /*51cb0*/  LDGSTS.E [R7+0x45200], desc[UR8][R40.64], P1 ;  /* 0x4520000028077fae */ /* 0x0005e80008921848 */
[----:B------:R3:W-:Y:S01]  /*51cc0*/  STL [R1+0x1050], R56 ;  /* 0x0010503801007387 */ /* 0x0007e20000100800 */
[----:B--2---:R-:W-:-:S03]  /*51cd0*/  MOV R40, R49 ;  /* 0x0000003100287202 */ /* 0x004fc60000000f00 */
[----:B-1----:R-:W2:Y:S01]  /*51ce0*/  LDL.LU R49, [R1+0xdd8] ;  /* 0x000dd80001317983 */ /* 0x002ea20000300800 */
[-C--:B------:R-:W-:Y:S01]  /*51cf0*/  IADD3 R42, P2, R42, R0.reuse, RZ ;  /* 0x000000002a2a7210 */ /* 0x080fe20007f5e0ff */
[----:B------:R-:W-:Y:S02]  /*51d00*/  IMAD.MOV.U32 R41, RZ, RZ, R56 ;  /* 0x000000ffff297224 */ /* 0x000fe400078e0038 */
[----:B---3--:R-:W3:Y:S01]  /*51d10*/  LDL.LU R56, [R1+0xde0] ;  /* 0x000de00001387983 */ /* 0x008ee20000300800 */
[----:B------:R-:W-:-:S03]  /*51d20*/  IADD3 R47, P3, R47, R0, RZ ;  /* 0x000000002f2f7210 */ /* 0x000fc60007f7e0ff */
[----:B------:R1:W-:Y:S04]  /*51d30*/  LDGSTS.E [R7+0x45300], desc[UR8][R40.64], P0 ;  /* 0x4530000028077fae */ /* 0x0003e80008121848 */
[----:B------:R1:W-:Y:S02]  /*51d40*/  STL [R1+0x10cc], R42 ;  /* 0x0010cc2a01007387 */ /* 0x0003e40000100800 */
[----:B-1----:R-:W-:Y:S02]  /*51d50*/  MOV R40, R42 ;  /* 0x0000002a00287202 */ /* 0x002fe40000000f00 */
[----:B------:R-:W-:-:S05]  /*51d60*/  IADD3.X R51, R51, R2, RZ, P2, !PT ;  /* 0x0000000233337210 */ /* 0x000fca00017fe4ff */
[----:B------:R1:W-:Y:S01]  /*51d70*/  STL [R1+0x10c8], R51 ;  /* 0x0010c83301007387 */ /* 0x0003e20000100800 */
[----:B------:R-:W-:Y:S02]  /*51d80*/  IMAD.MOV.U32 R41, RZ, RZ, R51 ;  /* 0x000000ffff297224 */ /* 0x000fe400078e0033 */
[----:B------:R-:W-:Y:S01]  /*51d90*/  IMAD.X R55, R55, 0x1, R2, P3 ;  /* 0x0000000137377824 */ /* 0x000fe200018e0602 */
[----:B------:R1:W-:Y:S04]  /*51da0*/  STL [R1+0x10d4], R47 ;  /* 0x0010d42f01007387 */ /* 0x0003e80000100800 */
[----:B------:R-:W3:Y:S04]  /*51db0*/  LDL.LU R42, [R1+0xe5c] ;  /* 0x000e5c00012a7983 */ /* 0x000ee80000300800 */
[----:B------:R1:W-:Y:S04]  /*51dc0*/  STL [R1+0x10d0], R55 ;  /* 0x0010d03701007387 */ /* 0x0003e80000100800 */
[----:B------:R1:W-:Y:S04]  /*51dd0*/  LDGSTS.E [R7+0x46200], desc[UR8][R40.64], P1 ;  /* 0x4620000028077fae */ /* 0x0003e80008921848 */
[----:B-1----:R-:W3:Y:S01]  /*51de0*/  LDL.LU R51, [R1+0xe64] ;  /* 0x000e640001337983 */ /* 0x002ee20000300800 */
[----:B------:R-:W-:-:S03]  /*51df0*/  MOV R40, R47 ;  /* 0x0000002f00287202 */ /* 0x000fc60000000f00 */
[----:B------:R-:W3:Y:S01]  /*51e00*/  LDL.LU R47, [R1+0xe58] ;  /* 0x000e5800012f7983 */ /* 0x000ee20000300800 */
[----:B------:R-:W-:-:S03]  /*51e10*/  IMAD.MOV.U32 R41, RZ, RZ, R55 ;  /* 0x000000ffff297224 */ /* 0x000fc600078e0037 */
[----:B------:R-:W3:Y:S01]  /*51e20*/  LDL.LU R55, [R1+0xe60] ;  /* 0x000e600001377983 */ /* 0x000ee20000300800 */
[-C--:B------:R-:W-:Y:S02]  /*51e30*/  IADD3 R43, P2, R43, R0.reuse, RZ ;  /* 0x000000002b2b7210 */ /* 0x080fe40007f5e0ff */
[----:B------:R-:W-:Y:S01]  /*51e40*/  IADD3 R50, P3, R50, R0, RZ ;  /* 0x0000000032327210 */ /* 0x000fe20007f7e0ff */
[----:B------:R1:W-:Y:S04]  /*51e50*/  LDGSTS.E [R7+0x46300], desc[UR8][R40.64], P0 ;  /* 0x4630000028077fae */ /* 0x0003e80008121848 */
[----:B------:R-:W-:Y:S01]  /*51e60*/  STL [R1+0x114c], R43 ;  /* 0x00114c2b01007387 */ /* 0x000fe20000100800 */
[----:B----4-:R-:W-:Y:S02]  /*51e70*/  IADD3.X R53, R53, R2, RZ, P2, !PT ;  /* 0x0000000235357210 */ /* 0x010fe400017fe4ff */
[----:B-1----:R-:W-:-:S03]  /*51e80*/  MOV R40, R43 ;  /* 0x0000002b00287202 */ /* 0x002fc60000000f00 */
[----:B------:R1:W-:Y:S01]  /*51e90*/  STL [R1+0x1148], R53 ;  /* 0x0011483501007387 */ /* 0x0003e20000100800 */
[----:B------:R-:W-:-:S03]  /*51ea0*/  IMAD.MOV.U32 R41, RZ, RZ, R53 ;  /* 0x000000ffff297224 */ /* 0x000fc600078e0035 */
[----:B------:R-:W-:Y:S01]  /*51eb0*/  STL [R1+0x1154], R50 ;  /* 0x0011543201007387 */ /* 0x000fe20000100800 */
[----:B------:R-:W-:-:S03]  /*51ec0*/  IMAD.X R54, R54, 0x1, R2, P3 ;  /* 0x0000000136367824 */ /* 0x000fc600018e0602 */
[----:B------:R4:W-:Y:S04]  /*51ed0*/  LDGSTS.E [R7+0x47200], desc[UR8][R40.64], P1 ;  /* 0x4720000028077fae */ /* 0x0009e80008921848 */
[----:B-1----:R-:W3:Y:S04]  /*51ee0*/  LDL.LU R53, [R1+0xedc] ;  /* 0x000edc0001357983 */ /* 0x002ee80000300800 */
[----:B------:R1:W-:Y:S01]  /*51ef0*/  STL [R1+0x1150], R54 ;  /* 0x0011503601007387 */ /* 0x0003e20000100800 */
[----:B------:R-:W-:-:S03]  /*51f00*/  IADD3 R46, P2, R46, R0, RZ ;  /* 0x000000002e2e7210 */ /* 0x000fc60007f5e0ff */
[----:B------:R-:W3:Y:S01]  /*51f10*/  LDL.LU R43, [R1+0xee4] ;  /* 0x000ee400012b7983 */ /* 0x000ee20000300800 */
[----:B----4-:R-:W-:Y:S01]  /*51f20*/  MOV R40, R50 ;  /* 0x0000003200287202 */ /* 0x010fe20000000f00 */
[----:B------:R-:W-:Y:S02]  /*51f30*/  IMAD.MOV.U32 R41, RZ, RZ, R54 ;  /* 0x000000ffff297224 */ /* 0x000fe400078e0036 */
[----:B-1----:R-:W4:Y:S01]  /*51f40*/  LDL.LU R54, [R1+0xed8] ;  /* 0x000ed80001367983 */ /* 0x002f220000300800 */
[----:B------:R-:W-:-:S03]  /*51f50*/  IADD3 R52, P3, R52, R0, RZ ;  /* 0x0000000034347210 */ /* 0x000fc60007f7e0ff */
[----:B------:R1:W-:Y:S04]  /*51f60*/  LDGSTS.E [R7+0x47300], desc[UR8][R40.64], P0 ;  /* 0x4730000028077fae */ /* 0x0003e80008121848 */
[----:B------:R-:W4:Y:S04]  /*51f70*/  LDL.LU R50, [R1+0xee0] ;  /* 0x000ee00001327983 */ /* 0x000f280000300800 */
[----:B------:R-:W-:Y:S01]  /*51f80*/  STL [R1+0xddc], R46 ;  /* 0x000ddc2e01007387 */ /* 0x000fe20000100800 */
[----:B-1----:R-:W-:-:S03]  /*51f90*/  LOP3.LUT R7, R44, 0x20, RZ, 0x3c, !PT ;  /* 0x000000202c077812 */ /* 0x002fc600078e3cff */
[----:B------:R-:W-:Y:S01]  /*51fa0*/  STL [R1+0xde4], R52 ;  /* 0x000de43401007387 */ /* 0x000fe20000100800 */
[----:B------:R-:W-:Y:S02]  /*51fb0*/  IMAD.MOV.U32 R40, RZ, RZ, R46 ;  /* 0x000000ffff287224 */ /* 0x000fe400078e002e */
[----:B------:R-:W-:Y:S01]  /*51fc0*/  VIADD R7, R7, UR7 ;  /* 0x0000000707077c36 */ /* 0x000fe20008000000 */
[----:B--2---:R-:W-:-:S04]  /*51fd0*/  IADD3.X R49, R49, R2, RZ, P2, !PT ;  /* 0x0000000231317210 */ /* 0x004fc800017fe4ff */
[----:B------:R-:W-:Y:S01]  /*51fe0*/  MOV R41, R49 ;  /* 0x0000003100297202 */ /* 0x000fe20000000f00 */
[----:B------:R1:W-:Y:S01]  /*51ff0*/  STL [R1+0xdd8], R49 ;  /* 0x000dd83101007387 */ /* 0x0003e20000100800 */
[----:B---3--:R-:W-:-:S03]  /*52000*/  IADD3.X R56, R56, R2, RZ, P3, !PT ;  /* 0x0000000238387210 */ /* 0x008fc60001ffe4ff */
[----:B------:R2:W-:Y:S04]  /*52010*/  LDGSTS.E [R7+0x40400], desc[UR8][R40.64], P1 ;  /* 0x4040000028077fae */ /* 0x0005e80008921848 */
[----:B-1----:R-:W3:Y:S04]  /*52020*/  LDL.LU R49, [R1+0xf5c] ;  /* 0x000f5c0001317983 */ /* 0x002ee80000300800 */
[----:B------:R-:W3:Y:S01]  /*52030*/  LDL.LU R46, [R1+0xf64] ;  /* 0x000f6400012e7983 */ /* 0x000ee20000300800 */
[----:B--2---:R-:W-:-:S03]  /*52040*/  MOV R41, R56 ;  /* 0x0000003800297202 */ /* 0x004fc60000000f00 */
[----:B------:R1:W-:Y:S01]  /*52050*/  STL [R1+0xde0], R56 ;  /* 0x000de03801007387 */ /* 0x0003e20000100800 */
[----:B------:R-:W-:-:S05]  /*52060*/  IMAD.MOV.U32 R40, RZ, RZ, R52 ;  /* 0x000000ffff287224 */ /* 0x000fca00078e0034 */
[----:B------:R2:W-:Y:S04]  /*52070*/  LDGSTS.E [R7+0x40500], desc[UR8][R40.64], P0 ;  /* 0x4050000028077fae */ /* 0x0005e80008121848 */
[----:B-1----:R-:W3:Y:S04]  /*52080*/  LDL.LU R56, [R1+0xf58] ;  /* 0x000f580001387983 */ /* 0x002ee80000300800 */
[----:B------:R-:W3:Y:S01]  /*52090*/  LDL.LU R52, [R1+0xf60] ;  /* 0x000f600001347983 */ /* 0x000ee20000300800 */
[----:B------:R-:W-:-:S05]  /*520a0*/  IADD3 R42, P2, R42, R0, RZ ;  /* 0x000000002a2a7210 */ /* 0x000fca0007f5e0ff */
[----:B------:R-:W-:Y:S01]  /*520b0*/  STL [R1+0xe5c], R42 ;  /* 0x000e5c2a01007387 */ /* 0x000fe20000100800 */
[----:B--2---:R-:W-:Y:S01]  /*520c0*/  IMAD.MOV.U32 R40, RZ, RZ, R42 ;  /* 0x000000ffff287224 */ /* 0x004fe200078e002a */
[----:B------:R-:W-:Y:S01]  /*520d0*/  IADD3 R51, P3, R51, R0, RZ ;  /* 0x0000000033337210 */ /* 0x000fe20007f7e0ff */
[----:B------:R-:W-:-:S03]  /*520e0*/  IMAD.X R47, R47, 0x1, R2, P2 ;  /* 0x000000012f2f7824 */ /* 0x000fc600010e0602 */
[----:B------:R-:W-:Y:S02]  /*520f0*/  IADD3.X R55, R55, R2, RZ, P3, !PT ;  /* 0x0000000237377210 */ /* 0x000fe40001ffe4ff */
[----:B------:R1:W-:Y:S01]  /*52100*/  STL [R1+0xe58], R47 ;  /* 0x000e582f01007387 */ /* 0x0003e20000100800 */
[----:B------:R-:W-:-:S03]  /*52110*/  MOV R41, R47 ;  /* 0x0000002f00297202 */ /* 0x000fc60000000f00 */
[----:B------:R-:W-:Y:S04]  /*52120*/  STL [R1+0xe64], R51 ;  /* 0x000e643301007387 */ /* 0x000fe80000100800 */
[----:B------:R2:W-:Y:S04]  /*52130*/  LDGSTS.E [R7+0x41400], desc[UR8][R40.64], P1 ;  /* 0x4140000028077fae */ /* 0x0005e80008921848 */
[----:B-1----:R-:W3:Y:S04]  /*52140*/  LDL.LU R47, [R1+0xfdc] ;  /* 0x000fdc00012f7983 */ /* 0x002ee80000300800 */
[----:B------:R1:W-:Y:S04]  /*52150*/  STL [R1+0xe60], R55 ;  /* 0x000e603701007387 */ /* 0x0003e80000100800 */
[----:B------:R-:W3:Y:S01]  /*52160*/  LDL.LU R42, [R1+0xfe4] ;  /* 0x000fe400012a7983 */ /* 0x000ee20000300800 */
[----:B--2---:R-:W-:-:S03]  /*52170*/  MOV R41, R55 ;  /* 0x0000003700297202 */ /* 0x004fc60000000f00 */
[----:B-1----:R-:W2:Y:S01]  /*52180*/  LDL.LU R55, [R1+0xfd8] ;  /* 0x000fd80001377983 */ /* 0x002ea20000300800 */
[----:B------:R-:W-:-:S03]  /*52190*/  IMAD.MOV.U32 R40, RZ, RZ, R51 ;  /* 0x000000ffff287224 */ /* 0x000fc600078e0033 */
[----:B------:R-:W2:Y:S01]  /*521a0*/  LDL.LU R51, [R1+0xfe0] ;  /* 0x000fe00001337983 */ /* 0x000ea20000300800 */
[----:B------:R-:W-:-:S03]  /*521b0*/  IADD3 R53, P2, R53, R0, RZ ;  /* 0x0000000035357210 */ /* 0x000fc60007f5e0ff */
[----:B------:R1:W-:Y:S01]  /*521c0*/  LDGSTS.E [R7+0x41500], desc[UR8][R40.64], P0 ;  /* 0x4150000028077fae */ /* 0x0003e20008121848 */
[----:B------:R-:W-:-:S03]  /*521d0*/  IADD3 R43, P3, R43, R0, RZ ;  /* 0x000000002b2b7210 */ /* 0x000fc60007f7e0ff */
[----:B------:R1:W-:Y:S01]  /*521e0*/  STL [R1+0xedc], R53 ;  /* 0x000edc3501007387 */ /* 0x0003e20000100800 */
[----:B----4-:R-:W-:-:S05]  /*521f0*/  IMAD.X R54, R54, 0x1, R2, P2 ;  /* 0x0000000136367824 */ /* 0x010fca00010e0602 */
[----:B------:R4:W-:Y:S01]  /*52200*/  STL [R1+0xed8], R54 ;  /* 0x000ed83601007387 */ /* 0x0009e20000100800 */
[----:B------:R-:W-:-:S03]  /*52210*/  IADD3.X R50, R50, R2, RZ, P3, !PT ;  /* 0x0000000232327210 */ /* 0x000fc60001ffe4ff */
[----:B------:R4:W-:Y:S01]  /*52220*/  STL [R1+0xee4], R43 ;  /* 0x000ee42b01007387 */ /* 0x0009e20000100800 */
[----:B-1----:R-:W-:-:S03]  /*52230*/  IMAD.MOV.U32 R40, RZ, RZ, R53 ;  /* 0x000000ffff287224 */ /* 0x002fc600078e0035 */
[----:B------:R-:W2:Y:S01]  /*52240*/  LDL.LU R57, [R1+0x105c] ;  /* 0x00105c0001397983 */ /* 0x000ea20000300800 */
[----:B------:R-:W-:-:S03]  /*52250*/  MOV R41, R54 ;  /* 0x0000003600297202 */ /* 0x000fc60000000f00 */
[----:B------:R1:W-:Y:S04]  /*52260*/  STL [R1+0xee0], R50 ;  /* 0x000ee03201007387 */ /* 0x0003e80000100800 */
[----:B------:R-:W2:Y:S04]  /*52270*/  LDL.LU R53, [R1+0x1064] ;  /* 0x0010640001357983 */ /* 0x000ea80000300800 */
[----:B------:R-:W2:Y:S04]  /*52280*/  LDL.LU R58, [R1+0x1058] ;  /* 0x00105800013a7983 */ /* 0x000ea80000300800 */
[----:B------:R1:W-:Y:S04]  /*52290*/  LDGSTS.E [R7+0x42400], desc[UR8][R40.64], P1 ;  /* 0x4240000028077fae */ /* 0x0003e80008921848 */
[----:B----4-:R-:W4:Y:S01]  /*522a0*/  LDL.LU R54, [R1+0x1060] ;  /* 0x0010600001367983 */ /* 0x010f220000300800 */
[----:B-1----:R-:W-:Y:S01]  /*522b0*/  IMAD.MOV.U32 R40, RZ, RZ, R43 ;  /* 0x000000ffff287224 */ /* 0x002fe200078e002b */
[----:B------:R-:W-:-:S02]  /*522c0*/  MOV R41, R50 ;  /* 0x0000003200297202 */ /* 0x000fc40000000f00 */
[----:B------:R-:W4:Y:S04]  /*522d0*/  LDL.LU R43, [R1+0x10dc] ;  /* 0x0010dc00012b7983 */ /* 0x000f280000300800 */
[----:B------:R-:W4:Y:S04]  /*522e0*/  LDL.LU R50, [R1+0x10e4] ;  /* 0x0010e40001327983 */ /* 0x000f280000300800 */
[----:B------:R1:W-:Y:S01]  /*522f0*/  LDGSTS.E [R7+0x42500], desc[UR8][R40.64], P0 ;  /* 0x4250000028077fae */ /* 0x0003e20008121848 */
[-C--:B---3--:R-:W-:Y:S02]  /*52300*/  IADD3 R49, P2, R49, R0.reuse, RZ ;  /* 0x0000000031317210 */ /* 0x088fe40007f5e0ff */
[----:B------:R-:W-:-:S03]  /*52310*/  IADD3 R46, P3, R46, R0, RZ ;  /* 0x000000002e2e7210 */ /* 0x000fc60007f7e0ff */
[----:B------:R3:W-:Y:S01]  /*52320*/  STL [R1+0xf5c], R49 ;  /* 0x000f5c3101007387 */ /* 0x0007e20000100800 */
[----:B-1----:R-:W-:Y:S02]  /*52330*/  IMAD.MOV.U32 R40, RZ, RZ, R49 ;  /* 0x000000ffff287224 */ /* 0x002fe400078e0031 */
[----:B------:R-:W-:Y:S01]  /*52340*/  IMAD.X R56, R56, 0x1, R2, P2 ;  /* 0x0000000138387824 */ /* 0x000fe200010e0602 */
[----:B------:R-:W-:-:S04]  /*52350*/  IADD3.X R52, R52, R2, RZ, P3, !PT ;  /* 0x0000000234347210 */ /* 0x000fc80001ffe4ff */
[----:B------:R1:W-:Y:S04]  /*52360*/  STL [R1+0xf58], R56 ;  /* 0x000f583801007387 */ /* 0x0003e80000100800 */
[----:B------:R1:W-:Y:S04]  /*52370*/  STL [R1+0xf64], R46 ;  /* 0x000f642e01007387 */ /* 0x0003e80000100800 */
[----:B---3--:R-:W3:Y:S01]  /*52380*/  LDL.LU R49, [R1+0x10d8] ;  /* 0x0010d80001317983 */ /* 0x008ee20000300800 */
[----:B------:R-:W-:-:S03]  /*52390*/  MOV R41, R56 ;  /* 0x0000003800297202 */ /* 0x000fc60000000f00 */
[----:B------:R1:W-:Y:S04]  /*523a0*/  STL [R1+0xf60], R52 ;  /* 0x000f603401007387 */ /* 0x0003e80000100800 */
[----:B-1----:R-:W3:Y:S04]  /*523b0*/  LDL.LU R56, [R1+0x10e0] ;  /* 0x0010e00001387983 */ /* 0x002ee80000300800 */
[----:B------:R1:W-:Y:S02]  /*523c0*/  LDGSTS.E [R7+0x43400], desc[UR8][R40.64], P1 ;  /* 0x4340000028077fae */ /* 0x0003e40008921848 */
[----:B-1----:R-:W-:Y:S01]  /*523d0*/  IMAD.MOV.U32 R40, RZ, RZ, R46 ;  /* 0x000000ffff287224 */ /* 0x002fe200078e002e */
[----:B------:R-:W-:Y:S01]  /*523e0*/  MOV R41, R52 ;  /* 0x0000003400297202 */ /* 0x000fe20000000f00 */
[----:B------:R-:W3:Y:S04]  /*523f0*/  LDL.LU R46, [R1+0x115c] ;  /* 0x00115c00012e7983 */ /* 0x000ee80000300800 */
[----:B------:R-:W3:Y:S01]  /*52400*/  LDL.LU R52, [R1+0x1164] ;  /* 0x0011640001347983 */ /* 0x000ee20000300800 */
[----:B------:R-:W-:-:S03]  /*52410*/  IADD3 R47, P2, R47, R0, RZ ;  /* 0x000000002f2f7210 */ /* 0x000fc60007f5e0ff */
[----:B------:R1:W-:Y:S01]  /*52420*/  LDGSTS.E [R7+0x43500], desc[UR8][R40.64], P0 ;  /* 0x4350000028077fae */ /* 0x0003e20008121848 */
[----:B------:R-:W-:-:S03]  /*52430*/  IADD3 R42, P3, R42, R0, RZ ;  /* 0x000000002a2a7210 */ /* 0x000fc60007f7e0ff */
[----:B------:R1:W-:Y:S01]  /*52440*/  STL [R1+0xfdc], R47 ;  /* 0x000fdc2f01007387 */ /* 0x0003e20000100800 */
[----:B--2---:R-:W-:Y:S02]  /*52450*/  IMAD.X R55, R55, 0x1, R2, P2 ;  /* 0x0000000137377824 */ /* 0x004fe400010e0602 */
[----:B-1----:R-:W-:Y:S01]  /*52460*/  IMAD.MOV.U32 R40, RZ, RZ, R47 ;  /* 0x000000ffff287224 */ /* 0x002fe200078e002f */
[----:B------:R-:W-:Y:S02]  /*52470*/  IADD3.X R51, R51, R2, RZ, P3, !PT ;  /* 0x0000000233337210 */ /* 0x000fe40001ffe4ff */
[----:B------:R1:W-:Y:S04]  /*52480*/  STL [R1+0xfd8], R55 ;  /* 0x000fd83701007387 */ /* 0x0003e80000100800 */
[----:B------:R2:W-:Y:S04]  /*52490*/  STL [R1+0xfe4], R42 ;  /* 0x000fe42a01007387 */ /* 0x0005e80000100800 */
[----:B------:R-:W3:Y:S01]  /*524a0*/  LDL.LU R47, [R1+0x1158] ;  /* 0x00115800012f7983 */ /* 0x000ee20000300800 */
[----:B------:R-:W-:-:S03]  /*524b0*/  MOV R41, R55 ;  /* 0x0000003700297202 */ /* 0x000fc60000000f00 */
[----:B------:R2:W-:Y:S04]  /*524c0*/  STL [R1+0xfe0], R51 ;  /* 0x000fe03301007387 */ /* 0x0005e80000100800 */
[----:B-1----:R-:W3:Y:S04]  /*524d0*/  LDL.LU R55, [R1+0x1160] ;  /* 0x0011600001377983 */ /* 0x002ee80000300800 */
[----:B------:R1:W-:Y:S01]  /*524e0*/  LDGSTS.E [R7+0x44400], desc[UR8][R40.64], P1 ;  /* 0x4440000028077fae */ /* 0x0003e20008921848 */
[-C--:B------:R-:W-:Y:S01]  /*524f0*/  IADD3 R57, P2, R57, R0.reuse, RZ ;  /* 0x0000000039397210 */ /* 0x080fe20007f5e0ff */
[----:B-1----:R-:W-:Y:S01]  /*52500*/  IMAD.MOV.U32 R40, RZ, RZ, R42 ;  /* 0x000000ffff287224 */ /* 0x002fe200078e002a */
[----:B------:R-:W-:Y:S01]  /*52510*/  MOV R41, R51 ;  /* 0x0000003300297202 */ /* 0x000fe20000000f00 */
[----:B--2---:R-:W2:Y:S02]  /*52520*/  LDL.LU R42, [R1+0xdec] ;  /* 0x000dec00012a7983 */ /* 0x004ea40000300800 */
[----:B------:R-:W-:Y:S01]  /*52530*/  IMAD.X R58, R58, 0x1, R2, P2 ;  /* 0x000000013a3a7824 */ /* 0x000fe200010e0602 */
[----:B------:R-:W-:Y:S01]  /*52540*/  IADD3 R53, P3, R53, R0, RZ ;  /* 0x0000000035357210 */ /* 0x000fe20007f7e0ff */
[----:B------:R1:W-:Y:S04]  /*52550*/  LDGSTS.E [R7+0x44500], desc[UR8][R40.64], P0 ;  /* 0x4450000028077fae */ /* 0x0003e80008121848 */
[----:B------:R-:W2:Y:S01]  /*52560*/  LDL.LU R51, [R1+0xdf4] ;  /* 0x000df40001337983 */ /* 0x000ea20000300800 */
[----:B----4-:R-:W-:-:S03]  /*52570*/  IADD3.X R54, R54, R2, RZ, P3, !PT ;  /* 0x0000000236367210 */ /* 0x010fc60001ffe4ff */
[----:B------:R-:W-:Y:S01]  /*52580*/  STL [R1+0x105c], R57 ;  /* 0x00105c3901007387 */ /* 0x000fe20000100800 */
[----:B-1----:R-:W-:Y:S01]  /*52590*/  IMAD.MOV.U32 R40, RZ, RZ, R57 ;  /* 0x000000ffff287224 */ /* 0x002fe200078e0039 */
[----:B------:R-:W-:Y:S02]  /*525a0*/  MOV R41, R58 ;  /* 0x0000003a00297202 */ /* 0x000fe40000000f00 */
[-C--:B------:R-:W-:Y:S01]  /*525b0*/  IADD3 R43, P2, R43, R0.reuse, RZ ;  /* 0x000000002b2b7210 */ /* 0x080fe20007f5e0ff */
[----:B------:R-:W-:Y:S04]  /*525c0*/  STL [R1+0x1058], R58 ;  /* 0x0010583a01007387 */ /* 0x000fe80000100800 */
[----:B------:R1:W-:Y:S01]  /*525d0*/  LDGSTS.E [R7+0x45400], desc[UR8][R40.64], P1 ;  /* 0x4540000028077fae */ /* 0x0003e20008921848 */
[----:B------:R-:W-:-:S03]  /*525e0*/  IADD3 R50, P3, R50, R0, RZ ;  /* 0x0000000032327210 */ /* 0x000fc60007f7e0ff */
[----:B------:R4:W-:Y:S04]  /*525f0*/  STL [R1+0x1064], R53 ;  /* 0x0010643501007387 */ /* 0x0009e80000100800 */
[----:B------:R4:W-:Y:S01]  /*52600*/  STL [R1+0x1060], R54 ;  /* 0x0010603601007387 */ /* 0x0009e20000100800 */
[----:B-1----:R-:W-:Y:S01]  /*52610*/  IMAD.MOV.U32 R40, RZ, RZ, R53 ;  /* 0x000000ffff287224 */ /* 0x002fe200078e0035 */
[----:B------:R-:W-:Y:S02]  /*52620*/  MOV R41, R54 ;  /* 0x0000003600297202 */ /* 0x000fe40000000f00 */
[----:B----4-:R-:W4:Y:S04]  /*52630*/  LDL.LU R53, [R1+0xde8] ;  /* 0x000de80001357983 */ /* 0x010f280000300800 */
[----:B------:R-:W4:Y:S04]  /*52640*/  LDL.LU R54, [R1+0xdf0] ;  /* 0x000df00001367983 */ /* 0x000f280000300800 */
[----:B------:R1:W-:Y:S04]  /*52650*/  LDGSTS.E [R7+0x45500], desc[UR8][R40.64], P0 ;  /* 0x4550000028077fae */ /* 0x0003e80008121848 */
[----:B------:R3:W-:Y:S01]  /*52660*/  STL [R1+0x10dc], R43 ;  /* 0x0010dc2b01007387 */ /* 0x0007e20000100800 */
[----:B-1----:R-:W-:-:S02]  /*52670*/  IMAD.MOV.U32 R40, RZ, RZ, R43 ;  /* 0x000000ffff287224 */ /* 0x002fc400078e002b */
[----:B---3--:R-:W-:-:S05]  /*52680*/  IMAD.X R49, R49, 0x1, R2, P2 ;  /* 0x0000000131317824 */ /* 0x008fca00010e0602 */
[----:B------:R-:W-:Y:S01]  /*52690*/  MOV R41, R49 ;  /* 0x0000003100297202 */ /* 0x000fe20000000f00 */
[----:B------:R1:W-:Y:S01]  /*526a0*/  STL [R1+0x10d8], R49 ;  /* 0x0010d83101007387 */ /* 0x0003e20000100800 */
[----:B------:R-:W-:-:S03]  /*526b0*/  IADD3.X R56, R56, R2, RZ, P3, !PT ;  /* 0x0000000238387210 */ /* 0x000fc60001ffe4ff */
[----:B------:R3:W-:Y:S04]  /*526c0*/  STL [R1+0x10e4], R50 ;  /* 0x0010e43201007387 */ /* 0x0007e80000100800 */
[----:B------:R-:W4:Y:S04]  /*526d0*/  LDL.LU R43, [R1+0xe6c] ;  /* 0x000e6c00012b7983 */ /* 0x000f280000300800 */
[----:B------:R3:W-:Y:S04]  /*526e0*/  STL [R1+0x10e0], R56 ;  /* 0x0010e03801007387 */ /* 0x0007e80000100800 */
[----:B------:R3:W-:Y:S04]  /*526f0*/  LDGSTS.E [R7+0x46400], desc[UR8][R40.64], P1 ;  /* 0x4640000028077fae */ /* 0x0007e80008921848 */
[----:B-1----:R-:W4:Y:S01]  /*52700*/  LDL.LU R49, [R1+0xe74] ;  /* 0x000e740001317983 */ /* 0x002f220000300800 */
[----:B------:R-:W-:Y:S01]  /*52710*/  IADD3 R46, P2, R46, R0, RZ ;  /* 0x000000002e2e7210 */ /* 0x000fe20007f5e0ff */
[----:B---3--:R-:W-:-:S02]  /*52720*/  IMAD.MOV.U32 R40, RZ, RZ, R50 ;  /* 0x000000ffff287224 */ /* 0x008fc400078e0032 */
[----:B------:R-:W3:Y:S01]  /*52730*/  LDL.LU R50, [R1+0xe68] ;  /* 0x000e680001327983 */ /* 0x000ee20000300800 */
[----:B------:R-:W-:-:S03]  /*52740*/  MOV R41, R56 ;  /* 0x0000003800297202 */ /* 0x000fc60000000f00 */
[----:B------:R-:W3:Y:S01]  /*52750*/  LDL.LU R56, [R1+0xe70] ;  /* 0x000e700001387983 */ /* 0x000ee20000300800 */
[----:B------:R-:W-:-:S03]  /*52760*/  IADD3 R52, P3, R52, R0, RZ ;  /* 0x0000000034347210 */ /* 0x000fc60007f7e0ff */
[----:B------:R1:W-:Y:S04]  /*52770*/  LDGSTS.E [R7+0x46500], desc[UR8][R40.64], P0 ;  /* 0x4650000028077fae */ /* 0x0003e80008121848 */
[----:B------:R-:W-:Y:S01]  /*52780*/  STL [R1+0x115c], R46 ;  /* 0x00115c2e01007387 */ /* 0x000fe20000100800 */
[----:B------:R-:W-:Y:S02]  /*52790*/  IMAD.X R47, R47, 0x1, R2, P2 ;  /* 0x000000012f2f7824 */ /* 0x000fe400010e0602 */
[----:B-1----:R-:W-:-:S03]  /*527a0*/  IMAD.MOV.U32 R40, RZ, RZ, R46 ;  /* 0x000000ffff287224 */ /* 0x002fc600078e002e */
[----:B------:R-:W-:Y:S01]  /*527b0*/  MOV R41, R47 ;  /* 0x0000002f00297202 */ /* 0x000fe20000000f00 */
[----:B------:R1:W-:Y:S01]  /*527c0*/  STL [R1+0x1158], R47 ;  /* 0x0011582f01007387 */ /* 0x0003e20000100800 */
[----:B------:R-:W-:-:S03]  /*527d0*/  IADD3.X R55, R55, R2, RZ, P3, !PT ;  /* 0x0000000237377210 */ /* 0x000fc60001ffe4ff */
[----:B------:R-:W-:Y:S04]  /*527e0*/  STL [R1+0x1164], R52 ;  /* 0x0011643401007387 */ /* 0x000fe80000100800 */
[----:B------:R1:W-:Y:S04]  /*527f0*/  LDGSTS.E [R7+0x47400], desc[UR8][R40.64], P1 ;  /* 0x4740000028077fae */ /* 0x0003e80008921848 */
[----:B-1----:R-:W3:Y:S04]  /*52800*/  LDL.LU R47, [R1+0xeec] ;  /* 0x000eec00012f7983 */ /* 0x002ee80000300800 */
[----:B------:R1:W-:Y:S04]  /*52810*/  STL [R1+0x1160], R55 ;  /* 0x0011603701007387 */ /* 0x0003e80000100800 */
[----:B------:R-:W3:Y:S01]  /*52820*/  LDL.LU R46, [R1+0xef4] ;  /* 0x000ef400012e7983 */ /* 0x000ee20000300800 */
[----:B------:R-:W-:Y:S01]  /*52830*/  MOV R41, R55 ;  /* 0x0000003700297202 */ /* 0x000fe20000000f00 */
[----:B------:R-:W-:-:S02]  /*52840*/  IMAD.MOV.U32 R40, RZ, RZ, R52 ;  /* 0x000000ffff287224 */ /* 0x000fc400078e0034 */
[----:B-1----:R-:W3:Y:S04]  /*52850*/  LDL.LU R55, [R1+0xee8] ;  /* 0x000ee80001377983 */ /* 0x002ee80000300800 */
[----:B------:R-:W3:Y:S01]  /*52860*/  LDL.LU R52, [R1+0xef0] ;  /* 0x000ef00001347983 */ /* 0x000ee20000300800 */
[-C--:B--2---:R-:W-:Y:S02]  /*52870*/  IADD3 R42, P2, R42, R0.reuse, RZ ;  /* 0x000000002a2a7210 */ /* 0x084fe40007f5e0ff */
[----:B------:R-:W-:Y:S01]  /*52880*/  IADD3 R51, P3, R51, R0, RZ ;  /* 0x0000000033337210 */ /* 0x000fe20007f7e0ff */
[----:B------:R1:W-:Y:S04]  /*52890*/  LDGSTS.E [R7+0x47500], desc[UR8][R40.64], P0 ;  /* 0x4750000028077fae */ /* 0x0003e80008121848 */
[----:B------:R-:W-:Y:S01]  /*528a0*/  STL [R1+0xdec], R42 ;  /* 0x000dec2a01007387 */ /* 0x000fe20000100800 */
[----:B-1----:R-:W-:-:S03]  /*528b0*/  LOP3.LUT R7, R44, 0x30, RZ, 0x3c, !PT ;  /* 0x000000302c077812 */ /* 0x002fc600078e3cff */
[----:B------:R-:W-:Y:S01]  /*528c0*/  STL [R1+0xdf4], R51 ;  /* 0x000df43301007387 */ /* 0x000fe20000100800 */
[----:B------:R-:W-:Y:S02]  /*528d0*/  MOV R40, R42 ;  /* 0x0000002a00287202 */ /* 0x000fe40000000f00 */
[----:B------:R-:W-:Y:S01]  /*528e0*/  IADD3 R7, R7, UR7, RZ ;  /* 0x0000000707077c10 */ /* 0x000fe2000fffe0ff */
[----:B----4-:R-:W-:-:S04]  /*528f0*/  IMAD.X R53, R53, 0x1, R2, P2 ;  /* 0x0000000135357824 */ /* 0x010fc800010e0602 */
[----:B------:R-:W-:Y:S01]  /*52900*/  IMAD.MOV.U32 R41, RZ, RZ, R53 ;  /* 0x000000ffff297224 */ /* 0x000fe200078e0035 */
[----:B------:R1:W-:Y:S01]  /*52910*/  STL [R1+0xde8], R53 ;  /* 0x000de83501007387 */ /* 0x0003e20000100800 */
[----:B------:R-:W-:-:S03]  /*52920*/  IMAD.X R54, R54, 0x1, R2, P3 ;  /* 0x0000000136367824 */ /* 0x000fc600018e0602 */
[----:B------:R2:W-:Y:S04]  /*52930*/  LDGSTS.E [R7+0x40600], desc[UR8][R40.64], P1 ;  /* 0x4060000028077fae */ /* 0x0005e80008921848 */
[----:B-1----:R-:W4:Y:S04]  /*52940*/  LDL.LU R53, [R1+0xf6c] ;  /* 0x000f6c0001357983 */ /* 0x002f280000300800 */
[----:B------:R-:W4:Y:S01]  /*52950*/  LDL.LU R42, [R1+0xf74] ;  /* 0x000f7400012a7983 */ /* 0x000f220000300800 */
[----:B--2---:R-:W-:Y:S01]  /*52960*/  MOV R40, R51 ;  /* 0x0000003300287202 */ /* 0x004fe20000000f00 */
[----:B------:R-:W-:-:S02]  /*52970*/  IMAD.MOV.U32 R41, RZ, RZ, R54 ;  /* 0x000000ffff297224 */ /* 0x000fc400078e0036 */
[----:B------:R1:W-:Y:S04]  /*52980*/  STL [R1+0xdf0], R54 ;  /* 0x000df03601007387 */ /* 0x0003e80000100800 */
[----:B------:R2:W-:Y:S04]  /*52990*/  LDGSTS.E [R7+0x40700], desc[UR8][R40.64], P0 ;  /* 0x4070000028077fae */ /* 0x0005e80008121848 */
[----:B-1----:R-:W4:Y:S04]  /*529a0*/  LDL.LU R54, [R1+0xf68] ;  /* 0x000f680001367983 */ /* 0x002f280000300800 */
[----:B------:R-:W4:Y:S01]  /*529b0*/  LDL.LU R51, [R1+0xf70] ;  /* 0x000f700001337983 */ /* 0x000f220000300800 */
[----:B------:R-:W-:-:S04]  /*529c0*/  IADD3 R43, P2, R43, R0, RZ ;  /* 0x000000002b2b7210 */ /* 0x000fc80007f5e0ff */
[----:B--2---:R-:W-:Y:S01]  /*529d0*/  MOV R40, R43 ;  /* 0x0000002b00287202 */ /* 0x004fe20000000f00 */
[----:B------:R-:W-:Y:S01]  /*529e0*/  STL [R1+0xe6c], R43 ;  /* 0x000e6c2b01007387 */ /* 0x000fe20000100800 */
[----:B------:R-:W-:Y:S02]  /*529f0*/  IADD3 R49, P3, R49, R0, RZ ;  /* 0x0000000031317210 */ /* 0x000fe40007f7e0ff */
[----:B---3--:R-:W-:-:S03]  /*52a00*/  IADD3.X R50, R50, R2, RZ, P2, !PT ;  /* 0x0000000232327210 */ /* 0x008fc600017fe4ff */
[----:B------:R-:W-:Y:S02]  /*52a10*/  IMAD.X R56, R56, 0x1, R2, P3 ;  /* 0x0000000138387824 */ /* 0x000fe400018e0602 */
[----:B------:R1:W-:Y:S01]  /*52a20*/  STL [R1+0xe68], R50 ;  /* 0x000e683201007387 */ /* 0x0003e20000100800 */
[----:B------:R-:W-:-:S03]  /*52a30*/  IMAD.MOV.U32 R41, RZ, RZ, R50 ;  /* 0x000000ffff297224 */ /* 0x000fc600078e0032 */
[----:B------:R-:W-:Y:S04]  /*52a40*/  STL [R1+0xe74], R49 ;  /* 0x000e743101007387 */ /* 0x000fe80000100800 */
[----:B------:R2:W-:Y:S04]  /*52a50*/  LDGSTS.E [R7+0x41600], desc[UR8][R40.64], P1 ;  /* 0x4160000028077fae */ /* 0x0005e80008921848 */
[----:B-1----:R-:W3:Y:S04]  /*52a60*/  LDL.LU R50, [R1+0xfec] ;  /* 0x000fec0001327983 */ /* 0x002ee80000300800 */
[----:B------:R1:W-:Y:S04]  /*52a70*/  STL [R1+0xe70], R56 ;  /* 0x000e703801007387 */ /* 0x0003e80000100800 */
[----:B------:R-:W3:Y:S01]  /*52a80*/  LDL.LU R43, [R1+0xff4] ;  /* 0x000ff400012b7983 */ /* 0x000ee20000300800 */
[----:B--2---:R-:W-:-:S03]  /*52a90*/  IMAD.MOV.U32 R41, RZ, RZ, R56 ;  /* 0x000000ffff297224 */ /* 0x004fc600078e0038 */
[----:B-1----:R-:W2:Y:S01]  /*52aa0*/  LDL.LU R56, [R1+0xfe8] ;  /* 0x000fe80001387983 */ /* 0x002ea20000300800 */
[----:B------:R-:W-:-:S03]  /*52ab0*/  MOV R40, R49 ;  /* 0x0000003100287202 */ /* 0x000fc60000000f00 */
[----:B------:R-:W2:Y:S04]  /*52ac0*/  LDL.LU R49, [R1+0xff0] ;  /* 0x000ff00001317983 */ /* 0x000ea80000300800 */
[----:B------:R1:W-:Y:S01]  /*52ad0*/  LDGSTS.E [R7+0x41700], desc[UR8][R40.64], P0 ;  /* 0x4170000028077fae */ /* 0x0003e20008121848 */
[-C--:B------:R-:W-:Y:S02]  /*52ae0*/  IADD3 R47, P2, R47, R0.reuse, RZ ;  /* 0x000000002f2f7210 */ /* 0x080fe40007f5e0ff */
[----:B------:R-:W-:-:S03]  /*52af0*/  IADD3 R46, P3, R46, R0, RZ ;  /* 0x000000002e2e7210 */ /* 0x000fc60007f7e0ff */
[----:B------:R1:W-:Y:S01]  /*52b00*/  STL [R1+0xeec], R47 ;  /* 0x000eec2f01007387 */ /* 0x0003e20000100800 */
[----:B------:R-:W-:Y:S01]  /*52b10*/  IADD3.X R55, R55, R2, RZ, P2, !PT ;  /* 0x0000000237377210 */ /* 0x000fe200017fe4ff */
[----:B------:R-:W-:-:S04]  /*52b20*/  IMAD.X R52, R52, 0x1, R2, P3 ;  /* 0x0000000134347824 */ /* 0x000fc800018e0602 */
[----:B------:R1:W-:Y:S02]  /*52b30*/  STL [R1+0xee8], R55 ;  /* 0x000ee83701007387 */ /* 0x0003e40000100800 */
[----:B-1----:R-:W-:Y:S02]  /*52b40*/  MOV R40, R47 ;  /* 0x0000002f00287202 */ /* 0x002fe40000000f00 */
[----:B------:R1:W-:Y:S04]  /*52b50*/  STL [R1+0xef4], R46 ;  /* 0x000ef42e01007387 */ /* 0x0003e80000100800 */
[----:B------:R-:W2:Y:S04]  /*52b60*/  LDL.LU R57, [R1+0x106c] ;  /* 0x00106c0001397983 */ /* 0x000ea80000300800 */
[----:B------:R1:W-:Y:S04]  /*52b70*/  STL [R1+0xef0], R52 ;  /* 0x000ef03401007387 */ /* 0x0003e80000100800 */
[----:B------:R-:W2:Y:S04]  /*52b80*/  LDL.LU R47, [R1+0x1074] ;  /* 0x00107400012f7983 */ /* 0x000ea80000300800 */
[----:B------:R-:W2:Y:S01]  /*52b90*/  LDL.LU R58, [R1+0x1068] ;  /* 0x00106800013a7983 */ /* 0x000ea20000300800 */
[----:B------:R-:W-:-:S03]  /*52ba0*/  IMAD.MOV.U32 R41, RZ, RZ, R55 ;  /* 0x000000ffff297224 */ /* 0x000fc600078e0037 */
[----:B------:R-:W2:Y:S04]  /*52bb0*/  LDL.LU R55, [R1+0x1070] ;  /* 0x0010700001377983 */ /* 0x000ea80000300800 */
[----:B------:R1:W-:Y:S02]  /*52bc0*/  LDGSTS.E [R7+0x42600], desc[UR8][R40.64], P1 ;  /* 0x4260000028077fae */ /* 0x0003e40008921848 */
[----:B-1----:R-:W-:Y:S02]  /*52bd0*/  MOV R40, R46 ;  /* 0x0000002e00287202 */ /* 0x002fe40000000f00 */
[-C--:B----4-:R-:W-:Y:S01]  /*52be0*/  IADD3 R53, P2, R53, R0.reuse, RZ ;  /* 0x0000000035357210 */ /* 0x090fe20007f5e0ff */
[----:B------:R-:W-:Y:S01]  /*52bf0*/  IMAD.MOV.U32 R41, RZ, RZ, R52 ;  /* 0x000000ffff297224 */ /* 0x000fe200078e0034 */
[----:B------:R-:W4:Y:S01]  /*52c00*/  LDL.LU R46, [R1+0x10ec] ;  /* 0x0010ec00012e7983 */ /* 0x000f220000300800 */
[----:B------:R-:W-:-:S03]  /*52c10*/  IADD3 R42, P3, R42, R0, RZ ;  /* 0x000000002a2a7210 */ /* 0x000fc60007f7e0ff */
[----:B------:R-:W4:Y:S04]  /*52c20*/  LDL.LU R52, [R1+0x10f4] ;  /* 0x0010f40001347983 */ /* 0x000f280000300800 */
[----:B------:R1:W-:Y:S04]  /*52c30*/  STL [R1+0xf6c], R53 ;  /* 0x000f6c3501007387 */ /* 0x0003e80000100800 */
[----:B------:R1:W-:Y:S01]  /*52c40*/  LDGSTS.E [R7+0x42700], desc[UR8][R40.64], P0 ;  /* 0x4270000028077fae */ /* 0x0003e20008121848 */
[----:B------:R-:W-:Y:S01]  /*52c50*/  IADD3.X R54, R54, R2, RZ, P2, !PT ;  /* 0x0000000236367210 */ /* 0x000fe200017fe4ff */
[----:B------:R-:W-:-:S04]  /*52c60*/  IMAD.X R51, R51, 0x1, R2, P3 ;  /* 0x0000000133337824 */ /* 0x000fc800018e0602 */
[----:B------:R1:W-:Y:S02]  /*52c70*/  STL [R1+0xf68], R54 ;  /* 0x000f683601007387 */ /* 0x0003e40000100800 */
[----:B-1----:R-:W-:Y:S01]  /*52c80*/  MOV R40, R53 ;  /* 0x0000003500287202 */ /* 0x002fe20000000f00 */
[----:B------:R-:W-:Y:S01]  /*52c90*/  IMAD.MOV.U32 R41, RZ, RZ, R54 ;  /* 0x000000ffff297224 */ /* 0x000fe200078e0036 */
[----:B------:R1:W-:Y:S04]  /*52ca0*/  STL [R1+0xf74], R42 ;  /* 0x000f742a01007387 */ /* 0x0003e80000100800 */
[----:B------:R-:W4:Y:S04]  /*52cb0*/  LDL.LU R53, [R1+0x10e8] ;  /* 0x0010e80001357983 */ /* 0x000f280000300800 */
[----:B------:R1:W-:Y:S04]  /*52cc0*/  STL [R1+0xf70], R51 ;  /* 0x000f703301007387 */ /* 0x0003e80000100800 */
[----:B------:R1:W-:Y:S04]  /*52cd0*/  LDGSTS.E [R7+0x43600], desc[UR8][R40.64], P1 ;  /* 0x4360000028077fae */ /* 0x0003e80008921848 */
[----:B------:R-:W4:Y:S01]  /*52ce0*/  LDL.LU R54, [R1+0x10f0] ;  /* 0x0010f00001367983 */ /* 0x000f220000300800 */
[----:B-1----:R-:W-:Y:S01]  /*52cf0*/  MOV R40, R42 ;  /* 0x0000002a00287202 */ /* 0x002fe20000000f00 */
[----:B------:R-:W-:-:S02]  /*52d00*/  IMAD.MOV.U32 R41, RZ, RZ, R51 ;  /* 0x000000ffff297224 */ /* 0x000fc400078e0033 */
[----:B------:R-:W4:Y:S04]  /*52d10*/  LDL.LU R42, [R1+0x116c] ;  /* 0x00116c00012a7983 */ /* 0x000f280000300800 */
[----:B------:R-:W4:Y:S04]  /*52d20*/  LDL.LU R51, [R1+0x1174] ;  /* 0x0011740001337983 */ /* 0x000f280000300800 */
[----:B------:R1:W-:Y:S01]  /*52d30*/  LDGSTS.E [R7+0x43700], desc[UR8][R40.64], P0 ;  /* 0x4370000028077fae */ /* 0x0003e20008121848 */
[----:B---3--:R-:W-:-:S05]  /*52d40*/  IADD3 R50, P2, R50, R0, RZ ;  /* 0x0000000032327210 */ /* 0x008fca0007f5e0ff */
[----:B------:R3:W-:Y:S01]  /*52d50*/  STL [R1+0xfec], R50 ;  /* 0x000fec3201007387 */ /* 0x0007e20000100800 */
[----:B------:R-:W-:Y:S02]  /*52d60*/  IADD3 R43, P3, R43, R0, RZ ;  /* 0x000000002b2b7210 */ /* 0x000fe40007f7e0ff */
[----:B--2---:R-:W-:Y:S02]  /*52d70*/  IADD3.X R56, R56, R2, RZ, P2, !PT ;  /* 0x0000000238387210 */ /* 0x004fe400017fe4ff */
[----:B-1----:R-:W-:Y:S01]  /*52d80*/  MOV R40, R50 ;  /* 0x0000003200287202 */ /* 0x002fe20000000f00 */
[----:B------:R-:W-:Y:S02]  /*52d90*/  IMAD.X R49, R49, 0x1, R2, P3 ;  /* 0x0000000131317824 */ /* 0x000fe400018e0602 */
[----:B------:R1:W-:Y:S04]  /*52da0*/  STL [R1+0xfe8], R56 ;  /* 0x000fe83801007387 */ /* 0x0003e80000100800 */
[----:B------:R2:W-:Y:S04]  /*52db0*/  STL [R1+0xff4], R43 ;  /* 0x000ff42b01007387 */ /* 0x0005e80000100800 */
[----:B---3--:R-:W3:Y:S01]  /*52dc0*/  LDL.LU R50, [R1+0x1168] ;  /* 0x0011680001327983 */ /* 0x008ee20000300800 */
[----:B------:R-:W-:-:S03]  /*52dd0*/  IMAD.MOV.U32 R41, RZ, RZ, R56 ;  /* 0x000000ffff297224 */ /* 0x000fc600078e0038 */
[----:B------:R2:W-:Y:S04]  /*52de0*/  STL [R1+0xff0], R49 ;  /* 0x000ff03101007387 */ /* 0x0005e80000100800 */
[----:B-1----:R-:W3:Y:S04]  /*52df0*/  LDL.LU R56, [R1+0x1170] ;  /* 0x0011700001387983 */ /* 0x002ee80000300800 */
[----:B------:R1:W-:Y:S01]  /*52e00*/  LDGSTS.E [R7+0x44600], desc[UR8][R40.64], P1 ;  /* 0x4460000028077fae */ /* 0x0003e20008921848 */
[----:B------:R-:W-:Y:S01]  /*52e10*/  IADD3 R57, P2, R57, R0, RZ ;  /* 0x0000000039397210 */ /* 0x000fe20007f5e0ff */
[----:B-1----:R-:W-:Y:S01]  /*52e20*/  IMAD.MOV.U32 R41, RZ, RZ, R49 ;  /* 0x000000ffff297224 */ /* 0x002fe200078e0031 */
[----:B------:R-:W-:-:S02]  /*52e30*/  MOV R40, R43 ;  /* 0x0000002b00287202 */ /* 0x000fc40000000f00 */
[----:B--2---:R-:W2:Y:S01]  /*52e40*/  LDL.LU R43, [R1+0xdfc] ;  /* 0x000dfc00012b7983 */ /* 0x004ea20000300800 */
[----:B------:R-:W-:-:S03]  /*52e50*/  IADD3 R47, P3, R47, R0, RZ ;  /* 0x000000002f2f7210 */ /* 0x000fc60007f7e0ff */
[----:B------:R1:W-:Y:S01]  /*52e60*/  LDGSTS.E [R7+0x44700], desc[UR8][R40.64], P0 ;  /* 0x4470000028077fae */ /* 0x0003e20008121848 */
[----:B------:R-:W-:-:S03]  /*52e70*/  IADD3.X R58, R58, R2, RZ, P2, !PT ;  /* 0x000000023a3a7210 */ /* 0x000fc600017fe4ff */
[----:B------:R-:W2:Y:S01]  /*52e80*/  LDL.LU R49, [R1+0xe04] ;  /* 0x000e040001317983 */ /* 0x000ea20000300800 */
[----:B------:R-:W-:-:S03]  /*52e90*/  IMAD.X R55, R55, 0x1, R2, P3 ;  /* 0x0000000137377824 */ /* 0x000fc600018e0602 */
[----:B------:R-:W-:Y:S01]  /*52ea0*/  STL [R1+0x106c], R57 ;  /* 0x00106c3901007387 */ /* 0x000fe20000100800 */
[----:B-1----:R-:W-:Y:S01]  /*52eb0*/  MOV R40, R57 ;  /* 0x0000003900287202 */ /* 0x002fe20000000f00 */
[----:B------:R-:W-:Y:S02]  /*52ec0*/  IMAD.MOV.U32 R41, RZ, RZ, R58 ;  /* 0x000000ffff297224 */ /* 0x000fe400078e003a */
[----:B------:R-:W-:Y:S04]  /*52ed0*/  STL [R1+0x1068], R58 ;  /* 0x0010683a01007387 */ /* 0x000fe80000100800 */
[----:B------:R1:W-:Y:S04]  /*52ee0*/  STL [R1+0x1074], R47 ;  /* 0x0010742f01007387 */ /* 0x0003e80000100800 */
[----:B------:R1:W-:Y:S04]  /*52ef0*/  LDGSTS.E [R7+0x45600], desc[UR8][R40.64], P1 ;  /* 0x4560000028077fae */ /* 0x0003e80008921848 */
[----:B------:R4:W-:Y:S01]  /*52f00*/  STL [R1+0x1070], R55 ;  /* 0x0010703701007387 */ /* 0x0009e20000100800 */
[----:B-1----:R-:W-:-:S03]  /*52f10*/  MOV R40, R47 ;  /* 0x0000002f00287202 */ /* 0x002fc60000000f00 */
[----:B------:R-:W2:Y:S01]  /*52f20*/  LDL.LU R47, [R1+0xdf8] ;  /* 0x000df800012f7983 */ /* 0x000ea20000300800 */
[----:B------:R-:W-:-:S03]  /*52f30*/  IMAD.MOV.U32 R41, RZ, RZ, R55 ;  /* 0x000000ffff297224 */ /* 0x000fc600078e0037 */
[----:B----4-:R-:W4:Y:S01]  /*52f40*/  LDL.LU R55, [R1+0xe00] ;  /* 0x000e000001377983 */ /* 0x010f220000300800 */
[-C--:B------:R-:W-:Y:S02]  /*52f50*/  IADD3 R46, P2, R46, R0.reuse, RZ ;  /* 0x000000002e2e7210 */ /* 0x080fe40007f5e0ff */
[----:B------:R-:W-:Y:S01]  /*52f60*/  IADD3 R52, P3, R52, R0, RZ ;  /* 0x0000000034347210 */ /* 0x000fe20007f7e0ff */
[----:B------:R1:W-:Y:S04]  /*52f70*/  LDGSTS.E [R7+0x45700], desc[UR8][R40.64], P0 ;  /* 0x4570000028077fae */ /* 0x0003e80008121848 */
[----:B------:R1:W-:Y:S01]  /*52f80*/  STL [R1+0x10ec], R46 ;  /* 0x0010ec2e01007387 */ /* 0x0003e20000100800 */
[----:B------:R-:W-:Y:S02]  /*52f90*/  IADD3.X R53, R53, R2, RZ, P2, !PT ;  /* 0x0000000235357210 */ /* 0x000fe400017fe4ff */
[----:B-1----:R-:W-:-:S03]  /*52fa0*/  MOV R40, R46 ;  /* 0x0000002e00287202 */ /* 0x002fc60000000f00 */
[----:B------:R1:W-:Y:S01]  /*52fb0*/  STL [R1+0x10e8], R53 ;  /* 0x0010e83501007387 */ /* 0x0003e20000100800 */
[----:B------:R-:W-:-:S03]  /*52fc0*/  IMAD.MOV.U32 R41, RZ, RZ, R53 ;  /* 0x000000ffff297224 */ /* 0x000fc600078e0035 */
[----:B------:R1:W-:Y:S01]  /*52fd0*/  STL [R1+0x10f4], R52 ;  /* 0x0010f43401007387 */ /* 0x0003e20000100800 */
[----:B------:R-:W-:-:S03]  /*52fe0*/  IMAD.X R54, R54, 0x1, R2, P3 ;  /* 0x0000000136367824 */ /* 0x000fc600018e0602 */
[----:B------:R-:W4:Y:S04]  /*52ff0*/  LDL.LU R46, [R1+0xe7c] ;  /* 0x000e7c00012e7983 */ /* 0x000f280000300800 */
[----:B------:R1:W-:Y:S04]  /*53000*/  STL [R1+0x10f0], R54 ;  /* 0x0010f03601007387 */ /* 0x0003e80000100800 */
[----:B------:R1:W-:Y:S01]  /*53010*/  LDGSTS.E [R7+0x46600], desc[UR8][R40.64], P1 ;  /* 0x4660000028077fae */ /* 0x0003e20008921848 */
[----:B------:R-:W-:-:S03]  /*53020*/  IADD3 R42, P2, R42, R0, RZ ;  /* 0x000000002a2a7210 */ /* 0x000fc60007f5e0ff */
[----:B-1----:R-:W4:Y:S01]  /*53030*/  LDL.LU R53, [R1+0xe84] ;  /* 0x000e840001357983 */ /* 0x002f220000300800 */
[----:B------:R-:W-:Y:S02]  /*53040*/  IADD3 R51, P3, R51, R0, RZ ;  /* 0x0000000033337210 */ /* 0x000fe40007f7e0ff */
[----:B------:R-:W-:Y:S01]  /*53050*/  MOV R40, R52 ;  /* 0x0000003400287202 */ /* 0x000fe20000000f00 */
[----:B------:R-:W-:Y:S01]  /*53060*/  IMAD.MOV.U32 R41, RZ, RZ, R54 ;  /* 0x000000ffff297224 */ /* 0x000fe200078e0036 */
[----:B------:R-:W4:Y:S04]  /*53070*/  LDL.LU R52, [R1+0xe78] ;  /* 0x000e780001347983 */ /* 0x000f280000300800 */
[----:B------:R-:W4:Y:S04]  /*53080*/  LDL.LU R54, [R1+0xe80] ;  /* 0x000e800001367983 */ /* 0x000f280000300800 */
[----:B------:R1:W-:Y:S04]  /*53090*/  LDGSTS.E [R7+0x46700], desc[UR8][R40.64], P0 ;  /* 0x4670000028077fae */ /* 0x0003e80008121848 */
[----:B------:R-:W-:Y:S01]  /*530a0*/  STL [R1+0x116c], R42 ;  /* 0x00116c2a01007387 */ /* 0x000fe20000100800 */
[----:B-1----:R-:W-:-:S02]  /*530b0*/  MOV R40, R42 ;  /* 0x0000002a00287202 */ /* 0x002fc40000000f00 */
[----:B---3--:R-:W-:-:S05]  /*530c0*/  IADD3.X R50, R50, R2, RZ, P2, !PT ;  /* 0x0000000232327210 */ /* 0x008fca00017fe4ff */
[----:B------:R1:W-:Y:S01]  /*530d0*/  STL [R1+0x1168], R50 ;  /* 0x0011683201007387 */ /* 0x0003e20000100800 */
[----:B------:R-:W-:Y:S02]  /*530e0*/  IMAD.MOV.U32 R41, RZ, RZ, R50 ;  /* 0x000000ffff297224 */ /* 0x000fe400078e0032 */
[----:B------:R-:W-:Y:S01]  /*530f0*/  IMAD.X R56, R56, 0x1, R2, P3 ;  /* 0x0000000138387824 */ /* 0x000fe200018e0602 */
[----:B------:R-:W-:Y:S04]  /*53100*/  STL [R1+0x1174], R51 ;  /* 0x0011743301007387 */ /* 0x000fe80000100800 */
[----:B------:R3:W-:Y:S04]  /*53110*/  LDGSTS.E [R7+0x47600], desc[UR8][R40.64], P1 ;  /* 0x4760000028077fae */ /* 0x0007e80008921848 */
[----:B-1----:R-:W4:Y:S04]  /*53120*/  LDL.LU R50, [R1+0xefc] ;  /* 0x000efc0001327983 */ /* 0x002f280000300800 */
[----:B------:R1:W-:Y:S04]  /*53130*/  STL [R1+0x1170], R56 ;  /* 0x0011703801007387 */ /* 0x0003e80000100800 */
[----:B------:R-:W4:Y:S01]  /*53140*/  LDL.LU R42, [R1+0xf04] ;  /* 0x000f0400012a7983 */ /* 0x000f220000300800 */
[----:B---3--:R-:W-:Y:S01]  /*53150*/  IMAD.MOV.U32 R41, RZ, RZ, R56 ;  /* 0x000000ffff297224 */ /* 0x008fe200078e0038 */
[----:B------:R-:W-:-:S02]  /*53160*/  MOV R40, R51 ;  /* 0x0000003300287202 */ /* 0x000fc40000000f00 */
[----:B-1----:R-:W3:Y:S01]  /*53170*/  LDL.LU R56, [R1+0xef8] ;  /* 0x000ef80001387983 */ /* 0x002ee20000300800 */
[----:B--2---:R-:W-:-:S03]  /*53180*/  IADD3 R43, P2, R43, R0, RZ ;  /* 0x000000002b2b7210 */ /* 0x004fc60007f5e0ff */
[----:B------:R-:W2:Y:S01]  /*53190*/  LDL.LU R51, [R1+0xf00] ;  /* 0x000f000001337983 */ /* 0x000ea20000300800 */
[----:B------:R-:W-:-:S03]  /*531a0*/  IADD3 R49, P3, R49, R0, RZ ;  /* 0x0000000031317210 */ /* 0x000fc60007f7e0ff */
[----:B------:R1:W-:Y:S04]  /*531b0*/  LDGSTS.E [R7+0x47700], desc[UR8][R40.64], P0 ;  /* 0x4770000028077fae */ /* 0x0003e80008121848 */
[----:B------:R-:W-:Y:S01]  /*531c0*/  STL [R1+0xdfc], R43 ;  /* 0x000dfc2b01007387 */ /* 0x000fe20000100800 */
[----:B-1----:R-:W-:-:S03]  /*531d0*/  LOP3.LUT R7, R44, 0x40, RZ, 0x3c, !PT ;  /* 0x000000402c077812 */ /* 0x002fc600078e3cff */
[----:B------:R-:W-:Y:S01]  /*531e0*/  STL [R1+0xe04], R49 ;  /* 0x000e043101007387 */ /* 0x000fe20000100800 */
[----:B------:R-:W-:Y:S02]  /*531f0*/  IMAD.MOV.U32 R40, RZ, RZ, R43 ;  /* 0x000000ffff287224 */ /* 0x000fe400078e002b */
[----:B------:R-:W-:Y:S01]  /*53200*/  VIADD R7, R7, UR7 ;  /* 0x0000000707077c36 */ /* 0x000fe20008000000 */
[----:B------:R-:W-:-:S04]  /*53210*/  IADD3.X R47, R47, R2, RZ, P2, !PT ;  /* 0x000000022f2f7210 */ /* 0x000fc800017fe4ff */
[----:B------:R-:W-:Y:S01]  /*53220*/  MOV R41, R47 ;  /* 0x0000002f00297202 */ /* 0x000fe20000000f00 */
[----:B------:R1:W-:Y:S01]  /*53230*/  STL [R1+0xdf8], R47 ;  /* 0x000df82f01007387 */ /* 0x0003e20000100800 */
[----:B----4-:R-:W-:-:S03]  /*53240*/  IADD3.X R55, R55, R2, RZ, P3, !PT ;  /* 0x0000000237377210 */ /* 0x010fc60001ffe4ff */
[----:B------:R4:W-:Y:S04]  /*53250*/  LDGSTS.E [R7+0x40800], desc[UR8][R40.64], P1 ;  /* 0x4080000028077fae */ /* 0x0009e80008921848 */
[----:B-1----:R-:W2:Y:S04]  /*53260*/  LDL.LU R47, [R1+0xf7c] ;  /* 0x000f7c00012f7983 */ /* 0x002ea80000300800 */
[----:B------:R-:W2:Y:S01]  /*53270*/  LDL.LU R43, [R1+0xf84] ;  /* 0x000f8400012b7983 */ /* 0x000ea20000300800 */
[----:B----4-:R-:W-:-:S03]  /*53280*/  MOV R41, R55 ;  /* 0x0000003700297202 */ /* 0x010fc60000000f00 */
[----:B------:R1:W-:Y:S01]  /*53290*/  STL [R1+0xe00], R55 ;  /* 0x000e003701007387 */ /* 0x0003e20000100800 */
[----:B------:R-:W-:-:S05]  /*532a0*/  IMAD.MOV.U32 R40, RZ, RZ, R49 ;  /* 0x000000ffff287224 */ /* 0x000fca00078e0031 */
[----:B------:R4:W-:Y:S04]  /*532b0*/  LDGSTS.E [R7+0x40900], desc[UR8][R40.64], P0 ;  /* 0x4090000028077fae */ /* 0x0009e80008121848 */
[----:B-1----:R-:W2:Y:S04]  /*532c0*/  LDL.LU R55, [R1+0xf78] ;  /* 0x000f780001377983 */ /* 0x002ea80000300800 */
[----:B------:R-:W2:Y:S01]  /*532d0*/  LDL.LU R49, [R1+0xf80] ;  /* 0x000f800001317983 */ /* 0x000ea20000300800 */
[----:B------:R-:W-:-:S05]  /*532e0*/  IADD3 R46, P2, R46, R0, RZ ;  /* 0x000000002e2e7210 */ /* 0x000fca0007f5e0ff */
[----:B------:R-:W-:Y:S01]  /*532f0*/  STL [R1+0xe7c], R46 ;  /* 0x000e7c2e01007387 */ /* 0x000fe20000100800 */
[----:B----4-:R-:W-:Y:S01]  /*53300*/  IMAD.MOV.U32 R40, RZ, RZ, R46 ;  /* 0x000000ffff287224 */ /* 0x010fe200078e002e */
[----:B------:R-:W-:Y:S01]  /*53310*/  IADD3 R53, P3, R53, R0, RZ ;  /* 0x0000000035357210 */ /* 0x000fe20007f7e0ff */
[----:B------:R-:W-:-:S03]  /*53320*/  IMAD.X R52, R52, 0x1, R2, P2 ;  /* 0x0000000134347824 */ /* 0x000fc600010e0602 */
[----:B------:R-:W-:Y:S02]  /*53330*/  IADD3.X R54, R54, R2, RZ, P3, !PT ;  /* 0x0000000236367210 */ /* 0x000fe40001ffe4ff */
[----:B------:R1:W-:Y:S01]  /*53340*/  STL [R1+0xe78], R52 ;  /* 0x000e783401007387 */ /* 0x0003e20000100800 */
[----:B------:R-:W-:-:S03]  /*53350*/  MOV R41, R52 ;  /* 0x0000003400297202 */ /* 0x000fc60000000f00 */
[----:B------:R4:W-:Y:S04]  /*53360*/  STL [R1+0xe84], R53 ;  /* 0x000e843501007387 */ /* 0x0009e80000100800 */
[----:B------:R4:W-:Y:S04]  /*53370*/  LDGSTS.E [R7+0x41800], desc[UR8][R40.64], P1 ;  /* 0x4180000028077fae */ /* 0x0009e80008921848 */
[----:B-1----:R-:W2:Y:S04]  /*53380*/  LDL.LU R52, [R1+0xffc] ;  /* 0x000ffc0001347983 */ /* 0x002ea80000300800 */
[----:B------:R1:W-:Y:S04]  /*53390*/  STL [R1+0xe80], R54 ;  /* 0x000e803601007387 */ /* 0x0003e80000100800 */
[----:B------:R-:W2:Y:S01]  /*533a0*/  LDL.LU R46, [R1+0x1004] ;  /* 0x00100400012e7983 */ /* 0x000ea20000300800 */
[----:B----4-:R-:W-:Y:S01]  /*533b0*/  IMAD.MOV.U32 R40, RZ, RZ, R53 ;  /* 0x000000ffff287224 */ /* 0x010fe200078e0035 */
[----:B------:R-:W-:-:S02]  /*533c0*/  MOV R41, R54 ;  /* 0x0000003600297202 */ /* 0x000fc40000000f00 */
[----:B------:R-:W4:Y:S04]  /*533d0*/  LDL.LU R53, [R1+0xff8] ;  /* 0x000ff80001357983 */ /* 0x000f280000300800 */
[----:B-1----:R-:W4:Y:S04]  /*533e0*/  LDL.LU R54, [R1+0x1000] ;  /* 0x0010000001367983 */ /* 0x002f280000300800 */
[----:B------:R1:W-:Y:S01]  /*533f0*/  LDGSTS.E [R7+0x41900], desc[UR8][R40.64], P0 ;  /* 0x4190000028077fae */ /* 0x0003e20008121848 */
[----:B------:R-:W-:-:S05]  /*53400*/  IADD3 R50, P2, R50, R0, RZ ;  /* 0x0000000032327210 */ /* 0x000fca0007f5e0ff */
[----:B------:R1:W-:Y:S01]  /*53410*/  STL [R1+0xefc], R50 ;  /* 0x000efc3201007387 */ /* 0x0003e20000100800 */
[----:B------:R-:W-:Y:S01]  /*53420*/  IADD3 R42, P3, R42, R0, RZ ;  /* 0x000000002a2a7210 */ /* 0x000fe20007f7e0ff */
[----:B---3--:R-:W-:-:S03]  /*53430*/  IMAD.X R56, R56, 0x1, R2, P2 ;  /* 0x0000000138387824 */ /* 0x008fc600010e0602 */
[----:B--2---:R-:W-:Y:S02]  /*53440*/  IADD3.X R51, R51, R2, RZ, P3, !PT ;  /* 0x0000000233337210 */ /* 0x004fe40001ffe4ff */
[----:B------:R2:W-:Y:S04]  /*53450*/  STL [R1+0xef8], R56 ;  /* 0x000ef83801007387 */ /* 0x0005e80000100800 */
[----:B------:R3:W-:Y:S01]  /*53460*/  STL [R1+0xf04], R42 ;  /* 0x000f042a01007387 */ /* 0x0007e20000100800 */
[----:B-1----:R-:W-:-:S03]  /*53470*/  IMAD.MOV.U32 R40, RZ, RZ, R50 ;  /* 0x000000ffff287224 */ /* 0x002fc600078e0032 */
[----:B------:R-:W4:Y:S04]  /*53480*/  LDL.LU R57, [R1+0x107c] ;  /* 0x00107c0001397983 */ /* 0x000f280000300800 */
[----:B------:R1:W-:Y:S04]  /*53490*/  STL [R1+0xf00], R51 ;  /* 0x000f003301007387 */ /* 0x0003e80000100800 */
[----:B------:R-:W4:Y:S04]  /*534a0*/  LDL.LU R50, [R1+0x1084] ;  /* 0x0010840001327983 */ /* 0x000f280000300800 */
[----:B------:R-:W4:Y:S01]  /*534b0*/  LDL.LU R58, [R1+0x1078] ;  /* 0x00107800013a7983 */ /* 0x000f220000300800 */
[----:B------:R-:W-:-:S03]  /*534c0*/  MOV R41, R56 ;  /* 0x0000003800297202 */ /* 0x000fc60000000f00 */
[----:B--2---:R-:W2:Y:S04]  /*534d0*/  LDL.LU R56, [R1+0x1080] ;  /* 0x0010800001387983 */ /* 0x004ea80000300800 */
[----:B------:R3:W-:Y:S02]  /*534e0*/  LDGSTS.E [R7+0x42800], desc[UR8][R40.64], P1 ;  /* 0x4280000028077fae */ /* 0x0007e40008921848 */
[----:B---3--:R-:W-:Y:S01]  /*534f0*/  IMAD.MOV.U32 R40, RZ, RZ, R42 ;  /* 0x000000ffff287224 */ /* 0x008fe200078e002a */
[----:B------:R-:W-:Y:S01]  /*53500*/  MOV R41, R51 ;  /* 0x0000003300297202 */ /* 0x000fe20000000f00 */
[----:B------:R-:W3:Y:S04]  /*53510*/  LDL.LU R42, [R1+0x10fc] ;  /* 0x0010fc00012a7983 */ /* 0x000ee80000300800 */
[----:B-1----:R-:W3:Y:S01]  /*53520*/  LDL.LU R51, [R1+0x1104] ;  /* 0x0011040001337983 */ /* 0x002ee20000300800 */
[----:B------:R-:W-:-:S03]  /*53530*/  IADD3 R47, P2, R47, R0, RZ ;  /* 0x000000002f2f7210 */ /* 0x000fc60007f5e0ff */
[----:B------:R1:W-:Y:S01]  /*53540*/  LDGSTS.E [R7+0x42900], desc[UR8][R40.64], P0 ;  /* 0x4290000028077fae */ /* 0x0003e20008121848 */
[----:B------:R-:W-:-:S03]  /*53550*/  IADD3 R43, P3, R43, R0, RZ ;  /* 0x000000002b2b7210 */ /* 0x000fc60007f7e0ff */
[----:B------:R1:W-:Y:S01]  /*53560*/  STL [R1+0xf7c], R47 ;  /* 0x000f7c2f01007387 */ /* 0x0003e20000100800 */
[----:B------:R-:W-:Y:S02]  /*53570*/  IMAD.X R55, R55, 0x1, R2, P2 ;  /* 0x0000000137377824 */ /* 0x000fe400010e0602 */
        /* <DEDUP_REMOVED lines=8> */
[----:B------:R1:W-:Y:S02]  /*53600*/  LDGSTS.E [R7+0x43800], desc[UR8][R40.64], P1 ;  /* 0x4380000028077fae */ /* 0x0003e40008921848 */
[----:B-1----:R-:W-:Y:S01]  /*53610*/  IMAD.MOV.U32 R40, RZ, RZ, R43 ;  /* 0x000000ffff287224 */ /* 0x002fe200078e002b */
[----:B------:R-:W-:Y:S01]  /*53620*/  MOV R41, R49 ;  /* 0x0000003100297202 */ /* 0x000fe20000000f00 */
[----:B------:R-:W3:Y:S01]  /*53630*/  LDL.LU R43, [R1+0x117c] ;  /* 0x00117c00012b7983 */ /* 0x000ee20000300800 */
[----:B------:R-:W-:-:S03]  /*53640*/  IADD3 R52, P2, R52, R0, RZ ;  /* 0x0000000034347210 */ /* 0x000fc60007f5e0ff */
[----:B------:R-:W3:Y:S04]  /*53650*/  LDL.LU R49, [R1+0x1184] ;  /* 0x0011840001317983 */ /* 0x000ee80000300800 */
[----:B------:R1:W-:Y:S01]  /*53660*/  LDGSTS.E [R7+0x43900], desc[UR8][R40.64], P0 ;  /* 0x4390000028077fae */ /* 0x0003e20008121848 */
[----:B------:R-:W-:Y:S01]  /*53670*/  IADD3 R46, P3, R46, R0, RZ ;  /* 0x000000002e2e7210 */ /* 0x000fe20007f7e0ff */
[----:B----4-:R-:W-:Y:S02]  /*53680*/  IMAD.X R53, R53, 0x1, R2, P2 ;  /* 0x0000000135357824 */ /* 0x010fe400010e0602 */
[----:B------:R4:W-:Y:S01]  /*53690*/  STL [R1+0xffc], R52 ;  /* 0x000ffc3401007387 */ /* 0x0009e20000100800 */
[----:B------:R-:W-:-:S03]  /*536a0*/  IADD3.X R54, R54, R2, RZ, P3, !PT ;  /* 0x0000000236367210 */ /* 0x000fc60001ffe4ff */
[----:B------:R4:W-:Y:S01]  /*536b0*/  STL [R1+0xff8], R53 ;  /* 0x000ff83501007387 */ /* 0x0009e20000100800 */
[----:B-1----:R-:W-:Y:S01]  /*536c0*/  IMAD.MOV.U32 R40, RZ, RZ, R52 ;  /* 0x000000ffff287224 */ /* 0x002fe200078e0034 */
[----:B------:R-:W-:Y:S02]  /*536d0*/  MOV R41, R53 ;  /* 0x0000003500297202 */ /* 0x000fe40000000f00 */
[----:B------:R1:W-:Y:S04]  /*536e0*/  STL [R1+0x1004], R46 ;  /* 0x0010042e01007387 */ /* 0x0003e80000100800 */
[----:B----4-:R-:W4:Y:S04]  /*536f0*/  LDL.LU R52, [R1+0x1178] ;  /* 0x0011780001347983 */ /* 0x010f280000300800 */
[----:B------:R1:W-:Y:S04]  /*53700*/  LDGSTS.E [R7+0x44800], desc[UR8][R40.64], P1 ;  /* 0x4480000028077fae */ /* 0x0003e80008921848 */
[----:B------:R1:W-:Y:S04]  /*53710*/  STL [R1+0x1000], R54 ;  /* 0x0010003601007387 */ /* 0x0003e80000100800 */
[----:B------:R-:W4:Y:S01]  /*53720*/  LDL.LU R53, [R1+0x1180] ;  /* 0x0011800001357983 */ /* 0x000f220000300800 */
[----:B-1----:R-:W-:Y:S01]  /*53730*/  IMAD.MOV.U32 R40, RZ, RZ, R46 ;  /* 0x000000ffff287224 */ /* 0x002fe200078e002e */
[----:B------:R-:W-:-:S02]  /*53740*/  MOV R41, R54 ;  /* 0x0000003600297202 */ /* 0x000fc40000000f00 */
[----:B------:R-:W4:Y:S04]  /*53750*/  LDL.LU R46, [R1+0xe0c] ;  /* 0x000e0c00012e7983 */ /* 0x000f280000300800 */
[----:B------:R1:W-:Y:S04]  /*53760*/  LDGSTS.E [R7+0x44900], desc[UR8][R40.64], P0 ;  /* 0x4490000028077fae */ /* 0x0003e80008121848 */
[----:B------:R-:W4:Y:S01]  /*53770*/  LDL.LU R54, [R1+0xe14] ;  /* 0x000e140001367983 */ /* 0x000f220000300800 */
[----:B------:R-:W-:-:S05]  /*53780*/  IADD3 R57, P2, R57, R0, RZ ;  /* 0x0000000039397210 */ /* 0x000fca0007f5e0ff */
[----:B-1----:R-:W-:Y:S01]  /*53790*/  IMAD.MOV.U32 R40, RZ, RZ, R57 ;  /* 0x000000ffff287224 */ /* 0x002fe200078e0039 */
[----:B------:R-:W-:Y:S01]  /*537a0*/  IADD3 R50, P3, R50, R0, RZ ;  /* 0x0000000032327210 */ /* 0x000fe20007f7e0ff */
[----:B------:R-:W-:Y:S01]  /*537b0*/  IMAD.X R58, R58, 0x1, R2, P2 ;  /* 0x000000013a3a7824 */ /* 0x000fe200010e0602 */
[----:B------:R-:W-:Y:S02]  /*537c0*/  STL [R1+0x107c], R57 ;  /* 0x00107c3901007387 */ /* 0x000fe40000100800 */
[----:B--2---:R-:W-:Y:S02]  /*537d0*/  IADD3.X R56, R56, R2, RZ, P3, !PT ;  /* 0x0000000238387210 */ /* 0x004fe40001ffe4ff */
[----:B------:R-:W-:Y:S01]  /*537e0*/  MOV R41, R58 ;  /* 0x0000003a00297202 */ /* 0x000fe20000000f00 */
[----:B------:R-:W-:Y:S04]  /*537f0*/  STL [R1+0x1078], R58 ;  /* 0x0010783a01007387 */ /* 0x000fe80000100800 */
[----:B------:R1:W-:Y:S04]  /*53800*/  STL [R1+0x1084], R50 ;  /* 0x0010843201007387 */ /* 0x0003e80000100800 */
[----:B------:R2:W-:Y:S04]  /*53810*/  LDGSTS.E [R7+0x45800], desc[UR8][R40.64], P1 ;  /* 0x4580000028077fae */ /* 0x0005e80008921848 */
[----:B------:R1:W-:Y:S01]  /*53820*/  STL [R1+0x1080], R56 ;  /* 0x0010803801007387 */ /* 0x0003e20000100800 */
[----:B---3--:R-:W-:Y:S01]  /*53830*/  IADD3 R42, P2, R42, R0, RZ ;  /* 0x000000002a2a7210 */ /* 0x008fe20007f5e0ff */
[----:B--2---:R-:W-:-:S02]  /*53840*/  IMAD.MOV.U32 R40, RZ, RZ, R50 ;  /* 0x000000ffff287224 */ /* 0x004fc400078e0032 */
[----:B-1----:R-:W2:Y:S01]  /*53850*/  LDL.LU R50, [R1+0xe08] ;  /* 0x000e080001327983 */ /* 0x002ea20000300800 */
[----:B------:R-:W-:-:S03]  /*53860*/  MOV R41, R56 ;  /* 0x0000003800297202 */ /* 0x000fc60000000f00 */
[----:B------:R-:W3:Y:S01]  /*53870*/  LDL.LU R56, [R1+0xe10] ;  /* 0x000e100001387983 */ /* 0x000ee20000300800 */
[----:B------:R-:W-:-:S03]  /*53880*/  IADD3 R51, P3, R51, R0, RZ ;  /* 0x0000000033337210 */ /* 0x000fc60007f7e0ff */
[----:B------:R1:W-:Y:S04]  /*53890*/  LDGSTS.E [R7+0x45900], desc[UR8][R40.64], P0 ;  /* 0x4590000028077fae */ /* 0x0003e80008121848 */
[----:B------:R1:W-:Y:S02]  /*538a0*/  STL [R1+0x10fc], R42 ;  /* 0x0010fc2a01007387 */ /* 0x0003e40000100800 */
[----:B-1----:R-:W-:Y:S02]  /*538b0*/  IMAD.MOV.U32 R40, RZ, RZ, R42 ;  /* 0x000000ffff287224 */ /* 0x002fe400078e002a */
[----:B------:R-:W-:-:S05]  /*538c0*/  IMAD.X R47, R47, 0x1, R2, P2 ;  /* 0x000000012f2f7824 */ /* 0x000fca00010e0602 */
[----:B------:R-:W-:Y:S01]  /*538d0*/  MOV R41, R47 ;  /* 0x0000002f00297202 */ /* 0x000fe20000000f00 */
[----:B------:R1:W-:Y:S01]  /*538e0*/  STL [R1+0x10f8], R47 ;  /* 0x0010f82f01007387 */ /* 0x0003e20000100800 */
[----:B------:R-:W-:-:S03]  /*538f0*/  IADD3.X R55, R55, R2, RZ, P3, !PT ;  /* 0x0000000237377210 */ /* 0x000fc60001ffe4ff */
[----:B------:R1:W-:Y:S04]  /*53900*/  STL [R1+0x1104], R51 ;  /* 0x0011043301007387 */ /* 0x0003e80000100800 */
[----:B------:R-:W3:Y:S04]  /*53910*/  LDL.LU R42, [R1+0xe8c] ;  /* 0x000e8c00012a7983 */ /* 0x000ee80000300800 */
[----:B------:R1:W-:Y:S04]  /*53920*/  STL [R1+0x1100], R55 ;  /* 0x0011003701007387 */ /* 0x0003e80000100800 */
[----:B------:R1:W-:Y:S04]  /*53930*/  LDGSTS.E [R7+0x46800], desc[UR8][R40.64], P1 ;  /* 0x4680000028077fae */ /* 0x0003e80008921848 */
[----:B-1----:R-:W3:Y:S01]  /*53940*/  LDL.LU R47, [R1+0xe94] ;  /* 0x000e9400012f7983 */ /* 0x002ee20000300800 */
[----:B------:R-:W-:-:S03]  /*53950*/  IMAD.MOV.U32 R40, RZ, RZ, R51 ;  /* 0x000000ffff287224 */ /* 0x000fc600078e0033 */
[----:B------:R-:W3:Y:S01]  /*53960*/  LDL.LU R51, [R1+0xe88] ;  /* 0x000e880001337983 */ /* 0x000ee20000300800 */
[----:B------:R-:W-:-:S03]  /*53970*/  MOV R41, R55 ;  /* 0x0000003700297202 */ /* 0x000fc60000000f00 */
[----:B------:R-:W3:Y:S01]  /*53980*/  LDL.LU R55, [R1+0xe90] ;  /* 0x000e900001377983 */ /* 0x000ee20000300800 */
[-C--:B------:R-:W-:Y:S02]  /*53990*/  IADD3 R43, P2, R43, R0.reuse, RZ ;  /* 0x000000002b2b7210 */ /* 0x080fe40007f5e0ff */
[----:B------:R-:W-:Y:S01]  /*539a0*/  IADD3 R49, P3, R49, R0, RZ ;  /* 0x0000000031317210 */ /* 0x000fe20007f7e0ff */
[----:B------:R1:W-:Y:S04]  /*539b0*/  LDGSTS.E [R7+0x46900], desc[UR8][R40.64], P0 ;  /* 0x4690000028077fae */ /* 0x0003e80008121848 */
[----:B------:R-:W-:Y:S01]  /*539c0*/  STL [R1+0x117c], R43 ;  /* 0x00117c2b01007387 */ /* 0x000fe20000100800 */
[----:B----4-:R-:W-:Y:S02]  /*539d0*/  IMAD.X R52, R52, 0x1, R2, P2 ;  /* 0x0000000134347824 */ /* 0x010fe400010e0602 */
[----:B-1----:R-:W-:-:S03]  /*539e0*/  IMAD.MOV.U32 R40, RZ, RZ, R43 ;  /* 0x000000ffff287224 */ /* 0x002fc600078e002b */
[----:B------:R-:W-:Y:S01]  /*539f0*/  MOV R41, R52 ;  /* 0x0000003400297202 */ /* 0x000fe20000000f00 */
[----:B------:R1:W-:Y:S04]  /*53a00*/  STL [R1+0x1178], R52 ;  /* 0x0011783401007387 */ /* 0x0003e80000100800 */
[----:B------:R-:W-:Y:S01]  /*53a10*/  STL [R1+0x1184], R49 ;  /* 0x0011843101007387 */ /* 0x000fe20000100800 */
[----:B------:R-:W-:-:S03]  /*53a20*/  IADD3.X R53, R53, R2, RZ, P3, !PT ;  /* 0x0000000235357210 */ /* 0x000fc60001ffe4ff */
[----:B------:R4:W-:Y:S04]  /*53a30*/  LDGSTS.E [R7+0x47800], desc[UR8][R40.64], P1 ;  /* 0x4780000028077fae */ /* 0x0009e80008921848 */
[----:B-1----:R-:W3:Y:S01]  /*53a40*/  LDL.LU R52, [R1+0xf0c] ;  /* 0x000f0c0001347983 */ /* 0x002ee20000300800 */
[----:B------:R-:W-:-:S03]  /*53a50*/  IADD3 R46, P2, R46, R0, RZ ;  /* 0x000000002e2e7210 */ /* 0x000fc60007f5e0ff */
[----:B------:R1:W-:Y:S04]  /*53a60*/  STL [R1+0x1180], R53 ;  /* 0x0011803501007387 */ /* 0x0003e80000100800 */
[----:B------:R-:W3:Y:S01]  /*53a70*/  LDL.LU R43, [R1+0xf14] ;  /* 0x000f1400012b7983 */ /* 0x000ee20000300800 */
[----:B----4-:R-:W-:Y:S01]  /*53a80*/  IMAD.MOV.U32 R40, RZ, RZ, R49 ;  /* 0x000000ffff287224 */ /* 0x010fe200078e0031 */
[----:B------:R-:W-:Y:S02]  /*53a90*/  MOV R41, R53 ;  /* 0x0000003500297202 */ /* 0x000fe40000000f00 */
[----:B-1----:R-:W4:Y:S01]  /*53aa0*/  LDL.LU R53, [R1+0xf08] ;  /* 0x000f080001357983 */ /* 0x002f220000300800 */
[----:B------:R-:W-:-:S03]  /*53ab0*/  IADD3 R54, P3, R54, R0, RZ ;  /* 0x0000000036367210 */ /* 0x000fc60007f7e0ff */
[----:B------:R-:W4:Y:S04]  /*53ac0*/  LDL.LU R49, [R1+0xf10] ;  /* 0x000f100001317983 */ /* 0x000f280000300800 */
[----:B------:R1:W-:Y:S04]  /*53ad0*/  LDGSTS.E [R7+0x47900], desc[UR8][R40.64], P0 ;  /* 0x4790000028077fae */ /* 0x0003e80008121848 */
[----:B------:R3:W-:Y:S01]  /*53ae0*/  STL [R1+0xe0c], R46 ;  /* 0x000e0c2e01007387 */ /* 0x0007e20000100800 */
[----:B-1----:R-:W-:-:S03]  /*53af0*/  LOP3.LUT R7, R44, 0x50, RZ, 0x3c, !PT ;  /* 0x000000502c077812 */ /* 0x002fc600078e3cff */
[----:B------:R-:W-:Y:S01]  /*53b00*/  STL [R1+0xe14], R54 ;  /* 0x000e143601007387 */ /* 0x000fe20000100800 */
[----:B------:R-:W-:Y:S02]  /*53b10*/  MOV R40, R46 ;  /* 0x0000002e00287202 */ /* 0x000fe40000000f00 */
[----:B------:R-:W-:Y:S01]  /*53b20*/  IADD3 R7, R7, UR7, RZ ;  /* 0x0000000707077c10 */ /* 0x000fe2000fffe0ff */
[----:B--2---:R-:W-:-:S04]  /*53b30*/  IMAD.X R50, R50, 0x1, R2, P2 ;  /* 0x0000000132327824 */ /* 0x004fc800010e0602 */
[----:B------:R-:W-:Y:S01]  /*53b40*/  IMAD.MOV.U32 R41, RZ, RZ, R50 ;  /* 0x000000ffff297224 */ /* 0x000fe200078e0032 */
[----:B------:R1:W-:Y:S01]  /*53b50*/  STL [R1+0xe08], R50 ;  /* 0x000e083201007387 */ /* 0x0003e20000100800 */
[----:B---3--:R-:W-:-:S03]  /*53b60*/  IMAD.X R56, R56, 0x1, R2, P3 ;  /* 0x0000000138387824 */ /* 0x008fc600018e0602 */
[----:B------:R-:W2:Y:S04]  /*53b70*/  LDL.LU R46, [R1+0xf8c] ;  /* 0x000f8c00012e7983 */ /* 0x000ea80000300800 */
[----:B------:R3:W-:Y:S04]  /*53b80*/  LDGSTS.E [R7+0x40a00], desc[UR8][R40.64], P1 ;  /* 0x40a0000028077fae */ /* 0x0007e80008921848 */
[----:B-1----:R-:W2:Y:S04]  /*53b90*/  LDL.LU R50, [R1+0xf94] ;  /* 0x000f940001327983 */ /* 0x002ea80000300800 */
[----:B------:R1:W-:Y:S01]  /*53ba0*/  STL [R1+0xe10], R56 ;  /* 0x000e103801007387 */ /* 0x0003e20000100800 */
[----:B---3--:R-:W-:Y:S01]  /*53bb0*/  IMAD.MOV.U32 R41, RZ, RZ, R56 ;  /* 0x000000ffff297224 */ /* 0x008fe200078e0038 */
[----:B------:R-:W-:-:S02]  /*53bc0*/  MOV R40, R54 ;  /* 0x0000003600287202 */ /* 0x000fc40000000f00 */
[----:B-1----:R-:W3:Y:S04]  /*53bd0*/  LDL.LU R56, [R1+0xf88] ;  /* 0x000f880001387983 */ /* 0x002ee80000300800 */
[----:B------:R-:W3:Y:S04]  /*53be0*/  LDL.LU R54, [R1+0xf90] ;  /* 0x000f900001367983 */ /* 0x000ee80000300800 */
[----:B------:R1:W-:Y:S01]  /*53bf0*/  LDGSTS.E [R7+0x40b00], desc[UR8][R40.64], P0 ;  /* 0x40b0000028077fae */ /* 0x0003e20008121848 */
[----:B------:R-:W-:-:S05]  /*53c00*/  IADD3 R42, P2, R42, R0, RZ ;  /* 0x000000002a2a7210 */ /* 0x000fca0007f5e0ff */
[----:B------:R-:W-:Y:S01]  /*53c10*/  STL [R1+0xe8c], R42 ;  /* 0x000e8c2a01007387 */ /* 0x000fe20000100800 */
[----:B------:R-:W-:Y:S02]  /*53c20*/  IADD3 R47, P3, R47, R0, RZ ;  /* 0x000000002f2f7210 */ /* 0x000fe40007f7e0ff */
[----:B-1----:R-:W-:Y:S02]  /*53c30*/  MOV R40, R42 ;  /* 0x0000002a00287202 */ /* 0x002fe40000000f00 */
        /* <DEDUP_REMOVED lines=9> */
[----:B------:R-:W-:Y:S01]  /*53cd0*/  IMAD.MOV.U32 R41, RZ, RZ, R55 ;  /* 0x000000ffff297224 */ /* 0x000fe200078e0037 */
[----:B------:R-:W-:-:S02]  /*53ce0*/  MOV R40, R47 ;  /* 0x0000002f00287202 */ /* 0x000fc40000000f00 */
[----:B-1----:R-:W3:Y:S04]  /*53cf0*/  LDL.LU R55, [R1+0x1008] ;  /* 0x0010080001377983 */ /* 0x002ee80000300800 */
[----:B------:R-:W3:Y:S01]  /*53d00*/  LDL.LU R47, [R1+0x1010] ;  /* 0x00101000012f7983 */ /* 0x000ee20000300800 */
[----:B------:R-:W-:-:S03]  /*53d10*/  IADD3 R52, P2, R52, R0, RZ ;  /* 0x0000000034347210 */ /* 0x000fc60007f5e0ff */
[----:B------:R1:W-:Y:S01]  /*53d20*/  LDGSTS.E [R7+0x41b00], desc[UR8][R40.64], P0 ;  /* 0x41b0000028077fae */ /* 0x0003e20008121848 */
[----:B------:R-:W-:-:S03]  /*53d30*/  IADD3 R43, P3, R43, R0, RZ ;  /* 0x000000002b2b7210 */ /* 0x000fc60007f7e0ff */
[----:B------:R1:W-:Y:S01]  /*53d40*/  STL [R1+0xf0c], R52 ;  /* 0x000f0c3401007387 */ /* 0x0003e20000100800 */
[----:B----4-:R-:W-:Y:S02]  /*53d50*/  IADD3.X R53, R53, R2, RZ, P2, !PT ;  /* 0x0000000235357210 */ /* 0x010fe400017fe4ff */
[----:B-1----:R-:W-:Y:S01]  /*53d60*/  MOV R40, R52 ;  /* 0x0000003400287202 */ /* 0x002fe20000000f00 */
[----:B------:R-:W-:Y:S02]  /*53d70*/  IMAD.X R49, R49, 0x1, R2, P3 ;  /* 0x0000000131317824 */ /* 0x000fe400018e0602 */
[----:B------:R1:W-:Y:S01]  /*53d80*/  STL [R1+0xf08], R53 ;  /* 0x000f083501007387 */ /* 0x0003e20000100800 */
[----:B------:R-:W-:-:S03]  /*53d90*/  IMAD.MOV.U32 R41, RZ, RZ, R53 ;  /* 0x000000ffff297224 */ /* 0x000fc600078e0035 */
[----:B------:R4:W-:Y:S04]  /*53da0*/  STL [R1+0xf14], R43 ;  /* 0x000f142b01007387 */ /* 0x0009e80000100800 */
[----:B------:R-:W3:Y:S04]  /*53db0*/  LDL.LU R52, [R1+0x108c] ;  /* 0x00108c0001347983 */ /* 0x000ee80000300800 */
[----:B------:R4:W-:Y:S04]  /*53dc0*/  STL [R1+0xf10], R49 ;  /* 0x000f103101007387 */ /* 0x0009e80000100800 */
[----:B-1----:R-:W3:Y:S04]  /*53dd0*/  LDL.LU R53, [R1+0x1094] ;  /* 0x0010940001357983 */ /* 0x002ee80000300800 */
[----:B------:R-:W3:Y:S04]  /*53de0*/  LDL.LU R58, [R1+0x1088] ;  /* 0x00108800013a7983 */ /* 0x000ee80000300800 */
[----:B------:R1:W-:Y:S04]  /*53df0*/  LDGSTS.E [R7+0x42a00], desc[UR8][R40.64], P1 ;  /* 0x42a0000028077fae */ /* 0x0003e80008921848 */
[----:B------:R-:W3:Y:S01]  /*53e00*/  LDL.LU R57, [R1+0x1090] ;  /* 0x0010900001397983 */ /* 0x000ee20000300800 */
[----:B-1----:R-:W-:Y:S01]  /*53e10*/  MOV R40, R43 ;  /* 0x0000002b00287202 */ /* 0x002fe20000000f00 */
[----:B------:R-:W-:-:S02]  /*53e20*/  IMAD.MOV.U32 R41, RZ, RZ, R49 ;  /* 0x000000ffff297224 */ /* 0x000fc400078e0031 */
[----:B----4-:R-:W4:Y:S04]  /*53e30*/  LDL.LU R43, [R1+0x110c] ;  /* 0x00110c00012b7983 */ /* 0x010f280000300800 */
[----:B------:R-:W4:Y:S04]  /*53e40*/  LDL.LU R49, [R1+0x1114] ;  /* 0x0011140001317983 */ /* 0x000f280000300800 */
[----:B------:R1:W-:Y:S01]  /*53e50*/  LDGSTS.E [R7+0x42b00], desc[UR8][R40.64], P0 ;  /* 0x42b0000028077fae */ /* 0x0003e20008121848 */
[----:B--2---:R-:W-:-:S05]  /*53e60*/  IADD3 R46, P2, R46, R0, RZ ;  /* 0x000000002e2e7210 */ /* 0x004fca0007f5e0ff */
[----:B------:R2:W-:Y:S01]  /*53e70*/  STL [R1+0xf8c], R46 ;  /* 0x000f8c2e01007387 */ /* 0x0005e20000100800 */
[----:B------:R-:W-:Y:S02]  /*53e80*/  IADD3 R50, P3, R50, R0, RZ ;  /* 0x0000000032327210 */ /* 0x000fe40007f7e0ff */
[----:B-1----:R-:W-:Y:S02]  /*53e90*/  MOV R40, R46 ;  /* 0x0000002e00287202 */ /* 0x002fe40000000f00 */
[----:B---3--:R-:W-:Y:S01]  /*53ea0*/  IADD3.X R56, R56, R2, RZ, P2, !PT ;  /* 0x0000000238387210 */ /* 0x008fe200017fe4ff */
[----:B------:R-:W-:-:S04]  /*53eb0*/  IMAD.X R54, R54, 0x1, R2, P3 ;  /* 0x0000000136367824 */ /* 0x000fc800018e0602 */
[----:B------:R1:W-:Y:S04]  /*53ec0*/  STL [R1+0xf88], R56 ;  /* 0x000f883801007387 */ /* 0x0003e80000100800 */
[----:B------:R-:W-:Y:S04]  /*53ed0*/  STL [R1+0xf94], R50 ;  /* 0x000f943201007387 */ /* 0x000fe80000100800 */
[----:B--2---:R-:W2:Y:S01]  /*53ee0*/  LDL.LU R46, [R1+0x1108] ;  /* 0x00110800012e7983 */ /* 0x004ea20000300800 */
[----:B------:R-:W-:-:S03]  /*53ef0*/  IMAD.MOV.U32 R41, RZ, RZ, R56 ;  /* 0x000000ffff297224 */ /* 0x000fc600078e0038 */
[----:B------:R3:W-:Y:S04]  /*53f00*/  STL [R1+0xf90], R54 ;  /* 0x000f903601007387 */ /* 0x0007e80000100800 */
[----:B-1----:R-:W2:Y:S04]  /*53f10*/  LDL.LU R56, [R1+0x1110] ;  /* 0x0011100001387983 */ /* 0x002ea80000300800 */
[----:B------:R1:W-:Y:S02]  /*53f20*/  LDGSTS.E [R7+0x43a00], desc[UR8][R40.64], P1 ;  /* 0x43a0000028077fae */ /* 0x0003e40008921848 */
[----:B-1----:R-:W-:Y:S01]  /*53f30*/  MOV R40, R50 ;  /* 0x0000003200287202 */ /* 0x002fe20000000f00 */
[----:B------:R-:W-:-:S02]  /*53f40*/  IMAD.MOV.U32 R41, RZ, RZ, R54 ;  /* 0x000000ffff297224 */ /* 0x000fc400078e0036 */
[----:B---3--:R-:W3:Y:S04]  /*53f50*/  LDL.LU R54, [R1+0x118c] ;  /* 0x00118c0001367983 */ /* 0x008ee80000300800 */
[----:B------:R-:W3:Y:S04]  /*53f60*/  LDL.LU R50, [R1+0x1194] ;  /* 0x0011940001327983 */ /* 0x000ee80000300800 */
[----:B------:R1:W-:Y:S01]  /*53f70*/  LDGSTS.E [R7+0x43b00], desc[UR8][R40.64], P0 ;  /* 0x43b0000028077fae */ /* 0x0003e20008121848 */
[-C--:B------:R-:W-:Y:S02]  /*53f80*/  IADD3 R51, P2, R51, R0.reuse, RZ ;  /* 0x0000000033337210 */ /* 0x080fe40007f5e0ff */
[----:B------:R-:W-:-:S03]  /*53f90*/  IADD3 R42, P3, R42, R0, RZ ;  /* 0x000000002a2a7210 */ /* 0x000fc60007f7e0ff */
[----:B------:R-:W-:Y:S01]  /*53fa0*/  STL [R1+0x100c], R51 ;  /* 0x00100c3301007387 */ /* 0x000fe20000100800 */
[----:B------:R-:W-:Y:S01]  /*53fb0*/  IADD3.X R55, R55, R2, RZ, P2, !PT ;  /* 0x0000000237377210 */ /* 0x000fe200017fe4ff */
[----:B------:R-:W-:-:S04]  /*53fc0*/  IMAD.X R47, R47, 0x1, R2, P3 ;  /* 0x000000012f2f7824 */ /* 0x000fc800018e0602 */
[----:B------:R1:W-:Y:S02]  /*53fd0*/  STL [R1+0x1008], R55 ;  /* 0x0010083701007387 */ /* 0x0003e40000100800 */
[----:B-1----:R-:W-:Y:S01]  /*53fe0*/  IMAD.MOV.U32 R41, RZ, RZ, R55 ;  /* 0x000000ffff297224 */ /* 0x002fe200078e0037 */
[----:B------:R-:W-:Y:S01]  /*53ff0*/  MOV R40, R51 ;  /* 0x0000003300287202 */ /* 0x000fe20000000f00 */
[----:B------:R1:W-:Y:S04]  /*54000*/  STL [R1+0x1014], R42 ;  /* 0x0010142a01007387 */ /* 0x0003e80000100800 */
[----:B------:R1:W-:Y:S04]  /*54010*/  LDGSTS.E [R7+0x44a00], desc[UR8][R40.64], P1 ;  /* 0x44a0000028077fae */ /* 0x0003e80008921848 */
[----:B------:R-:W3:Y:S04]  /*54020*/  LDL.LU R55, [R1+0x1188] ;  /* 0x0011880001377983 */ /* 0x000ee80000300800 */
[----:B------:R1:W-:Y:S04]  /*54030*/  STL [R1+0x1010], R47 ;  /* 0x0010102f01007387 */ /* 0x0003e80000100800 */
[----:B------:R-:W3:Y:S01]  /*54040*/  LDL.LU R51, [R1+0x1190] ;  /* 0x0011900001337983 */ /* 0x000ee20000300800 */
[----:B-1----:R-:W-:Y:S01]  /*54050*/  MOV R40, R42 ;  /* 0x0000002a00287202 */ /* 0x002fe20000000f00 */
[----:B------:R-:W-:-:S02]  /*54060*/  IMAD.MOV.U32 R41, RZ, RZ, R47 ;  /* 0x000000ffff297224 */ /* 0x000fc400078e002f */
[----:B------:R-:W3:Y:S01]  /*54070*/  LDL.LU R42, [R1+0xe1c] ;  /* 0x000e1c00012a7983 */ /* 0x000ee20000300800 */
[----:B------:R-:W-:-:S03]  /*54080*/  IADD3 R52, P2, R52, R0, RZ ;  /* 0x0000000034347210 */ /* 0x000fc60007f5e0ff */
[----:B------:R-:W3:Y:S04]  /*54090*/  LDL.LU R47, [R1+0xe24] ;  /* 0x000e2400012f7983 */ /* 0x000ee80000300800 */
[----:B------:R1:W-:Y:S01]  /*540a0*/  LDGSTS.E [R7+0x44b00], desc[UR8][R40.64], P0 ;  /* 0x44b0000028077fae */ /* 0x0003e20008121848 */
[----:B------:R-:W-:Y:S02]  /*540b0*/  IADD3 R53, P3, R53, R0, RZ ;  /* 0x0000000035357210 */ /* 0x000fe40007f7e0ff */
[----:B------:R-:W-:Y:S01]  /*540c0*/  IADD3.X R58, R58, R2, RZ, P2, !PT ;  /* 0x000000023a3a7210 */ /* 0x000fe200017fe4ff */
[----:B------:R1:W-:Y:S04]  /*540d0*/  STL [R1+0x108c], R52 ;  /* 0x00108c3401007387 */ /* 0x0003e80000100800 */
[----:B------:R-:W-:Y:S01]  /*540e0*/  STL [R1+0x1088], R58 ;  /* 0x0010883a01007387 */ /* 0x000fe20000100800 */
[----:B-1----:R-:W-:Y:S01]  /*540f0*/  MOV R40, R52 ;  /* 0x0000003400287202 */ /* 0x002fe20000000f00 */
[----:B------:R-:W-:-:S02]  /*54100*/  IMAD.MOV.U32 R41, RZ, RZ, R58 ;  /* 0x000000ffff297224 */ /* 0x000fc400078e003a */
[----:B------:R-:W-:Y:S01]  /*54110*/  IMAD.X R57, R57, 0x1, R2, P3 ;  /* 0x0000000139397824 */ /* 0x000fe200018e0602 */
[----:B------:R1:W-:Y:S04]  /*54120*/  STL [R1+0x1094], R53 ;  /* 0x0010943501007387 */ /* 0x0003e80000100800 */
[----:B------:R-:W3:Y:S01]  /*54130*/  LDL.LU R52, [R1+0xe18] ;  /* 0x000e180001347983 */ /* 0x000ee20000300800 */
[----:B----4-:R-:W-:-:S03]  /*54140*/  IADD3 R43, P2, R43, R0, RZ ;  /* 0x000000002b2b7210 */ /* 0x010fc60007f5e0ff */
[----:B------:R4:W-:Y:S01]  /*54150*/  LDGSTS.E [R7+0x45a00], desc[UR8][R40.64], P1 ;  /* 0x45a0000028077fae */ /* 0x0009e20008921848 */
[----:B------:R-:W-:-:S03]  /*54160*/  IADD3 R49, P3, R49, R0, RZ ;  /* 0x0000000031317210 */ /* 0x000fc60007f7e0ff */
[----:B------:R-:W-:Y:S01]  /*54170*/  STL [R1+0x1090], R57 ;  /* 0x0010903901007387 */ /* 0x000fe20000100800 */
[----:B----4-:R-:W-:Y:S01]  /*54180*/  MOV R40, R53 ;  /* 0x0000003500287202 */ /* 0x010fe20000000f00 */
[----:B------:R-:W-:Y:S02]  /*54190*/  IMAD.MOV.U32 R41, RZ, RZ, R57 ;  /* 0x000000ffff297224 */ /* 0x000fe400078e0039 */
[----:B-1----:R-:W4:Y:S04]  /*541a0*/  LDL.LU R53, [R1+0xe20] ;  /* 0x000e200001357983 */ /* 0x002f280000300800 */
[----:B------:R1:W-:Y:S04]  /*541b0*/  LDGSTS.E [R7+0x45b00], desc[UR8][R40.64], P0 ;  /* 0x45b0000028077fae */ /* 0x0003e80008121848 */
[----:B------:R-:W-:Y:S01]  /*541c0*/  STL [R1+0x110c], R43 ;  /* 0x00110c2b01007387 */ /* 0x000fe20000100800 */
[----:B-1----:R-:W-:-:S02]  /*541d0*/  MOV R40, R43 ;  /* 0x0000002b00287202 */ /* 0x002fc40000000f00 */
[----:B--2---:R-:W-:-:S05]  /*541e0*/  IADD3.X R46, R46, R2, RZ, P2, !PT ;  /* 0x000000022e2e7210 */ /* 0x004fca00017fe4ff */
        /* <DEDUP_REMOVED lines=8> */
[----:B--2---:R-:W-:Y:S01]  /*54270*/  IMAD.MOV.U32 R41, RZ, RZ, R56 ;  /* 0x000000ffff297224 */ /* 0x004fe200078e0038 */
[----:B---3--:R-:W-:-:S02]  /*54280*/  IADD3 R54, P2, R54, R0, RZ ;  /* 0x0000000036367210 */ /* 0x008fc40007f5e0ff */
[----:B-1----:R-:W2:Y:S01]  /*54290*/  LDL.LU R56, [R1+0xe98] ;  /* 0x000e980001387983 */ /* 0x002ea20000300800 */
[----:B------:R-:W-:Y:S02]  /*542a0*/  MOV R40, R49 ;  /* 0x0000003100287202 */ /* 0x000fe40000000f00 */
[----:B------:R-:W-:Y:S01]  /*542b0*/  IADD3 R50, P3, R50, R0, RZ ;  /* 0x0000000032327210 */ /* 0x000fe20007f7e0ff */
[----:B------:R-:W3:Y:S04]  /*542c0*/  LDL.LU R49, [R1+0xea0] ;  /* 0x000ea00001317983 */ /* 0x000ee80000300800 */
[----:B------:R-:W-:Y:S04]  /*542d0*/  STL [R1+0x118c], R54 ;  /* 0x00118c3601007387 */ /* 0x000fe80000100800 */
[----:B------:R1:W-:Y:S02]  /*542e0*/  LDGSTS.E [R7+0x46b00], desc[UR8][R40.64], P0 ;  /* 0x46b0000028077fae */ /* 0x0003e40008121848 */
[----:B-1----:R-:W-:-:S02]  /*542f0*/  MOV R40, R54 ;  /* 0x0000003600287202 */ /* 0x002fc40000000f00 */
[----:B------:R-:W-:-:S05]  /*54300*/  IADD3.X R55, R55, R2, RZ, P2, !PT ;  /* 0x0000000237377210 */ /* 0x000fca00017fe4ff */
[----:B------:R1:W-:Y:S01]  /*54310*/  STL [R1+0x1188], R55 ;  /* 0x0011883701007387 */ /* 0x0003e20000100800 */
[----:B------:R-:W-:-:S03]  /*54320*/  IMAD.X R51, R51, 0x1, R2, P3 ;  /* 0x0000000133337824 */ /* 0x000fc600018e0602 */
[----:B------:R-:W-:Y:S01]  /*54330*/  STL [R1+0x1194], R50 ;  /* 0x0011943201007387 */ /* 0x000fe20000100800 */
[----:B------:R-:W-:-:S03]  /*54340*/  IMAD.MOV.U32 R41, RZ, RZ, R55 ;  /* 0x000000ffff297224 */ /* 0x000fc600078e0037 */
[----:B------:R1:W-:Y:S04]  /*54350*/  STL [R1+0x1190], R51 ;  /* 0x0011903301007387 */ /* 0x0003e80000100800 */
[----:B-1----:R-:W3:Y:S04]  /*54360*/  LDL.LU R55, [R1+0xf18] ;  /* 0x000f180001377983 */ /* 0x002ee80000300800 */
[----:B------:R-:W3:Y:S04]  /*54370*/  LDL.LU R54, [R1+0xf1c] ;  /* 0x000f1c0001367983 */ /* 0x000ee80000300800 */
[----:B------:R1:W-:Y:S02]  /*54380*/  LDGSTS.E [R7+0x47a00], desc[UR8][R40.64], P1 ;  /* 0x47a0000028077fae */ /* 0x0003e40008921848 */
[----:B-1----:R-:W-:Y:S01]  /*54390*/  IMAD.MOV.U32 R41, RZ, RZ, R51 ;  /* 0x000000ffff297224 */ /* 0x002fe200078e0033 */
[----:B------:R-:W-:Y:S01]  /*543a0*/  MOV R40, R50 ;  /* 0x0000003200287202 */ /* 0x000fe20000000f00 */
[----:B------:R-:W3:Y:S04]  /*543b0*/  LDL.LU R51, [R1+0xf20] ;  /* 0x000f200001337983 */ /* 0x000ee80000300800 */
[----:B------:R-:W3:Y:S01]  /*543c0*/  LDL.LU R50, [R1+0xf24] ;  /* 0x000f240001327983 */ /* 0x000ee20000300800 */
[----:B------:R-:W-:-:S02]  /*543d0*/  IADD3 R42, P2, R42, R0, RZ ;  /* 0x000000002a2a7210 */ /* 0x000fc40007f5e0ff */
[----:B------:R-:W-:Y:S01]  /*543e0*/  IADD3 R47, P3, R47, R0, RZ ;  /* 0x000000002f2f7210 */ /* 0x000fe20007f7e0ff */
[----:B------:R1:W-:Y:S01]  /*543f0*/  LDGSTS.E [R7+0x47b00], desc[UR8][R40.64], P0 ;  /* 0x47b0000028077fae */ /* 0x0003e20008121848 */
[----:B------:R-:W-:-:S03]  /*54400*/  IADD3.X R52, R52, R2, RZ, P2, !PT ;  /* 0x0000000234347210 */ /* 0x000fc600017fe4ff */
[----:B------:R-:W-:Y:S04]  /*54410*/  STL [R1+0xe1c], R42 ;  /* 0x000e1c2a01007387 */ /* 0x000fe80000100800 */
[----:B------:R4:W-:Y:S01]  /*54420*/  STL [R1+0xe18], R52 ;  /* 0x000e183401007387 */ /* 0x0009e20000100800 */
[----:B-1----:R-:W-:Y:S01]  /*54430*/  VIADD R7, R45, UR7 ;  /* 0x000000072d077c36 */ /* 0x002fe20008000000 */
[----:B----4-:R-:W-:Y:S01]  /*54440*/  IADD3.X R53, R53, R2, RZ, P3, !PT ;  /* 0x0000000235357210 */ /* 0x010fe20001ffe4ff */
[----:B------:R-:W-:Y:S01]  /*54450*/  IMAD.MOV.U32 R40, RZ, RZ, R42 ;  /* 0x000000ffff287224 */ /* 0x000fe200078e002a */
[----:B------:R-:W-:Y:S01]  /*54460*/  MOV R41, R52 ;  /* 0x0000003400297202 */ /* 0x000fe20000000f00 */
[----:B------:R-:W-:Y:S04]  /*54470*/  STL [R1+0xe24], R47 ;  /* 0x000e242f01007387 */ /* 0x000fe80000100800 */
[----:B------:R-:W4:Y:S04]  /*54480*/  LDL.LU R52, [R1+0xf9c] ;  /* 0x000f9c0001347983 */ /* 0x000f280000300800 */
[----:B------:R1:W-:Y:S04]  /*54490*/  STL [R1+0xe20], R53 ;  /* 0x000e203501007387 */ /* 0x0003e80000100800 */
[----:B------:R1:W-:Y:S04]  /*544a0*/  LDGSTS.E [R7+0x40c00], desc[UR8][R40.64], P1 ;  /* 0x40c0000028077fae */ /* 0x0003e80008921848 */
[----:B------:R-:W4:Y:S01]  /*544b0*/  LDL.LU R42, [R1+0xfa4] ;  /* 0x000fa400012a7983 */ /* 0x000f220000300800 */
[----:B-1----:R-:W-:-:S03]  /*544c0*/  MOV R41, R53 ;  /* 0x0000003500297202 */ /* 0x002fc60000000f00 */
[----:B------:R-:W4:Y:S01]  /*544d0*/  LDL.LU R53, [R1+0xf98] ;  /* 0x000f980001357983 */ /* 0x000f220000300800 */
[----:B------:R-:W-:-:S03]  /*544e0*/  IMAD.MOV.U32 R40, RZ, RZ, R47 ;  /* 0x000000ffff287224 */ /* 0x000fc600078e002f */
[----:B------:R-:W4:Y:S04]  /*544f0*/  LDL.LU R47, [R1+0xfa0] ;  /* 0x000fa000012f7983 */ /* 0x000f280000300800 */
[----:B------:R1:W-:Y:S01]  /*54500*/  LDGSTS.E [R7+0x40d00], desc[UR8][R40.64], P0 ;  /* 0x40d0000028077fae */ /* 0x0003e20008121848 */
[----:B------:R-:W-:-:S05]  /*54510*/  IADD3 R46, P2, R46, R0, RZ ;  /* 0x000000002e2e7210 */ /* 0x000fca0007f5e0ff */
[----:B------:R3:W-:Y:S01]  /*54520*/  STL [R1+0xe9c], R46 ;  /* 0x000e9c2e01007387 */ /* 0x0007e20000100800 */
[----:B------:R-:W-:Y:S01]  /*54530*/  IADD3 R43, P3, R43, R0, RZ ;  /* 0x000000002b2b7210 */ /* 0x000fe20007f7e0ff */
[----:B-1----:R-:W-:Y:S02]  /*54540*/  IMAD.MOV.U32 R40, RZ, RZ, R46 ;  /* 0x000000ffff287224 */ /* 0x002fe400078e002e */
[----:B--2---:R-:W-:Y:S01]  /*54550*/  IMAD.X R56, R56, 0x1, R2, P2 ;  /* 0x0000000138387824 */ /* 0x004fe200010e0602 */
[----:B---3--:R-:W-:-:S04]  /*54560*/  IADD3.X R49, R49, R2, RZ, P3, !PT ;  /* 0x0000000231317210 */ /* 0x008fc80001ffe4ff */
[----:B------:R1:W-:Y:S01]  /*54570*/  STL [R1+0xe98], R56 ;  /* 0x000e983801007387 */ /* 0x0003e20000100800 */
[----:B------:R-:W-:-:S03]  /*54580*/  MOV R41, R56 ;  /* 0x0000003800297202 */ /* 0x000fc60000000f00 */
[----:B------:R-:W-:Y:S04]  /*54590*/  STL [R1+0xea4], R43 ;  /* 0x000ea42b01007387 */ /* 0x000fe80000100800 */
[----:B------:R-:W2:Y:S04]  /*545a0*/  LDL.LU R46, [R1+0x101c] ;  /* 0x00101c00012e7983 */ /* 0x000ea80000300800 */
[----:B------:R3:W-:Y:S04]  /*545b0*/  STL [R1+0xea0], R49 ;  /* 0x000ea03101007387 */ /* 0x0007e80000100800 */
[----:B------:R3:W-:Y:S04]  /*545c0*/  LDGSTS.E [R7+0x41c00], desc[UR8][R40.64], P1 ;  /* 0x41c0000028077fae */ /* 0x0007e80008921848 */
[----:B-1----:R-:W2:Y:S01]  /*545d0*/  LDL.LU R56, [R1+0x1024] ;  /* 0x0010240001387983 */ /* 0x002ea20000300800 */
[----:B---3--:R-:W-:-:S03]  /*545e0*/  MOV R41, R49 ;  /* 0x0000003100297202 */ /* 0x008fc60000000f00 */
[----:B------:R-:W3:Y:S04]  /*545f0*/  LDL.LU R49, [R1+0x1018] ;  /* 0x0010180001317983 */ /* 0x000ee80000300800 */
[----:B------:R-:W3:Y:S01]  /*54600*/  LDL.LU R57, [R1+0x1020] ;  /* 0x0010200001397983 */ /* 0x000ee20000300800 */
[----:B------:R-:W-:-:S03]  /*54610*/  IMAD.MOV.U32 R40, RZ, RZ, R43 ;  /* 0x000000ffff287224 */ /* 0x000fc600078e002b */
[----:B------:R-:W3:Y:S04]  /*54620*/  LDL.LU R43, [R1+0x109c] ;  /* 0x00109c00012b7983 */ /* 0x000ee80000300800 */
[----:B------:R-:W3:Y:S04]  /*54630*/  LDL.LU R45, [R1+0x10a4] ;  /* 0x0010a400012d7983 */ /* 0x000ee80000300800 */
[----:B------:R1:W-:Y:S01]  /*54640*/  LDGSTS.E [R7+0x41d00], desc[UR8][R40.64], P0 ;  /* 0x41d0000028077fae */ /* 0x0003e20008121848 */
[----:B------:R-:W-:-:S05]  /*54650*/  IADD3 R54, P2, R54, R0, RZ ;  /* 0x0000000036367210 */ /* 0x000fca0007f5e0ff */
[----:B------:R-:W-:Y:S01]  /*54660*/  IMAD.X R55, R55, 0x1, R2, P2 ;  /* 0x0000000137377824 */ /* 0x000fe200010e0602 */
[----:B------:R1:W-:Y:S02]  /*54670*/  STL [R1+0xf1c], R54 ;  /* 0x000f1c3601007387 */ /* 0x0003e40000100800 */
[----:B-1----:R-:W-:Y:S02]  /*54680*/  IMAD.MOV.U32 R40, RZ, RZ, R54 ;  /* 0x000000ffff287224 */ /* 0x002fe400078e0036 */
[----:B------:R1:W-:Y:S01]  /*54690*/  STL [R1+0xf18], R55 ;  /* 0x000f183701007387 */ /* 0x0003e20000100800 */
[----:B------:R-:W-:-:S05]  /*546a0*/  MOV R41, R55 ;  /* 0x0000003700297202 */ /* 0x000fca0000000f00 */
[----:B------:R1:W-:Y:S01]  /*546b0*/  LDGSTS.E [R7+0x42c00], desc[UR8][R40.64], P1 ;  /* 0x42c0000028077fae */ /* 0x0003e20008921848 */
[----:B------:R-:W-:-:S04]  /*546c0*/  IADD3 R50, P3, R50, R0, RZ ;  /* 0x0000000032327210 */ /* 0x000fc80007f7e0ff */
[----:B------:R-:W-:Y:S01]  /*546d0*/  IADD3.X R51, R51, R2, RZ, P3, !PT ;  /* 0x0000000233337210 */ /* 0x000fe20001ffe4ff */
[----:B------:R1:W-:Y:S04]  /*546e0*/  STL [R1+0xf24], R50 ;  /* 0x000f243201007387 */ /* 0x0003e80000100800 */
[----:B------:R-:W3:Y:S04]  /*546f0*/  LDL.LU R54, [R1+0x1098] ;  /* 0x0010980001367983 */ /* 0x000ee80000300800 */
[----:B------:R4:W-:Y:S04]  /*54700*/  STL [R1+0xf20], R51 ;  /* 0x000f203301007387 */ /* 0x0009e80000100800 */
[----:B-1----:R-:W3:Y:S01]  /*54710*/  LDL.LU R55, [R1+0x10a0] ;  /* 0x0010a00001377983 */ /* 0x002ee20000300800 */
[----:B------:R-:W-:Y:S01]  /*54720*/  IMAD.MOV.U32 R40, RZ, RZ, R50 ;  /* 0x000000ffff287224 */ /* 0x000fe200078e0032 */
[----:B------:R-:W-:-:S02]  /*54730*/  MOV R41, R51 ;  /* 0x0000003300297202 */ /* 0x000fc40000000f00 */
[----:B------:R-:W3:Y:S01]  /*54740*/  LDL.LU R50, [R1+0x111c] ;  /* 0x00111c0001327983 */ /* 0x000ee20000300800 */
[----:B----4-:R-:W-:-:S03]  /*54750*/  IADD3 R52, P2, R52, R0, RZ ;  /* 0x0000000034347210 */ /* 0x010fc60007f5e0ff */
[----:B------:R-:W4:Y:S04]  /*54760*/  LDL.LU R51, [R1+0x1124] ;  /* 0x0011240001337983 */ /* 0x000f280000300800 */
[----:B------:R1:W-:Y:S04]  /*54770*/  STL [R1+0xf9c], R52 ;  /* 0x000f9c3401007387 */ /* 0x0003e80000100800 */
[----:B------:R1:W-:Y:S01]  /*54780*/  LDGSTS.E [R7+0x42d00], desc[UR8][R40.64], P0 ;  /* 0x42d0000028077fae */ /* 0x0003e20008121848 */
[----:B------:R-:W-:Y:S01]  /*54790*/  IADD3 R42, P3, R42, R0, RZ ;  /* 0x000000002a2a7210 */ /* 0x000fe20007f7e0ff */
[----:B------:R-:W-:-:S02]  /*547a0*/  IMAD.X R53, R53, 0x1, R2, P2 ;  /* 0x0000000135357824 */ /* 0x000fc400010e0602 */
[----:B-1----:R-:W-:Y:S01]  /*547b0*/  IMAD.MOV.U32 R40, RZ, RZ, R52 ;  /* 0x000000ffff287224 */ /* 0x002fe200078e0034 */
[----:B------:R-:W-:Y:S02]  /*547c0*/  IADD3.X R47, R47, R2, RZ, P3, !PT ;  /* 0x000000022f2f7210 */ /* 0x000fe40001ffe4ff */
[----:B------:R1:W-:Y:S01]  /*547d0*/  STL [R1+0xf98], R53 ;  /* 0x000f983501007387 */ /* 0x0003e20000100800 */
[----:B------:R-:W-:-:S03]  /*547e0*/  MOV R41, R53 ;  /* 0x0000003500297202 */ /* 0x000fc60000000f00 */
[----:B------:R-:W-:Y:S04]  /*547f0*/  STL [R1+0xfa4], R42 ;  /* 0x000fa42a01007387 */ /* 0x000fe80000100800 */
[----:B------:R-:W4:Y:S04]  /*54800*/  LDL.LU R52, [R1+0x1118] ;  /* 0x0011180001347983 */ /* 0x000f280000300800 */
[----:B------:R1:W-:Y:S04]  /*54810*/  STL [R1+0xfa0], R47 ;  /* 0x000fa02f01007387 */ /* 0x0003e80000100800 */
[----:B-1----:R-:W4:Y:S04]  /*54820*/  LDL.LU R53, [R1+0x1120] ;  /* 0x0011200001357983 */ /* 0x002f280000300800 */
[----:B------:R1:W-:Y:S02]  /*54830*/  LDGSTS.E [R7+0x43c00], desc[UR8][R40.64], P1 ;  /* 0x43c0000028077fae */ /* 0x0003e40008921848 */
[----:B-1----:R-:W-:Y:S01]  /*54840*/  IMAD.MOV.U32 R40, RZ, RZ, R42 ;  /* 0x000000ffff287224 */ /* 0x002fe200078e002a */
[----:B------:R-:W-:-:S02]  /*54850*/  MOV R41, R47 ;  /* 0x0000002f00297202 */ /* 0x000fc40000000f00 */
[----:B------:R-:W4:Y:S04]  /*54860*/  LDL.LU R47, [R1+0x119c] ;  /* 0x00119c00012f7983 */ /* 0x000f280000300800 */
[----:B------:R-:W4:Y:S04]  /*54870*/  LDL.LU R42, [R1+0x11a4] ;  /* 0x0011a400012a7983 */ /* 0x000f280000300800 */
[----:B------:R1:W-:Y:S01]  /*54880*/  LDGSTS.E [R7+0x43d00], desc[UR8][R40.64], P0 ;  /* 0x43d0000028077fae */ /* 0x0003e20008121848 */
[----:B--2---:R-:W-:-:S05]  /*54890*/  IADD3 R46, P2, R46, R0, RZ ;  /* 0x000000002e2e7210 */ /* 0x004fca0007f5e0ff */
[----:B------:R-:W-:Y:S01]  /*548a0*/  STL [R1+0x101c], R46 ;  /* 0x00101c2e01007387 */ /* 0x000fe20000100800 */
[----:B------:R-:W-:Y:S01]  /*548b0*/  IADD3 R56, P3, R56, R0, RZ ;  /* 0x0000000038387210 */ /* 0x000fe20007f7e0ff */
[----:B-1----:R-:W-:Y:S02]  /*548c0*/  IMAD.MOV.U32 R40, RZ, RZ, R46 ;  /* 0x000000ffff287224 */ /* 0x002fe400078e002e */
[----:B---3--:R-:W-:Y:S01]  /*548d0*/  IMAD.X R49, R49, 0x1, R2, P2 ;  /* 0x0000000131317824 */ /* 0x008fe200010e0602 */
[----:B------:R-:W-:-:S04]  /*548e0*/  IADD3.X R57, R57, R2, RZ, P3, !PT ;  /* 0x0000000239397210 */ /* 0x000fc80001ffe4ff */
[----:B------:R1:W-:Y:S01]  /*548f0*/  STL [R1+0x1018], R49 ;  /* 0x0010183101007387 */ /* 0x0003e20000100800 */
[----:B------:R-:W-:-:S03]  /*54900*/  MOV R41, R49 ;  /* 0x0000003100297202 */ /* 0x000fc60000000f00 */
[----:B------:R-:W-:Y:S01]  /*54910*/  STL [R1+0x1024], R56 ;  /* 0x0010243801007387 */ /* 0x000fe20000100800 */
[----:B------:R-:W-:-:S03]  /*54920*/  IADD3 R43, P2, R43, R0, RZ ;  /* 0x000000002b2b7210 */ /* 0x000fc60007f5e0ff */
[----:B------:R2:W-:Y:S04]  /*54930*/  LDGSTS.E [R7+0x44c00], desc[UR8][R40.64], P1 ;  /* 0x44c0000028077fae */ /* 0x0005e80008921848 */
[----:B-1----:R-:W3:Y:S04]  /*54940*/  LDL.LU R49, [R1+0x1198] ;  /* 0x0011980001317983 */ /* 0x002ee80000300800 */
[----:B------:R-:W-:Y:S04]  /*54950*/  STL [R1+0x1020], R57 ;  /* 0x0010203901007387 */ /* 0x000fe80000100800 */
[----:B------:R-:W3:Y:S01]  /*54960*/  LDL.LU R46, [R1+0x11a0] ;  /* 0x0011a000012e7983 */ /* 0x000ee20000300800 */
[----:B--2---:R-:W-:Y:S01]  /*54970*/  IMAD.MOV.U32 R40, RZ, RZ, R56 ;  /* 0x000000ffff287224 */ /* 0x004fe200078e0038 */
[----:B------:R-:W-:-:S02]  /*54980*/  MOV R41, R57 ;  /* 0x0000003900297202 */ /* 0x000fc40000000f00 */
[----:B------:R-:W-:Y:S01]  /*54990*/  IADD3 R45, P3, R45, R0, RZ ;  /* 0x000000002d2d7210 */ /* 0x000fe20007f7e0ff */
[----:B------:R-:W-:Y:S04]  /*549a0*/  STL [R1+0x109c], R43 ;  /* 0x00109c2b01007387 */ /* 0x000fe80000100800 */
[----:B------:R1:W-:Y:S02]  /*549b0*/  LDGSTS.E [R7+0x44d00], desc[UR8][R40.64], P0 ;  /* 0x44d0000028077fae */ /* 0x0003e40008121848 */
[----:B-1----:R-:W-:Y:S02]  /*549c0*/  IMAD.MOV.U32 R40, RZ, RZ, R43 ;  /* 0x000000ffff287224 */ /* 0x002fe400078e002b */
[----:B------:R-:W-:-:S05]  /*549d0*/  IMAD.X R54, R54, 0x1, R2, P2 ;  /* 0x0000000136367824 */ /* 0x000fca00010e0602 */
[----:B------:R1:W-:Y:S01]  /*549e0*/  STL [R1+0x1098], R54 ;  /* 0x0010983601007387 */ /* 0x0003e20000100800 */
[----:B------:R-:W-:Y:S02]  /*549f0*/  MOV R41, R54 ;  /* 0x0000003600297202 */ /* 0x000fe40000000f00 */
[----:B------:R-:W-:Y:S01]  /*54a00*/  IADD3.X R55, R55, R2, RZ, P3, !PT ;  /* 0x0000000237377210 */ /* 0x000fe20001ffe4ff */
[----:B------:R-:W-:Y:S04]  /*54a10*/  STL [R1+0x10a4], R45 ;  /* 0x0010a42d01007387 */ /* 0x000fe80000100800 */
[----:B------:R2:W-:Y:S04]  /*54a20*/  LDGSTS.E [R7+0x45c00], desc[UR8][R40.64], P1 ;  /* 0x45c0000028077fae */ /* 0x0005e80008921848 */
[----:B-1----:R-:W3:Y:S04]  /*54a30*/  LDL.LU R54, [R1+0xe2c] ;  /* 0x000e2c0001367983 */ /* 0x002ee80000300800 */
[----:B------:R1:W-:Y:S04]  /*54a40*/  STL [R1+0x10a0], R55 ;  /* 0x0010a03701007387 */ /* 0x0003e80000100800 */
[----:B------:R-:W3:Y:S01]  /*54a50*/  LDL.LU R43, [R1+0xe34] ;  /* 0x000e3400012b7983 */ /* 0x000ee20000300800 */
[----:B--2---:R-:W-:Y:S01]  /*54a60*/  MOV R41, R55 ;  /* 0x0000003700297202 */ /* 0x004fe20000000f00 */
[----:B------:R-:W-:-:S02]  /*54a70*/  IMAD.MOV.U32 R40, RZ, RZ, R45 ;  /* 0x000000ffff287224 */ /* 0x000fc400078e002d */
[----:B-1----:R-:W2:Y:S04]  /*54a80*/  LDL.LU R55, [R1+0xe28] ;  /* 0x000e280001377983 */ /* 0x002ea80000300800 */
[----:B------:R-:W2:Y:S01]  /*54a90*/  LDL.LU R45, [R1+0xe30] ;  /* 0x000e3000012d7983 */ /* 0x000ea20000300800 */
[-C--:B------:R-:W-:Y:S02]  /*54aa0*/  IADD3 R50, P2, R50, R0.reuse, RZ ;  /* 0x0000000032327210 */ /* 0x080fe40007f5e0ff */
[----:B----4-:R-:W-:Y:S01]  /*54ab0*/  IADD3 R51, P3, R51, R0, RZ ;  /* 0x0000000033337210 */ /* 0x010fe20007f7e0ff */
[----:B------:R1:W-:Y:S04]  /*54ac0*/  LDGSTS.E [R7+0x45d00], desc[UR8][R40.64], P0 ;  /* 0x45d0000028077fae */ /* 0x0003e80008121848 */
[----:B------:R-:W-:Y:S01]  /*54ad0*/  STL [R1+0x111c], R50 ;  /* 0x00111c3201007387 */ /* 0x000fe20000100800 */
[----:B------:R-:W-:-:S02]  /*54ae0*/  IMAD.X R52, R52, 0x1, R2, P2 ;  /* 0x0000000134347824 */ /* 0x000fc400010e0602 */
[----:B-1----:R-:W-:-:S03]  /*54af0*/  IMAD.MOV.U32 R40, RZ, RZ, R50 ;  /* 0x000000ffff287224 */ /* 0x002fc600078e0032 */
[----:B------:R1:W-:Y:S01]  /*54b00*/  STL [R1+0x1118], R52 ;  /* 0x0011183401007387 */ /* 0x0003e20000100800 */
[----:B------:R-:W-:Y:S02]  /*54b10*/  MOV R41, R52 ;  /* 0x0000003400297202 */ /* 0x000fe40000000f00 */
[----:B------:R-:W-:Y:S01]  /*54b20*/  IADD3.X R53, R53, R2, RZ, P3, !PT ;  /* 0x0000000235357210 */ /* 0x000fe20001ffe4ff */
[----:B------:R-:W-:Y:S04]  /*54b30*/  STL [R1+0x1124], R51 ;  /* 0x0011243301007387 */ /* 0x000fe80000100800 */
[----:B------:R4:W-:Y:S04]  /*54b40*/  LDGSTS.E [R7+0x46c00], desc[UR8][R40.64], P1 ;  /* 0x46c0000028077fae */ /* 0x0009e80008921848 */
[----:B-1----:R-:W2:Y:S04]  /*54b50*/  LDL.LU R52, [R1+0xeac] ;  /* 0x000eac0001347983 */ /* 0x002ea80000300800 */
[----:B------:R1:W-:Y:S04]  /*54b60*/  STL [R1+0x1120], R53 ;  /* 0x0011203501007387 */ /* 0x0003e80000100800 */
[----:B------:R-:W2:Y:S01]  /*54b70*/  LDL.LU R50, [R1+0xeb4] ;  /* 0x000eb40001327983 */ /* 0x000ea20000300800 */
[----:B----4-:R-:W-:Y:S01]  /*54b80*/  MOV R41, R53 ;  /* 0x0000003500297202 */ /* 0x010fe20000000f00 */
[----:B------:R-:W-:Y:S01]  /*54b90*/  IMAD.MOV.U32 R40, RZ, RZ, R51 ;  /* 0x000000ffff287224 */ /* 0x000fe200078e0033 */
[-C--:B------:R-:W-:Y:S01]  /*54ba0*/  IADD3 R47, P2, R47, R0.reuse, RZ ;  /* 0x000000002f2f7210 */ /* 0x080fe20007f5e0ff */
[----:B-1----:R-:W4:Y:S01]  /*54bb0*/  LDL.LU R53, [R1+0xea8] ;  /* 0x000ea80001357983 */ /* 0x002f220000300800 */
[----:B------:R-:W-:-:S03]  /*54bc0*/  IADD3 R42, P3, R42, R0, RZ ;  /* 0x000000002a2a7210 */ /* 0x000fc60007f7e0ff */
[----:B------:R-:W4:Y:S04]  /*54bd0*/  LDL.LU R51, [R1+0xeb0] ;  /* 0x000eb00001337983 */ /* 0x000f280000300800 */
[----:B------:R-:W-:Y:S04]  /*54be0*/  STL [R1+0x119c], R47 ;  /* 0x00119c2f01007387 */ /* 0x000fe80000100800 */
[----:B------:R1:W-:Y:S02]  /*54bf0*/  LDGSTS.E [R7+0x46d00], desc[UR8][R40.64], P0 ;  /* 0x46d0000028077fae */ /* 0x0003e40008121848 */
[----:B-1----:R-:W-:-:S02]  /*54c00*/  IMAD.MOV.U32 R40, RZ, RZ, R47 ;  /* 0x000000ffff287224 */ /* 0x002fc400078e002f */
[----:B---3--:R-:W-:-:S05]  /*54c10*/  IMAD.X R49, R49, 0x1, R2, P2 ;  /* 0x0000000131317824 */ /* 0x008fca00010e0602 */
[----:B------:R1:W-:Y:S01]  /*54c20*/  STL [R1+0x1198], R49 ;  /* 0x0011983101007387 */ /* 0x0003e20000100800 */
[----:B------:R-:W-:-:S03]  /*54c30*/  IADD3.X R46, R46, R2, RZ, P3, !PT ;  /* 0x000000022e2e7210 */ /* 0x000fc60001ffe4ff */
        /* <DEDUP_REMOVED lines=8> */
[----:B---3--:R-:W3:Y:S04]  /*54cc0*/  LDL.LU R46, [R1+0xf30] ;  /* 0x000f3000012e7983 */ /* 0x008ee80000300800 */
[----:B------:R-:W3:Y:S04]  /*54cd0*/  LDL.LU R42, [R1+0xf34] ;  /* 0x000f3400012a7983 */ /* 0x000ee80000300800 */
[----:B------:R1:W-:Y:S01]  /*54ce0*/  LDGSTS.E [R7+0x47d00], desc[UR8][R40.64], P0 ;  /* 0x47d0000028077fae */ /* 0x0003e20008121848 */
[----:B------:R-:W-:-:S02]  /*54cf0*/  IADD3 R54, P2, R54, R0, RZ ;  /* 0x0000000036367210 */ /* 0x000fc40007f5e0ff */
[----:B-1----:R-:W-:Y:S02]  /*54d00*/  LOP3.LUT R7, R44, 0x70, RZ, 0x3c, !PT ;  /* 0x000000702c077812 */ /* 0x002fe400078e3cff */
[----:B------:R-:W-:Y:S02]  /*54d10*/  IADD3 R43, P3, R43, R0, RZ ;  /* 0x000000002b2b7210 */ /* 0x000fe40007f7e0ff */
[----:B------:R-:W-:Y:S01]  /*54d20*/  IADD3 R7, R7, UR7, RZ ;  /* 0x0000000707077c10 */ /* 0x000fe2000fffe0ff */
[----:B--2---:R-:W-:Y:S01]  /*54d30*/  IMAD.X R55, R55, 0x1, R2, P2 ;  /* 0x0000000137377824 */ /* 0x004fe200010e0602 */
[----:B------:R-:W-:-:S03]  /*54d40*/  MOV R40, R54 ;  /* 0x0000003600287202 */ /* 0x000fc60000000f00 */
[----:B------:R-:W-:Y:S02]  /*54d50*/  IMAD.MOV.U32 R41, RZ, RZ, R55 ;  /* 0x000000ffff297224 */ /* 0x000fe400078e0037 */
[----:B------:R-:W-:Y:S01]  /*54d60*/  IMAD.X R45, R45, 0x1, R2, P3 ;  /* 0x000000012d2d7824 */ /* 0x000fe200018e0602 */
[----:B------:R-:W-:Y:S04]  /*54d70*/  STL [R1+0xe2c], R54 ;  /* 0x000e2c3601007387 */ /* 0x000fe80000100800 */
[----:B------:R-:W-:Y:S04]  /*54d80*/  STL [R1+0xe28], R55 ;  /* 0x000e283701007387 */ /* 0x000fe80000100800 */
[----:B------:R-:W-:Y:S04]  /*54d90*/  STL [R1+0xe34], R43 ;  /* 0x000e342b01007387 */ /* 0x000fe80000100800 */
[----:B------:R1:W-:Y:S04]  /*54da0*/  LDGSTS.E [R7+0x40e00], desc[UR8][R40.64], P1 ;  /* 0x40e0000028077fae */ /* 0x0003e80008921848 */
[----:B------:R2:W-:Y:S01]  /*54db0*/  STL [R1+0xe30], R45 ;  /* 0x000e302d01007387 */ /* 0x0005e20000100800 */
[----:B-1----:R-:W-:Y:S01]  /*54dc0*/  IMAD.MOV.U32 R41, RZ, RZ, R45 ;  /* 0x000000ffff297224 */ /* 0x002fe200078e002d */
[----:B------:R-:W-:-:S02]  /*54dd0*/  MOV R40, R43 ;  /* 0x0000002b00287202 */ /* 0x000fc40000000f00 */
[----:B--2---:R-:W2:Y:S04]  /*54de0*/  LDL.LU R45, [R1+0xfa8] ;  /* 0x000fa800012d7983 */ /* 0x004ea80000300800 */
[----:B------:R-:W2:Y:S04]  /*54df0*/  LDL.LU R43, [R1+0xfac] ;  /* 0x000fac00012b7983 */ /* 0x000ea80000300800 */
[----:B------:R-:W2:Y:S04]  /*54e00*/  LDL.LU R60, [R1+0xfb0] ;  /* 0x000fb000013c7983 */ /* 0x000ea80000300800 */
[----:B------:R-:W2:Y:S01]  /*54e10*/  LDL.LU R59, [R1+0xfb4] ;  /* 0x000fb400013b7983 */ /* 0x000ea20000300800 */
[----:B------:R-:W-:-:S02]  /*54e20*/  IADD3 R52, P2, R52, R0, RZ ;  /* 0x0000000034347210 */ /* 0x000fc40007f5e0ff */
[----:B------:R-:W-:Y:S01]  /*54e30*/  IADD3 R50, P3, R50, R0, RZ ;  /* 0x0000000032327210 */ /* 0x000fe20007f7e0ff */
[----:B------:R1:W-:Y:S01]  /*54e40*/  LDGSTS.E [R7+0x40f00], desc[UR8][R40.64], P0 ;  /* 0x40f0000028077fae */ /* 0x0003e20008121848 */
[----:B----4-:R-:W-:-:S03]  /*54e50*/  IADD3.X R53, R53, R2, RZ, P2, !PT ;  /* 0x0000000235357210 */ /* 0x010fc600017fe4ff */
[----:B------:R-:W-:Y:S01]  /*54e60*/  IMAD.X R51, R51, 0x1, R2, P3 ;  /* 0x0000000133337824 */ /* 0x000fe200018e0602 */
[----:B------:R-:W-:Y:S04]  /*54e70*/  STL [R1+0xeac], R52 ;  /* 0x000eac3401007387 */ /* 0x000fe80000100800 */
[----:B------:R4:W-:Y:S04]  /*54e80*/  STL [R1+0xea8], R53 ;  /* 0x000ea83501007387 */ /* 0x0009e80000100800 */
[----:B------:R-:W-:Y:S04]  /*54e90*/  STL [R1+0xeb4], R50 ;  /* 0x000eb43201007387 */ /* 0x000fe80000100800 */
[----:B------:R4:W-:Y:S04]  /*54ea0*/  STL [R1+0xeb0], R51 ;  /* 0x000eb03301007387 */ /* 0x0009e80000100800 */
[----:B------:R-:W2:Y:S04]  /*54eb0*/  LDL.LU R58, [R1+0x1028] ;  /* 0x00102800013a7983 */ /* 0x000ea80000300800 */
[----:B------:R-:W2:Y:S01]  /*54ec0*/  LDL.LU R57, [R1+0x102c] ;  /* 0x00102c0001397983 */ /* 0x000ea20000300800 */
[----:B-1----:R-:W-:Y:S01]  /*54ed0*/  MOV R40, R52 ;  /* 0x0000003400287202 */ /* 0x002fe20000000f00 */
[----:B------:R-:W-:-:S02]  /*54ee0*/  IMAD.MOV.U32 R41, RZ, RZ, R53 ;  /* 0x000000ffff297224 */ /* 0x000fc400078e0035 */
[----:B------:R-:W2:Y:S04]  /*54ef0*/  LDL.LU R56, [R1+0x1030] ;  /* 0x0010300001387983 */ /* 0x000ea80000300800 */
[----:B------:R-:W2:Y:S04]  /*54f00*/  LDL.LU R55, [R1+0x1034] ;  /* 0x0010340001377983 */ /* 0x000ea80000300800 */
[----:B------:R1:W-:Y:S04]  /*54f10*/  LDGSTS.E [R7+0x41e00], desc[UR8][R40.64], P1 ;  /* 0x41e0000028077fae */ /* 0x0003e80008921848 */
[----:B----4-:R-:W4:Y:S01]  /*54f20*/  LDL.LU R53, [R1+0x10ac] ;  /* 0x0010ac0001357983 */ /* 0x010f220000300800 */
[----:B-1----:R-:W-:-:S03]  /*54f30*/  IMAD.MOV.U32 R41, RZ, RZ, R51 ;  /* 0x000000ffff297224 */ /* 0x002fc600078e0033 */
[----:B------:R-:W4:Y:S01]  /*54f40*/  LDL.LU R51, [R1+0x10b4] ;  /* 0x0010b40001337983 */ /* 0x000f220000300800 */
[----:B------:R-:W-:-:S05]  /*54f50*/  MOV R40, R50 ;  /* 0x0000003200287202 */ /* 0x000fca0000000f00 */
[----:B------:R1:W-:Y:S01]  /*54f60*/  LDGSTS.E [R7+0x41f00], desc[UR8][R40.64], P0 ;  /* 0x41f0000028077fae */ /* 0x0003e20008121848 */
[----:B------:R-:W-:-:S04]  /*54f70*/  IADD3 R47, P2, R47, R0, RZ ;  /* 0x000000002f2f7210 */ /* 0x000fc80007f5e0ff */
[----:B------:R-:W-:Y:S01]  /*54f80*/  IADD3.X R49, R49, R2, RZ, P2, !PT ;  /* 0x0000000231317210 */ /* 0x000fe200017fe4ff */
[----:B------:R-:W-:Y:S04]  /*54f90*/  STL [R1+0xf2c], R47 ;  /* 0x000f2c2f01007387 */ /* 0x000fe80000100800 */
[----:B------:R1:W-:Y:S01]  /*54fa0*/  STL [R1+0xf28], R49 ;  /* 0x000f283101007387 */ /* 0x0003e20000100800 */
[----:B---3--:R-:W-:-:S05]  /*54fb0*/  IADD3 R42, P3, R42, R0, RZ ;  /* 0x000000002a2a7210 */ /* 0x008fca0007f7e0ff */
[----:B------:R-:W-:Y:S01]  /*54fc0*/  STL [R1+0xf34], R42 ;  /* 0x000f342a01007387 */ /* 0x000fe20000100800 */
[----:B------:R-:W-:-:S03]  /*54fd0*/  IMAD.X R46, R46, 0x1, R2, P3 ;  /* 0x000000012e2e7824 */ /* 0x000fc600018e0602 */
[----:B------:R-:W3:Y:S01]  /*54fe0*/  LDL.LU R54, [R1+0x10a8] ;  /* 0x0010a80001367983 */ /* 0x000ee20000300800 */
[----:B-1----:R-:W-:Y:S01]  /*54ff0*/  MOV R40, R47 ;  /* 0x0000002f00287202 */ /* 0x002fe20000000f00 */
[----:B------:R-:W-:Y:S02]  /*55000*/  IMAD.MOV.U32 R41, RZ, RZ, R49 ;  /* 0x000000ffff297224 */ /* 0x000fe400078e0031 */
[----:B------:R1:W-:Y:S04]  /*55010*/  STL [R1+0xf30], R46 ;  /* 0x000f302e01007387 */ /* 0x0003e80000100800 */
[----:B------:R-:W3:Y:S04]  /*55020*/  LDL.LU R52, [R1+0x10b0] ;  /* 0x0010b00001347983 */ /* 0x000ee80000300800 */
[----:B------:R-:W3:Y:S04]  /*55030*/  LDL.LU R50, [R1+0x1128] ;  /* 0x0011280001327983 */ /* 0x000ee80000300800 */
[----:B------:R-:W3:Y:S04]  /*55040*/  LDL.LU R49, [R1+0x112c] ;  /* 0x00112c0001317983 */ /* 0x000ee80000300800 */
[----:B------:R1:W-:Y:S04]  /*55050*/  LDGSTS.E [R7+0x42e00], desc[UR8][R40.64], P1 ;  /* 0x42e0000028077fae */ /* 0x0003e80008921848 */
[----:B------:R-:W3:Y:S01]  /*55060*/  LDL.LU R47, [R1+0x1130] ;  /* 0x00113000012f7983 */ /* 0x000ee20000300800 */
[----:B-1----:R-:W-:-:S03]  /*55070*/  IMAD.MOV.U32 R41, RZ, RZ, R46 ;  /* 0x000000ffff297224 */ /* 0x002fc600078e002e */
[----:B------:R-:W3:Y:S01]  /*55080*/  LDL.LU R46, [R1+0x1134] ;  /* 0x00113400012e7983 */ /* 0x000ee20000300800 */
[----:B------:R-:W-:-:S03]  /*55090*/  MOV R40, R42 ;  /* 0x0000002a00287202 */ /* 0x000fc60000000f00 */
[----:B------:R-:W3:Y:S04]  /*550a0*/  LDL.LU R44, [R1+0x11ac] ;  /* 0x0011ac00012c7983 */ /* 0x000ee80000300800 */
[----:B------:R-:W3:Y:S04]  /*550b0*/  LDL.LU R42, [R1+0x11b4] ;  /* 0x0011b400012a7983 */ /* 0x000ee80000300800 */
[----:B------:R1:W-:Y:S01]  /*550c0*/  LDGSTS.E [R7+0x42f00], desc[UR8][R40.64], P0 ;  /* 0x42f0000028077fae */ /* 0x0003e20008121848 */
[----:B--2---:R-:W-:-:S04]  /*550d0*/  IADD3 R43, P2, R43, R0, RZ ;  /* 0x000000002b2b7210 */ /* 0x004fc80007f5e0ff */
[----:B------:R-:W-:Y:S01]  /*550e0*/  IADD3.X R45, R45, R2, RZ, P2, !PT ;  /* 0x000000022d2d7210 */ /* 0x000fe200017fe4ff */
[----:B------:R-:W-:Y:S01]  /*550f0*/  STL [R1+0xfac], R43 ;  /* 0x000fac2b01007387 */ /* 0x000fe20000100800 */
[----:B------:R-:W-:-:S03]  /*55100*/  IADD3 R59, P3, R59, R0, RZ ;  /* 0x000000003b3b7210 */ /* 0x000fc60007f7e0ff */
[----:B------:R2:W-:Y:S01]  /*55110*/  STL [R1+0xfa8], R45 ;  /* 0x000fa82d01007387 */ /* 0x0005e20000100800 */
[----:B-1----:R-:W-:-:S03]  /*55120*/  IMAD.MOV.U32 R41, RZ, RZ, R45 ;  /* 0x000000ffff297224 */ /* 0x002fc600078e002d */
[----:B------:R1:W-:Y:S01]  /*55130*/  STL [R1+0xfb4], R59 ;  /* 0x000fb43b01007387 */ /* 0x0003e20000100800 */
[----:B------:R-:W-:-:S03]  /*55140*/  IMAD.X R60, R60, 0x1, R2, P3 ;  /* 0x000000013c3c7824 */ /* 0x000fc600018e0602 */
[----:B--2---:R-:W2:Y:S01]  /*55150*/  LDL.LU R45, [R1+0x11a8] ;  /* 0x0011a800012d7983 */ /* 0x004ea20000300800 */
[----:B------:R-:W-:-:S03]  /*55160*/  MOV R40, R43 ;  /* 0x0000002b00287202 */ /* 0x000fc60000000f00 */
[----:B------:R1:W-:Y:S04]  /*55170*/  STL [R1+0xfb0], R60 ;  /* 0x000fb03c01007387 */ /* 0x0003e80000100800 */
[----:B------:R-:W2:Y:S04]  /*55180*/  LDL.LU R43, [R1+0x11b0] ;  /* 0x0011b000012b7983 */ /* 0x000ea80000300800 */
[----:B------:R1:W-:Y:S01]  /*55190*/  LDGSTS.E [R7+0x43e00], desc[UR8][R40.64], P1 ;  /* 0x43e0000028077fae */ /* 0x0003e20008921848 */
[----:B------:R-:W-:-:S04]  /*551a0*/  IADD3 R57, P2, R57, R0, RZ ;  /* 0x0000000039397210 */ /* 0x000fc80007f5e0ff */
[----:B------:R-:W-:Y:S01]  /*551b0*/  IADD3.X R58, R58, R2, RZ, P2, !PT ;  /* 0x000000023a3a7210 */ /* 0x000fe200017fe4ff */
[----:B-1----:R-:W-:Y:S01]  /*551c0*/  IMAD.MOV.U32 R41, RZ, RZ, R60 ;  /* 0x000000ffff297224 */ /* 0x002fe200078e003c */
[----:B------:R-:W-:Y:S02]  /*551d0*/  MOV R40, R59 ;  /* 0x0000003b00287202 */ /* 0x000fe40000000f00 */
[----:B------:R-:W-:-:S03]  /*551e0*/  IADD3 R55, P3, R55, R0, RZ ;  /* 0x0000000037377210 */ /* 0x000fc60007f7e0ff */
[----:B------:R1:W-:Y:S02]  /*551f0*/  LDGSTS.E [R7+0x43f00], desc[UR8][R40.64], P0 ;  /* 0x43f0000028077fae */ /* 0x0003e40008121848 */
[----:B------:R-:W-:Y:S01]  /*55200*/  IMAD.X R56, R56, 0x1, R2, P3 ;  /* 0x0000000138387824 */ /* 0x000fe200018e0602 */
[----:B----4-:R-:W-:Y:S02]  /*55210*/  IADD3 R53, P2, R53, R0, RZ ;  /* 0x0000000035357210 */ /* 0x010fe40007f5e0ff */
[----:B-1----:R-:W-:Y:S01]  /*55220*/  MOV R40, R57 ;  /* 0x0000003900287202 */ /* 0x002fe20000000f00 */
[----:B------:R-:W-:-:S05]  /*55230*/  IMAD.MOV.U32 R41, RZ, RZ, R58 ;  /* 0x000000ffff297224 */ /* 0x000fca00078e003a */
[----:B------:R1:W-:Y:S01]  /*55240*/  LDGSTS.E [R7+0x44e00], desc[UR8][R40.64], P1 ;  /* 0x44e0000028077fae */ /* 0x0003e20008921848 */
[----:B------:R-:W-:Y:S02]  /*55250*/  IADD3 R51, P3, R51, R0, RZ ;  /* 0x0000000033337210 */ /* 0x000fe40007f7e0ff */
[----:B-1----:R-:W-:Y:S01]  /*55260*/  MOV R40, R55 ;  /* 0x0000003700287202 */ /* 0x002fe20000000f00 */
[----:B------:R-:W-:-:S05]  /*55270*/  IMAD.MOV.U32 R41, RZ, RZ, R56 ;  /* 0x000000ffff297224 */ /* 0x000fca00078e0038 */
[----:B------:R1:W-:Y:S02]  /*55280*/  LDGSTS.E [R7+0x44f00], desc[UR8][R40.64], P0 ;  /* 0x44f0000028077fae */ /* 0x0003e40008121848 */
[----:B-1----:R-:W-:Y:S02]  /*55290*/  MOV R40, R53 ;  /* 0x0000003500287202 */ /* 0x002fe40000000f00 */
[----:B------:R1:W-:Y:S04]  /*552a0*/  STL [R1+0x102c], R57 ;  /* 0x00102c3901007387 */ /* 0x0003e80000100800 */
[----:B------:R1:W-:Y:S04]  /*552b0*/  STL [R1+0x1028], R58 ;  /* 0x0010283a01007387 */ /* 0x0003e80000100800 */
[----:B------:R1:W-:Y:S04]  /*552c0*/  STL [R1+0x1034], R55 ;  /* 0x0010343701007387 */ /* 0x0003e80000100800 */
[----:B------:R1:W-:Y:S04]  /*552d0*/  STL [R1+0x1030], R56 ;  /* 0x0010303801007387 */ /* 0x0003e80000100800 */
[----:B------:R1:W-:Y:S01]  /*552e0*/  STL [R1+0x10ac], R53 ;  /* 0x0010ac3501007387 */ /* 0x0003e20000100800 */
[----:B------:R-:W-:-:S02]  /*552f0*/  IADD3 R252, R252, 0x1, RZ ;  /* 0x00000001fcfc7810 */ /* 0x000fc40007ffe0ff */
[----:B---3--:R-:W-:-:S05]  /*55300*/  IADD3.X R54, R54, R2, RZ, P2, !PT ;  /* 0x0000000236367210 */ /* 0x008fca00017fe4ff */
[----:B------:R-:W-:Y:S02]  /*55310*/  IMAD.MOV.U32 R41, RZ, RZ, R54 ;  /* 0x000000ffff297224 */ /* 0x000fe400078e0036 */
[----:B------:R-:W-:-:S03]  /*55320*/  IMAD.X R52, R52, 0x1, R2, P3 ;  /* 0x0000000134347824 */ /* 0x000fc600018e0602 */
[----:B------:R3:W-:Y:S01]  /*55330*/  LDGSTS.E [R7+0x45e00], desc[UR8][R40.64], P1 ;  /* 0x45e0000028077fae */ /* 0x0007e20008921848 */
[----:B------:R-:W-:-:S04]  /*55340*/  IADD3 R49, P2, R49, R0, RZ ;  /* 0x0000000031317210 */ /* 0x000fc80007f5e0ff */
[----:B------:R-:W-:Y:S02]  /*55350*/  IADD3.X R50, R50, R2, RZ, P2, !PT ;  /* 0x0000000232327210 */ /* 0x000fe400017fe4ff */
[----:B---3--:R-:W-:Y:S01]  /*55360*/  MOV R40, R51 ;  /* 0x0000003300287202 */ /* 0x008fe20000000f00 */
[----:B------:R-:W-:-:S05]  /*55370*/  IMAD.MOV.U32 R41, RZ, RZ, R52 ;  /* 0x000000ffff297224 */ /* 0x000fca00078e0034 */
[----:B------:R3:W-:Y:S01]  /*55380*/  LDGSTS.E [R7+0x45f00], desc[UR8][R40.64], P0 ;  /* 0x45f0000028077fae */ /* 0x0007e20008121848 */
[-C--:B------:R-:W-:Y:S02]  /*55390*/  IADD3 R46, P3, R46, R0.reuse, RZ ;  /* 0x000000002e2e7210 */ /* 0x080fe40007f7e0ff */
[----:B---3--:R-:W-:Y:S01]  /*553a0*/  MOV R40, R49 ;  /* 0x0000003100287202 */ /* 0x008fe20000000f00 */
[----:B------:R-:W-:Y:S01]  /*553b0*/  IMAD.MOV.U32 R41, RZ, RZ, R50 ;  /* 0x000000ffff297224 */ /* 0x000fe200078e0032 */
[----:B------:R-:W-:Y:S01]  /*553c0*/  IADD3 R44, P2, R44, R0, RZ ;  /* 0x000000002c2c7210 */ /* 0x000fe20007f5e0ff */
[----:B------:R-:W-:-:S03]  /*553d0*/  IMAD.X R47, R47, 0x1, R2, P3 ;  /* 0x000000012f2f7824 */ /* 0x000fc600018e0602 */
[----:B------:R3:W-:Y:S01]  /*553e0*/  LDGSTS.E [R7+0x46e00], desc[UR8][R40.64], P1 ;  /* 0x46e0000028077fae */ /* 0x0007e20008921848 */
[----:B------:R-:W-:-:S03]  /*553f0*/  IADD3 R42, P3, R42, R0, RZ ;  /* 0x000000002a2a7210 */ /* 0x000fc60007f7e0ff */
[----:B------:R1:W-:Y:S04]  /*55400*/  STL [R1+0x10a8], R54 ;  /* 0x0010a83601007387 */ /* 0x0003e80000100800 */
[----:B------:R1:W-:Y:S01]  /*55410*/  STL [R1+0x10b4], R51 ;  /* 0x0010b43301007387 */ /* 0x0003e20000100800 */
[----:B---3--:R-:W-:Y:S01]  /*55420*/  MOV R40, R46 ;  /* 0x0000002e00287202 */ /* 0x008fe20000000f00 */
[----:B------:R-:W-:Y:S02]  /*55430*/  IMAD.MOV.U32 R41, RZ, RZ, R47 ;  /* 0x000000ffff297224 */ /* 0x000fe400078e002f */
[----:B------:R1:W-:Y:S04]  /*55440*/  STL [R1+0x10b0], R52 ;  /* 0x0010b03401007387 */ /* 0x0003e80000100800 */
[----:B------:R3:W-:Y:S04]  /*55450*/  LDGSTS.E [R7+0x46f00], desc[UR8][R40.64], P0 ;  /* 0x46f0000028077fae */ /* 0x0007e80008121848 */
[----:B------:R1:W-:Y:S01]  /*55460*/  STL [R1+0x112c], R49 ;  /* 0x00112c3101007387 */ /* 0x0003e20000100800 */
[----:B--2---:R-:W-:-:S03]  /*55470*/  IADD3.X R45, R45, R2, RZ, P2, !PT ;  /* 0x000000022d2d7210 */ /* 0x004fc600017fe4ff */
[----:B------:R1:W-:Y:S01]  /*55480*/  STL [R1+0x1128], R50 ;  /* 0x0011283201007387 */ /* 0x0003e20000100800 */
[----:B---3--:R-:W-:Y:S01]  /*55490*/  MOV R40, R44 ;  /* 0x0000002c00287202 */ /* 0x008fe20000000f00 */
[----:B------:R-:W-:Y:S02]  /*554a0*/  IMAD.MOV.U32 R41, RZ, RZ, R45 ;  /* 0x000000ffff297224 */ /* 0x000fe400078e002d */
[----:B------:R1:W-:Y:S01]  /*554b0*/  STL [R1+0x1134], R46 ;  /* 0x0011342e01007387 */ /* 0x0003e20000100800 */
[----:B------:R-:W-:-:S03]  /*554c0*/  IMAD.X R43, R43, 0x1, R2, P3 ;  /* 0x000000012b2b7824 */ /* 0x000fc600018e0602 */
[----:B------:R1:W-:Y:S04]  /*554d0*/  STL [R1+0x1130], R47 ;  /* 0x0011302f01007387 */ /* 0x0003e80000100800 */
[----:B------:R1:W-:Y:S04]  /*554e0*/  STL [R1+0x11ac], R44 ;  /* 0x0011ac2c01007387 */ /* 0x0003e80000100800 */
[----:B------:R1:W-:Y:S04]  /*554f0*/  STL [R1+0x11a8], R45 ;  /* 0x0011a82d01007387 */ /* 0x0003e80000100800 */
[----:B------:R2:W-:Y:S04]  /*55500*/  LDGSTS.E [R7+0x47e00], desc[UR8][R40.64], P1 ;  /* 0x47e0000028077fae */ /* 0x0005e80008921848 */
[----:B------:R1:W-:Y:S04]  /*55510*/  STL [R1+0x11b4], R42 ;  /* 0x0011b42a01007387 */ /* 0x0003e80000100800 */
[----:B------:R1:W-:Y:S01]  /*55520*/  STL [R1+0x11b0], R43 ;  /* 0x0011b02b01007387 */ /* 0x0003e20000100800 */
[----:B--2---:R-:W-:Y:S01]  /*55530*/  MOV R40, R42 ;  /* 0x0000002a00287202 */ /* 0x004fe20000000f00 */
[----:B------:R-:W-:-:S05]  /*55540*/  IMAD.MOV.U32 R41, RZ, RZ, R43 ;  /* 0x000000ffff297224 */ /* 0x000fca00078e002b */
[----:B------:R1:W-:Y:S01]  /*55550*/  LDGSTS.E [R7+0x47f00], desc[UR8][R40.64], P0 ;  /* 0x47f0000028077fae */ /* 0x0003e20008121848 */
[----:B------:R-:W-:-:S03]  /*55560*/  ISETP.NE.U32.AND P0, PT, R252, R48, PT ;  /* 0x00000030fc00720c */ /* 0x000fc60003f05070 */
[----:B------:R-:W0:Y:S10]  /*55570*/  LDGDEPBAR ;  /* 0x00000000000079af */ /* 0x000e340000000000 */
[----:B-1----:R-:W-:Y:S05]  /*55580*/  @P0 BRA `(.L_x_1) ;  /* 0xfffffcf000cc0947 */ /* 0x002fea000383ffff */
.L_x_0:
[----:B------:R-:W2:Y:S01]  /*55590*/  LDL.LU R40, [R1+0x48] ;  /* 0x0000480001287983 */ /* 0x000ea20000300800 */
[----:B------:R-:W-:Y:S01]  /*555a0*/  ULDC.64 UR26, c[0x0][0x228] ;  /* 0x00008a00001a7ab9 */ /* 0x000fe20000000a00 */
[----:B------:R-:W-:-:S04]  /*555b0*/  DEPBAR.LE SB0, 0x0 ;  /* 0x000080000000791a */ /* 0x000fc80000000000 */
[----:B------:R-:W3:Y:S01]  /*555c0*/  LDL.LU R41, [R1+0x40] ;  /* 0x0000400001297983 */ /* 0x000ee20000300800 */
[----:B------:R-:W1:Y:S01]  /*555d0*/  S2R R54, SR_TID.X ;  /* 0x0000000000367919 */ /* 0x000e620000002100 */
[----:B-----5:R-:W-:Y:S01]  /*555e0*/  MOV R6, R104 ;  /* 0x0000006800067202 */ /* 0x020fe20000000f00 */
[----:B------:R-:W-:Y:S01]  /*555f0*/  IMAD.MOV.U32 R129, RZ, RZ, R34 ;  /* 0x000000ffff817224 */ /* 0x000fe200078e0022 */
[----:B------:R-:W-:Y:S01]  /*55600*/  MOV R128, R32 ;  /* 0x0000002000807202 */ /* 0x000fe20000000f00 */
[----:B------:R-:W4:Y:S01]  /*55610*/  LDL.LU R42, [R1+0xa0] ;  /* 0x0000a000012a7983 */ /* 0x000f220000300800 */
[----:B------:R-:W-:Y:S01]  /*55620*/  MOV R130, R80 ;  /* 0x0000005000827202 */ /* 0x000fe20000000f00 */
[----:B------:R-:W-:Y:S01]  /*55630*/  IMAD.MOV.U32 R131, RZ, RZ, R82 ;  /* 0x000000ffff837224 */ /* 0x000fe200078e0052 */
[----:B------:R-:W-:Y:S01]  /*55640*/  MOV R234, R160 ;  /* 0x000000a000ea7202 */ /* 0x000fe20000000f00 */
[----:B------:R-:W4:Y:S01]  /*55650*/  LDL.LU R43, [R1+0xa8] ;  /* 0x0000a800012b7983 */ /* 0x000f220000300800 */
[----:B------:R-:W-:Y:S01]  /*55660*/  IMAD.MOV.U32 R235, RZ, RZ, R162 ;  /* 0x000000ffffeb7224 */ /* 0x000fe200078e00a2 */
[----:B------:R-:W-:Y:S01]  /*55670*/  MOV R240, R196 ;  /* 0x000000c400f07202 */ /* 0x000fe20000000f00 */
[----:B------:R-:W-:Y:S01]  /*55680*/  IMAD.MOV.U32 R241, RZ, RZ, R198 ;  /* 0x000000fffff17224 */ /* 0x000fe200078e00c6 */
[----:B------:R-:W2:Y:S01]  /*55690*/  LDL.LU R50, [R1+0x6c] ;  /* 0x00006c0001327983 */ /* 0x000ea20000300800 */
[----:B------:R-:W-:Y:S01]  /*556a0*/  MOV R242, R8 ;  /* 0x0000000800f27202 */ /* 0x000fe20000000f00 */
[----:B------:R-:W-:Y:S01]  /*556b0*/  IMAD.MOV.U32 R243, RZ, RZ, R10 ;  /* 0x000000fffff37224 */ /* 0x000fe200078e000a */
[----:B------:R-:W-:Y:S01]  /*556c0*/  ULDC.64 UR10, c[0x0][0x220] ;  /* 0x00008800000a7ab9 */ /* 0x000fe20000000a00 */
[----:B------:R-:W3:Y:S01]  /*556d0*/  LDL.LU R49, [R1+0x60] ;  /* 0x0000600001317983 */ /* 0x000ee20000300800 */
[----:B------:R-:W-:Y:S01]  /*556e0*/  ULDC.64 UR28, c[0x0][0x228] ;  /* 0x00008a00001c7ab9 */ /* 0x000fe20000000a00 */
[----:B------:R-:W-:Y:S01]  /*556f0*/  ULDC UR24, c[0x0][0x248] ;  /* 0x0000920000187ab9 */ /* 0x000fe20000000800 */
[----:B------:R-:W-:Y:S01]  /*55700*/  ULDC.64 UR12, c[0x0][0x228] ;  /* 0x00008a00000c7ab9 */ /* 0x000fe20000000a00 */
[----:B------:R-:W4:Y:S01]  /*55710*/  LDL.LU R48, [R1+0x68] ;  /* 0x0000680001307983 */ /* 0x000f220000300800 */
[----:B------:R-:W-:Y:S01]  /*55720*/  ULDC.64 UR30, c[0x0][0x228] ;  /* 0x00008a00001e7ab9 */ /* 0x000fe20000000a00 */
[----:B------:R-:W-:Y:S01]  /*55730*/  ULDC.64 UR6, c[0x0][0x228] ;  /* 0x00008a0000067ab9 */ /* 0x000fe20000000a00 */
[----:B------:R-:W-:Y:S01]  /*55740*/  ULDC.64 UR22, c[0x0][0x228] ;  /* 0x00008a0000167ab9 */ /* 0x000fe20000000a00 */
[----:B------:R-:W2:Y:S01]  /*55750*/  LDL.LU R51, [R1+0x64] ;  /* 0x0000640001337983 */ /* 0x000ea20000300800 */
[----:B------:R-:W-:Y:S01]  /*55760*/  ULDC.64 UR20, c[0x0][0x228] ;  /* 0x00008a0000147ab9 */ /* 0x000fe20000000a00 */
[----:B------:R-:W-:Y:S01]  /*55770*/  ULDC.64 UR18, c[0x0][0x228] ;  /* 0x00008a0000127ab9 */ /* 0x000fe20000000a00 */
[----:B------:R-:W-:Y:S01]  /*55780*/  ULDC.64 UR16, c[0x0][0x228] ;  /* 0x00008a0000107ab9 */ /* 0x000fe20000000a00 */
[----:B------:R-:W3:Y:S01]  /*55790*/  LDL.LU R46, [R1+0x7c] ;  /* 0x00007c00012e7983 */ /* 0x000ee20000300800 */
[----:B------:R-:W-:-:S03]  /*557a0*/  ULDC.64 UR14, c[0x0][0x228] ;  /* 0x00008a00000e7ab9 */ /* 0x000fc60000000a00 */
[----:B------:R-:W4:Y:S04]  /*557b0*/  LDL.LU R45, [R1+0x74] ;  /* 0x00007400012d7983 */ /* 0x000f280000300800 */
[----:B------:R-:W2:Y:S04]  /*557c0*/  LDL.LU R44, [R1+0x70] ;  /* 0x00007000012c7983 */ /* 0x000ea80000300800 */
[----:B------:R-:W4:Y:S04]  /*557d0*/  LDL.LU R47, [R1+0x78] ;  /* 0x00007800012f7983 */ /* 0x000f280000300800 */
[----:B------:R-:W3:Y:S04]  /*557e0*/  LDL.LU R52, [R1+0xac] ;  /* 0x0000ac0001347983 */ /* 0x000ee80000300800 */
[----:B------:R-:W2:Y:S04]  /*557f0*/  LDL.LU R7, [R1+0xa4] ;  /* 0x0000a40001077983 */ /* 0x000ea80000300800 */
[----:B------:R-:W4:Y:S01]  /*55800*/  LDL R53, [R1+0x3a0] ;  /* 0x0003a00001357983 */ /* 0x000f220000100800 */
[----:B------:R-:W-:Y:S01]  /*55810*/  BAR.SYNC.DEFER_BLOCKING 0x0 ;  /* 0x0000000000007b1d */ /* 0x000fe20000010000 */
[----:B----4-:R-:W-:Y:S01]  /*55820*/  VIADD R0, R53, 0x3f ;  /* 0x0000003f35007836 */ /* 0x010fe20000000000 */
[----:B---3--:R-:W-:Y:S01]  /*55830*/  MOV R53, R52 ;  /* 0x0000003400357202 */ /* 0x008fe20000000f00 */
[----:B--2---:R-:W-:-:S03]  /*55840*/  IMAD.MOV.U32 R52, RZ, RZ, R7 ;  /* 0x000000ffff347224 */ /* 0x004fc600078e0007 */
[----:B------:R-:W-:Y:S02]  /*55850*/  ISETP.GE.AND P0, PT, R0, UR27, PT ;  /* 0x0000001b00007c0c */ /* 0x000fe4000bf06270 */
[----:B------:R-:W2:Y:S02]  /*55860*/  S2R R0, SR_TID.X ;  /* 0x0000000000007919 */ /* 0x000ea40000002100 */
[C---:B--2---:R-:W-:Y:S01]  /*55870*/  IMAD.SHL.U32 R2, R0.reuse, 0x20, RZ ;  /* 0x0000002000027824 */ /* 0x044fe200078e00ff */
[C---:B------:R-:W-:Y:S02]  /*55880*/  SHF.L.U32 R3, R0.reuse, 0x4, RZ ;  /* 0x0000000400037819 */ /* 0x040fe400000006ff */
[----:B------:R-:W-:Y:S02]  /*55890*/  SHF.L.U32 R4, R0, 0x3, RZ ;  /* 0x0000000300047819 */ /* 0x000fe400000006ff */
[----:B------:R-:W-:Y:S02]  /*558a0*/  LOP3.LUT R3, R3, 0xf0, RZ, 0xc0, !PT ;  /* 0x000000f003037812 */ /* 0x000fe400078ec0ff */
[----:B------:R-:W-:-:S04]  /*558b0*/  LOP3.LUT R2, R2, 0x200, RZ, 0xc0, !PT ;  /* 0x0000020002027812 */ /* 0x000fc800078ec0ff */
[----:B------:R-:W-:Y:S02]  /*558c0*/  IADD3 R0, R2, UR4, R3 ;  /* 0x0000000402007c10 */ /* 0x000fe4000fffe003 */
[----:B------:R-:W-:Y:S02]  /*558d0*/  LOP3.LUT R2, R4, 0x100, RZ, 0xc0, !PT ;  /* 0x0000010004027812 */ /* 0x000fe400078ec0ff */
[----:B------:R-:W2:Y:S01]  /*558e0*/  LDL.LU R4, [R1+0x220] ;  /* 0x0002200001047983 */ /* 0x000ea20000300800 */
[----:B------:R-:W-:Y:S02]  /*558f0*/  IMAD.MOV.U32 R7, RZ, RZ, R106 ;  /* 0x000000ffff077224 */ /* 0x000fe400078e006a */
[----:B------:R-:W-:Y:S01]  /*55900*/  IMAD.IADD R0, R2, 0x1, R0 ;  /* 0x0000000102007824 */ /* 0x000fe200078e0200 */
[----:B------:R-:W2:Y:S01]  /*55910*/  LDL.LU R5, [R1+0x228] ;  /* 0x0002280001057983 */ /* 0x000ea20000300800 */
[----:B-1----:R-:W-:-:S04]  /*55920*/  LOP3.LUT R54, R54, 0x3f, RZ, 0xc0, !PT ;  /* 0x0000003f36367812 */ /* 0x002fc800078ec0ff */
[----:B------:R-:W-:Y:S01]  /*55930*/  LEA R252, R54, UR4, 0x4 ;  /* 0x0000000436fc7c11 */ /* 0x000fe2000f8e20ff */
[----:B------:R-:W-:Y:S01]  /*55940*/  IMAD.MOV.U32 R55, RZ, RZ, R52 ;  /* 0x000000ffff377224 */ /* 0x000fe200078e0034 */
[----:B--2---:R1:W-:Y:S01]  /*55950*/  STSM.16.M88.4 [R0], R4 ;  /* 0x0000000400007844 */ /* 0x0043e20000000200 */
[----:B------:R-:W-:Y:S01]  /*55960*/  MOV R54, R53 ;  /* 0x0000003500367202 */ /* 0x000fe20000000f00 */
[----:B------:R-:W-:Y:S01]  /*55970*/  IMAD.MOV.U32 R67, RZ, RZ, R46 ;  /* 0x000000ffff437224 */ /* 0x000fe200078e002e */
[----:B------:R-:W-:Y:S01]  /*55980*/  MOV R68, R47 ;  /* 0x0000002f00447202 */ /* 0x000fe20000000f00 */
[----:B------:R-:W-:Y:S01]  /*55990*/  BAR.SYNC.DEFER_BLOCKING 0x0 ;  /* 0x0000000000007b1d */ /* 0x000fe20000010000 */
[----:B------:R-:W-:Y:S01]  /*559a0*/  MOV R66, R45 ;  /* 0x0000002d00427202 */ /* 0x000fe20000000f00 */
[----:B------:R-:W-:-:S04]  /*559b0*/  IMAD.MOV.U32 R69, RZ, RZ, R44 ;  /* 0x000000ffff457224 */ /* 0x000fc800078e002c */
[----:B------:R-:W-:Y:S01]  /*559c0*/  ULDC.64 UR4, c[0x0][0x228] ;  /* 0x00008a0000047ab9 */ /* 0x000fe20000000a00 */
[----:B------:R-:W2:Y:S01]  /*559d0*/  LDS.128 R56, [R252] ;  /* 0x00000000fc387984 */ /* 0x000ea20000000c00 */
[----:B-1----:R-:W-:Y:S01]  /*559e0*/  MOV R4, R168 ;  /* 0x000000a800047202 */ /* 0x002fe20000000f00 */
[----:B------:R-:W-:Y:S01]  /*559f0*/  IMAD.MOV.U32 R5, RZ, RZ, R170 ;  /* 0x000000ffff057224 */ /* 0x000fe200078e00aa */
[----:B------:R-:W-:Y:S01]  /*55a00*/  MOV R6, R200 ;  /* 0x000000c800067202 */ /* 0x000fe20000000f00 */
[----:B------:R-:W-:Y:S01]  /*55a10*/  IMAD.MOV.U32 R7, RZ, RZ, R202 ;  /* 0x000000ffff077224 */ /* 0x000fe200078e00ca */
[----:B------:R-:W-:Y:S06]  /*55a20*/  BAR.SYNC.DEFER_BLOCKING 0x0 ;  /* 0x0000000000007b1d */ /* 0x000fec0000010000 */
[----:B------:R1:W-:Y:S04]  /*55a30*/  STSM.16.M88.4 [R0], R4 ;  /* 0x0000000400007844 */ /* 0x0003e80000000200 */
[----:B--2---:R-:W-:Y:S04]  /*55a40*/  STL.64 [R1+0x110], R56 ;  /* 0x0001103801007387 */ /* 0x004fe80000100a00 */
[----:B------:R-:W-:Y:S01]  /*55a50*/  STL.64 [R1+0x118], R58 ;  /* 0x0001183a01007387 */ /* 0x000fe20000100a00 */
[----:B------:R-:W-:Y:S01]  /*55a60*/  BAR.SYNC.DEFER_BLOCKING 0x0 ;  /* 0x0000000000007b1d */ /* 0x000fe20000010000 */
[----:B-1----:R-:W-:Y:S01]  /*55a70*/  MOV R4, R224 ;  /* 0x000000e000047202 */ /* 0x002fe20000000f00 */
[----:B------:R-:W-:Y:S01]  /*55a80*/  IMAD.MOV.U32 R5, RZ, RZ, R226 ;  /* 0x000000ffff057224 */ /* 0x000fe200078e00e2 */
[----:B------:R-:W-:Y:S01]  /*55a90*/  MOV R6, R76 ;  /* 0x0000004c00067202 */ /* 0x000fe20000000f00 */
[----:B------:R-:W-:-:S02]  /*55aa0*/  IMAD.MOV.U32 R7, RZ, RZ, R78 ;  /* 0x000000ffff077224 */ /* 0x000fc400078e004e */
[----:B------:R-:W1:Y:S02]  /*55ab0*/  LDS.128 R56, [R252] ;  /* 0x00000000fc387984 */ /* 0x000e640000000c00 */
[----:B------:R-:W-:Y:S06]  /*55ac0*/  BAR.SYNC.DEFER_BLOCKING 0x0 ;  /* 0x0000000000007b1d */ /* 0x000fec0000010000 */
[----:B------:R-:W-:Y:S02]  /*55ad0*/  STSM.16.M88.4 [R0], R4 ;  /* 0x0000000400007844 */ /* 0x000fe40000000200 */
[----:B------:R-:W-:Y:S06]  /*55ae0*/  BAR.SYNC.DEFER_BLOCKING 0x0 ;  /* 0x0000000000007b1d */ /* 0x000fec0000010000 */
[----:B------:R-:W2:Y:S04]  /*55af0*/  LDS.128 R4, [R252] ;  /* 0x00000000fc047984 */ /* 0x000ea80000000c00 */
[----:B-1----:R-:W-:Y:S04]  /*55b00*/  STL.64 [R1+0xb0], R56 ;  /* 0x0000b03801007387 */ /* 0x002fe80000100a00 */
[----:B------:R-:W-:Y:S04]  /*55b10*/  STL.64 [R1+0xb8], R58 ;  /* 0x0000b83a01007387 */ /* 0x000fe80000100a00 */
[----:B--2---:R1:W-:Y:S04]  /*55b20*/  STL.64 [R1+0x80], R4 ;  /* 0x0000800401007387 */ /* 0x0043e80000100a00 */
[----:B------:R2:W-:Y:S04]  /*55b30*/  STL.64 [R1+0x88], R6 ;  /* 0x0000880601007387 */ /* 0x0005e80000100a00 */
[----:B-1----:R-:W3:Y:S04]  /*55b40*/  LDL.LU R4, [R1+0x224] ;  /* 0x0002240001047983 */ /* 0x002ee80000300800 */
        /* <DEDUP_REMOVED lines=9> */
[----:B------:R-:W-:Y:S06]  /*55be0*/  BAR.SYNC.DEFER_BLOCKING 0x0 ;  /* 0x0000000000007b1d */ /* 0x000fec0000010000 */
[----:B------:R-:W-:Y:S02]  /*55bf0*/  STSM.16.M88.4 [R0], R40 ;  /* 0x0000002800007844 */ /* 0x000fe40000000200 */
[----:B------:R-:W-:Y:S01]  /*55c00*/  BAR.SYNC.DEFER_BLOCKING 0x0 ;  /* 0x0000000000007b1d */ /* 0x000fe20000010000 */
[----:B--2---:R-:W-:Y:S01]  /*55c10*/  MOV R6, R105 ;  /* 0x0000006900067202 */ /* 0x004fe20000000f00 */
[----:B------:R-:W-:-:S04]  /*55c20*/  IMAD.MOV.U32 R7, RZ, RZ, R107 ;  /* 0x000000ffff077224 */ /* 0x000fc800078e006b */
[----:B------:R-:W1:Y:S02]  /*55c30*/  LDS.128 R40, [R252] ;  /* 0x00000000fc287984 */ /* 0x000e640000000c00 */
[----:B------:R-:W-:Y:S06]  /*55c40*/  BAR.SYNC.DEFER_BLOCKING 0x0 ;  /* 0x0000000000007b1d */ /* 0x000fec0000010000 */
[----:B-1----:R-:W-:Y:S04]  /*55c50*/  STL.64 [R1+0x50], R40 ;  /* 0x0000502801007387 */ /* 0x002fe80000100a00 */
[----:B------:R-:W-:Y:S01]  /*55c60*/  STL.64 [R1+0x58], R42 ;  /* 0x0000582a01007387 */ /* 0x000fe20000100a00 */
[----:B------:R-:W-:Y:S01]  /*55c70*/  IMAD.MOV.U32 R61, RZ, RZ, R52 ;  /* 0x000000ffff3d7224 */ /* 0x000fe200078e0034 */
[----:B------:R-:W-:-:S02]  /*55c80*/  MOV R62, R53 ;  /* 0x00000035003e7202 */ /* 0x000fc40000000f00 */
[----:B---3--:R-:W-:Y:S01]  /*55c90*/  STSM.16.M88.4 [R0], R4 ;  /* 0x0000000400007844 */ /* 0x008fe20000000200 */
[----:B------:R-:W-:Y:S06]  /*55ca0*/  BAR.SYNC.DEFER_BLOCKING 0x0 ;  /* 0x0000000000007b1d */ /* 0x000fec0000010000 */
[----:B------:R-:W1:Y:S04]  /*55cb0*/  LDS.128 R40, [R252] ;  /* 0x00000000fc287984 */ /* 0x000e680000000c00 */
[----:B-1----:R1:W-:Y:S04]  /*55cc0*/  STL.64 [R1+0x20], R40 ;  /* 0x0000202801007387 */ /* 0x0023e80000100a00 */
[----:B------:R2:W-:Y:S04]  /*55cd0*/  STL.64 [R1+0x28], R42 ;  /* 0x0000282a01007387 */ /* 0x0005e80000100a00 */
[----:B------:R-:W3:Y:S04]  /*55ce0*/  LDL.LU R52, [R1+0x210] ;  /* 0x0002100001347983 */ /* 0x000ee80000300800 */
[----:B------:R-:W3:Y:S01]  /*55cf0*/  LDL.LU R53, [R1+0x218] ;  /* 0x0002180001357983 */ /* 0x000ee20000300800 */
[----:B------:R-:W-:Y:S01]  /*55d00*/  MOV R4, R169 ;  /* 0x000000a900047202 */ /* 0x000fe20000000f00 */
[----:B------:R-:W-:Y:S01]  /*55d10*/  IMAD.MOV.U32 R5, RZ, RZ, R171 ;  /* 0x000000ffff057224 */ /* 0x000fe200078e00ab */
[----:B------:R-:W-:Y:S01]  /*55d20*/  BAR.SYNC.DEFER_BLOCKING 0x0 ;  /* 0x0000000000007b1d */ /* 0x000fe20000010000 */
[----:B------:R-:W-:Y:S01]  /*55d30*/  MOV R6, R201 ;  /* 0x000000c900067202 */ /* 0x000fe20000000f00 */
[----:B------:R-:W-:-:S05]  /*55d40*/  IMAD.MOV.U32 R7, RZ, RZ, R203 ;  /* 0x000000ffff077224 */ /* 0x000fca00078e00cb */
[----:B------:R4:W-:Y:S01]  /*55d50*/  STSM.16.M88.4 [R0], R4 ;  /* 0x0000000400007844 */ /* 0x0009e20000000200 */
[----:B------:R-:W-:Y:S01]  /*55d60*/  BAR.SYNC.DEFER_BLOCKING 0x0 ;  /* 0x0000000000007b1d */ /* 0x000fe20000010000 */
[----:B-1----:R-:W-:Y:S01]  /*55d70*/  MOV R40, R225 ;  /* 0x000000e100287202 */ /* 0x002fe20000000f00 */
[----:B------:R-:W-:Y:S01]  /*55d80*/  IMAD.MOV.U32 R41, RZ, RZ, R227 ;  /* 0x000000ffff297224 */ /* 0x000fe200078e00e3 */
[----:B--2---:R-:W-:Y:S01]  /*55d90*/  MOV R42, R77 ;  /* 0x0000004d002a7202 */ /* 0x004fe20000000f00 */
[----:B------:R-:W-:Y:S02]  /*55da0*/  IMAD.MOV.U32 R43, RZ, RZ, R79 ;  /* 0x000000ffff2b7224 */ /* 0x000fe400078e004f */
[----:B------:R-:W-:Y:S02]  /*55db0*/  LDS.128 R248, [R252] ;  /* 0x00000000fcf87984 */ /* 0x000fe40000000c00 */
[----:B------:R-:W-:Y:S06]  /*55dc0*/  BAR.SYNC.DEFER_BLOCKING 0x0 ;  /* 0x0000000000007b1d */ /* 0x000fec0000010000 */
[----:B------:R-:W-:Y:S02]  /*55dd0*/  STSM.16.M88.4 [R0], R40 ;  /* 0x0000002800007844 */ /* 0x000fe40000000200 */
[----:B------:R-:W-:Y:S01]  /*55de0*/  BAR.SYNC.DEFER_BLOCKING 0x0 ;  /* 0x0000000000007b1d */ /* 0x000fe20000010000 */
[----:B----4-:R-:W-:Y:S01]  /*55df0*/  MOV R4, R141 ;  /* 0x0000008d00047202 */ /* 0x010fe20000000f00 */
[----:B------:R-:W-:Y:S01]  /*55e00*/  IMAD.MOV.U32 R5, RZ, RZ, R143 ;  /* 0x000000ffff057224 */ /* 0x000fe200078e008f */
[----:B------:R-:W-:Y:S01]  /*55e10*/  MOV R6, R55 ;  /* 0x0000003700067202 */ /* 0x000fe20000000f00 */
[----:B------:R-:W-:-:S02]  /*55e20*/  IMAD.MOV.U32 R7, RZ, RZ, R54 ;  /* 0x000000ffff077224 */ /* 0x000fc400078e0036 */
[----:B------:R-:W-:Y:S02]  /*55e30*/  LDS.128 R244, [R252] ;  /* 0x00000000fcf47984 */ /* 0x000fe40000000c00 */
[----:B------:R-:W-:Y:S06]  /*55e40*/  BAR.SYNC.DEFER_BLOCKING 0x0 ;  /* 0x0000000000007b1d */ /* 0x000fec0000010000 */
[----:B------:R-:W-:Y:S01]  /*55e50*/  STSM.16.M88.4 [R0], R4 ;  /* 0x0000000400007844 */ /* 0x000fe20000000200 */
[----:B------:R-:W-:Y:S01]  /*55e60*/  MOV R60, R51 ;  /* 0x00000033003c7202 */ /* 0x000fe20000000f00 */
[----:B------:R-:W-:Y:S01]  /*55e70*/  IMAD.MOV.U32 R63, RZ, RZ, R50 ;  /* 0x000000ffff3f7224 */ /* 0x000fe200078e0032 */
[----:B------:R-:W-:Y:S01]  /*55e80*/  MOV R64, R49 ;  /* 0x0000003100407202 */ /* 0x000fe20000000f00 */
[----:B------:R-:W-:Y:S01]  /*55e90*/  IMAD.MOV.U32 R65, RZ, RZ, R48 ;  /* 0x000000ffff417224 */ /* 0x000fe200078e0030 */
[----:B------:R-:W-:Y:S01]  /*55ea0*/  BAR.SYNC.DEFER_BLOCKING 0x0 ;  /* 0x0000000000007b1d */ /* 0x000fe20000010000 */
[----:B------:R-:W-:Y:S01]  /*55eb0*/  MOV R54, R108 ;  /* 0x0000006c00367202 */ /* 0x000fe20000000f00 */
[----:B------:R-:W-:-:S04]  /*55ec0*/  IMAD.MOV.U32 R55, RZ, RZ, R110 ;  /* 0x000000ffff377224 */ /* 0x000fc800078e006e */
[----:B------:R-:W-:Y:S02]  /*55ed0*/  LDS.128 R48, [R252] ;  /* 0x00000000fc307984 */ /* 0x000fe40000000c00 */
[----:B------:R-:W-:Y:S06]  /*55ee0*/  BAR.SYNC.DEFER_BLOCKING 0x0 ;  /* 0x0000000000007b1d */ /* 0x000fec0000010000 */
[----:B---3--:R1:W-:Y:S02]  /*55ef0*/  STSM.16.M88.4 [R0], R52 ;  /* 0x0000003400007844 */ /* 0x0083e40000000200 */
[----:B------:R-:W-:Y:S06]  /*55f00*/  BAR.SYNC.DEFER_BLOCKING 0x0 ;  /* 0x0000000000007b1d */ /* 0x000fec0000010000 */
[----:B-1----:R-:W2:Y:S04]  /*55f10*/  LDL.LU R52, [R1] ;  /* 0x0000000001347983 */ /* 0x002ea80000300800 */
[----:B------:R-:W2:Y:S04]  /*55f20*/  LDL.LU R53, [R1+0x8] ;  /* 0x0000080001357983 */ /* 0x000ea80000300800 */
[----:B------:R-:W-:Y:S01]  /*55f30*/  LDS.128 R44, [R252] ;  /* 0x00000000fc2c7984 */ /* 0x000fe20000000c00 */
[----:B------:R-:W-:Y:S01]  /*55f40*/  MOV R4, R172 ;  /* 0x000000ac00047202 */ /* 0x000fe20000000f00 */
[----:B------:R-:W-:Y:S01]  /*55f50*/  IMAD.MOV.U32 R5, RZ, RZ, R174 ;  /* 0x000000ffff057224 */ /* 0x000fe200078e00ae */
[----:B------:R-:W-:Y:S01]  /*55f60*/  MOV R6, R204 ;  /* 0x000000cc00067202 */ /* 0x000fe20000000f00 */
[----:B------:R-:W-:Y:S01]  /*55f70*/  IMAD.MOV.U32 R7, RZ, RZ, R206 ;  /* 0x000000ffff077224 */ /* 0x000fe200078e00ce */
[----:B------:R-:W-:Y:S06]  /*55f80*/  BAR.SYNC.DEFER_BLOCKING 0x0 ;  /* 0x0000000000007b1d */ /* 0x000fec0000010000 */
[----:B------:R-:W-:Y:S02]  /*55f90*/  STSM.16.M88.4 [R0], R4 ;  /* 0x0000000400007844 */ /* 0x000fe40000000200 */
[----:B------:R-:W-:Y:S01]  /*55fa0*/  BAR.SYNC.DEFER_BLOCKING 0x0 ;  /* 0x0000000000007b1d */ /* 0x000fe20000010000 */
[----:B------:R-:W-:Y:S01]  /*55fb0*/  MOV R56, R220 ;  /* 0x000000dc00387202 */ /* 0x000fe20000000f00 */
[----:B------:R-:W-:Y:S01]  /*55fc0*/  IMAD.MOV.U32 R57, RZ, RZ, R222 ;  /* 0x000000ffff397224 */ /* 0x000fe200078e00de */
[----:B------:R-:W-:Y:S01]  /*55fd0*/  MOV R58, R152 ;  /* 0x00000098003a7202 */ /* 0x000fe20000000f00 */
[----:B------:R-:W-:-:S02]  /*55fe0*/  IMAD.MOV.U32 R59, RZ, RZ, R154 ;  /* 0x000000ffff3b7224 */ /* 0x000fc400078e009a */
[----:B------:R-:W-:Y:S02]  /*55ff0*/  LDS.128 R40, [R252] ;  /* 0x00000000fc287984 */ /* 0x000fe40000000c00 */
[----:B------:R-:W-:Y:S06]  /*56000*/  BAR.SYNC.DEFER_BLOCKING 0x0 ;  /* 0x0000000000007b1d */ /* 0x000fec0000010000 */
[----:B------:R-:W-:Y:S02]  /*56010*/  STSM.16.M88.4 [R0], R56 ;  /* 0x0000003800007844 */ /* 0x000fe40000000200 */
[----:B------:R-:W-:Y:S01]  /*56020*/  BAR.SYNC.DEFER_BLOCKING 0x0 ;  /* 0x0000000000007b1d */ /* 0x000fe20000010000 */
[----:B------:R-:W-:Y:S01]  /*56030*/  MOV R54, R69 ;  /* 0x0000004500367202 */ /* 0x000fe20000000f00 */
[----:B------:R-:W-:-:S04]  /*56040*/  IMAD.MOV.U32 R55, RZ, RZ, R68 ;  /* 0x000000ffff377224 */ /* 0x000fc800078e0044 */
[----:B------:R-:W-:Y:S02]  /*56050*/  LDS.128 R4, [R252] ;  /* 0x00000000fc047984 */ /* 0x000fe40000000c00 */
[----:B------:R-:W-:Y:S06]  /*56060*/  BAR.SYNC.DEFER_BLOCKING 0x0 ;  /* 0x0000000000007b1d */ /* 0x000fec0000010000 */
[----:B--2---:R1:W-:Y:S02]  /*56070*/  STSM.16.M88.4 [R0], R52 ;  /* 0x0000003400007844 */ /* 0x0043e40000000200 */
[----:B------:R-:W-:Y:S06]  /*56080*/  BAR.SYNC.DEFER_BLOCKING 0x0 ;  /* 0x0000000000007b1d */ /* 0x000fec0000010000 */
[----:B-1----:R-:W2:Y:S04]  /*56090*/  LDL.LU R52, [R1+0x214] ;  /* 0x0002140001347983 */ /* 0x002ea80000300800 */
[----:B------:R-:W2:Y:S04]  /*560a0*/  LDL.LU R53, [R1+0x21c] ;  /* 0x00021c0001357983 */ /* 0x000ea80000300800 */
[----:B------:R-:W-:Y:S01]  /*560b0*/  LDS.128 R56, [R252] ;  /* 0x00000000fc387984 */ /* 0x000fe20000000c00 */
[----:B------:R-:W-:Y:S01]  /*560c0*/  MOV R54, R109 ;  /* 0x0000006d00367202 */ /* 0x000fe20000000f00 */
[----:B------:R-:W-:Y:S01]  /*560d0*/  IMAD.MOV.U32 R55, RZ, RZ, R111 ;  /* 0x000000ffff377224 */ /* 0x000fe200078e006f */
[----:B------:R-:W-:Y:S01]  /*560e0*/  BAR.SYNC.DEFER_BLOCKING 0x0 ;  /* 0x0000000000007b1d */ /* 0x000fe20000010000 */
        /* <DEDUP_REMOVED lines=17> */
[----:B--2---:R-:W-:Y:S01]  /*56200*/  STSM.16.M88.4 [R0], R52 ;  /* 0x0000003400007844 */ /* 0x004fe20000000200 */
[----:B------:R-:W-:Y:S06]  /*56210*/  BAR.SYNC.DEFER_BLOCKING 0x0 ;  /* 0x0000000000007b1d */ /* 0x000fec0000010000 */
[----:B------:R-:W-:Y:S02]  /*56220*/  LDS.128 R52, [R252] ;  /* 0x00000000fc347984 */ /* 0x000fe40000000c00 */
[----:B------:R-:W-:Y:S06]  /*56230*/  BAR.SYNC.DEFER_BLOCKING 0x0 ;  /* 0x0000000000007b1d */ /* 0x000fec0000010000 */
[----:B------:R-:W-:Y:S02]  /*56240*/  STSM.16.M88.4 [R0], R60 ;  /* 0x0000003c00007844 */ /* 0x000fe40000000200 */
[----:B------:R-:W-:Y:S06]  /*56250*/  BAR.SYNC.DEFER_BLOCKING 0x0 ;  /* 0x0000000000007b1d */ /* 0x000fec0000010000 */
[----:B------:R-:W-:Y:S02]  /*56260*/  LDS.128 R60, [R252] ;  /* 0x00000000fc3c7984 */ /* 0x000fe40000000c00 */
[----:B------:R-:W-:Y:S06]  /*56270*/  BAR.SYNC.DEFER_BLOCKING 0x0 ;  /* 0x0000000000007b1d */ /* 0x000fec0000010000 */
[----:B------:R1:W-:Y:S01]  /*56280*/  STSM.16.M88.4 [R0], R64 ;  /* 0x0000004000007844 */ /* 0x0003e20000000200 */
[----:B------:R-:W-:Y:S01]  /*56290*/  IMAD.MOV.U32 R133, RZ, RZ, R124 ;  /* 0x000000ffff857224 */ /* 0x000fe200078e007c */
[----:B------:R-:W-:Y:S01]  /*562a0*/  MOV R132, R125 ;  /* 0x0000007d00847202 */ /* 0x000fe20000000f00 */
[----:B------:R-:W-:Y:S06]  /*562b0*/  BAR.SYNC.DEFER_BLOCKING 0x0 ;  /* 0x0000000000007b1d */ /* 0x000fec0000010000 */
[----:B-1----:R-:W2:Y:S04]  /*562c0*/  LDL.LU R64, [R1+0x4] ;  /* 0x0000040001407983 */ /* 0x002ea80000300800 */
[----:B------:R-:W2:Y:S01]  /*562d0*/  LDL.LU R65, [R1+0xc] ;  /* 0x00000c0001417983 */ /* 0x000ea20000300800 */
[----:B------:R-:W-:-:S02]  /*562e0*/  IMAD.MOV.U32 R67, RZ, RZ, R126 ;  /* 0x000000ffff437224 */ /* 0x000fc400078e007e */
[----:B------:R-:W-:Y:S02]  /*562f0*/  IMAD.MOV.U32 R126, RZ, RZ, R68 ;  /* 0x000000ffff7e7224 */ /* 0x000fe400078e0044 */
[----:B------:R-:W3:Y:S04]  /*56300*/  LDL.LU R68, [R1+0x200] ;  /* 0x0002000001447983 */ /* 0x000ee80000300800 */
[----:B------:R-:W3:Y:S04]  /*56310*/  LDL.LU R69, [R1+0x208] ;  /* 0x0002080001457983 */ /* 0x000ee80000300800 */
[----:B------:R-:W4:Y:S04]  /*56320*/  LDL.LU R124, [R1+0x90] ;  /* 0x00009000017c7983 */ /* 0x000f280000300800 */
[----:B------:R-:W4:Y:S04]  /*56330*/  LDL.LU R125, [R1+0x98] ;  /* 0x00009800017d7983 */ /* 0x000f280000300800 */
[----:B------:R-:W-:Y:S01]  /*56340*/  LDS.128 R108, [R252] ;  /* 0x00000000fc6c7984 */ /* 0x000fe20000000c00 */
[----:B------:R-:W-:Y:S01]  /*56350*/  MOV R66, R127 ;  /* 0x0000007f00427202 */ /* 0x000fe20000000f00 */
[----:B------:R-:W-:Y:S01]  /*56360*/  BAR.SYNC.DEFER_BLOCKING 0x0 ;  /* 0x0000000000007b1d */ /* 0x000fe20000010000 */
[----:B------:R-:W-:Y:S01]  /*56370*/  MOV R127, R71 ;  /* 0x00000047007f7202 */ /* 0x000fe20000000f00 */
[----:B------:R-:W-:Y:S01]  /*56380*/  IMAD.MOV.U32 R135, RZ, RZ, R70 ;  /* 0x000000ffff877224 */ /* 0x000fe200078e0046 */
[----:B------:R-:W-:Y:S01]  /*56390*/  MOV R70, R112 ;  /* 0x0000007000467202 */ /* 0x000fe20000000f00 */
[----:B------:R-:W-:-:S02]  /*563a0*/  IMAD.MOV.U32 R71, RZ, RZ, R114 ;  /* 0x000000ffff477224 */ /* 0x000fc400078e0072 */
[----:B--2---:R1:W-:Y:S02]  /*563b0*/  STSM.16.M88.4 [R0], R64 ;  /* 0x0000004000007844 */ /* 0x0043e40000000200 */
[----:B------:R-:W-:Y:S06]  /*563c0*/  BAR.SYNC.DEFER_BLOCKING 0x0 ;  /* 0x0000000000007b1d */ /* 0x000fec0000010000 */
[----:B------:R-:W-:Y:S02]  /*563d0*/  LDS.128 R104, [R252] ;  /* 0x00000000fc687984 */ /* 0x000fe40000000c00 */
[----:B------:R-:W-:Y:S06]  /*563e0*/  BAR.SYNC.DEFER_BLOCKING 0x0 ;  /* 0x0000000000007b1d */ /* 0x000fec0000010000 */
[----:B---3--:R-:W-:Y:S02]  /*563f0*/  STSM.16.M88.4 [R0], R68 ;  /* 0x0000004400007844 */ /* 0x008fe40000000200 */
[----:B------:R-:W-:Y:S01]  /*56400*/  BAR.SYNC.DEFER_BLOCKING 0x0 ;  /* 0x0000000000007b1d */ /* 0x000fe20000010000 */
[----:B-1----:R-:W-:Y:S01]  /*56410*/  MOV R64, R176 ;  /* 0x000000b000407202 */ /* 0x002fe20000000f00 */
[----:B------:R-:W-:Y:S01]  /*56420*/  IMAD.MOV.U32 R65, RZ, RZ, R178 ;  /* 0x000000ffff417224 */ /* 0x000fe200078e00b2 */
[----:B------:R-:W-:Y:S01]  /*56430*/  MOV R66, R12 ;  /* 0x0000000c00427202 */ /* 0x000fe20000000f00 */
[----:B------:R-:W-:-:S02]  /*56440*/  IMAD.MOV.U32 R67, RZ, RZ, R14 ;  /* 0x000000ffff437224 */ /* 0x000fc400078e000e */
[----:B------:R-:W-:Y:S02]  /*56450*/  LDS.128 R76, [R252] ;  /* 0x00000000fc4c7984 */ /* 0x000fe40000000c00 */
[----:B------:R-:W-:Y:S06]  /*56460*/  BAR.SYNC.DEFER_BLOCKING 0x0 ;  /* 0x0000000000007b1d */ /* 0x000fec0000010000 */
[----:B------:R-:W-:Y:S02]  /*56470*/  STSM.16.M88.4 [R0], R64 ;  /* 0x0000004000007844 */ /* 0x000fe40000000200 */
[----:B------:R-:W-:Y:S06]  /*56480*/  BAR.SYNC.DEFER_BLOCKING 0x0 ;  /* 0x0000000000007b1d */ /* 0x000fec0000010000 */
[----:B------:R-:W-:Y:S02]  /*56490*/  LDS.128 R68, [R252] ;  /* 0x00000000fc447984 */ /* 0x000fe40000000c00 */
[----:B------:R-:W-:Y:S06]  /*564a0*/  BAR.SYNC.DEFER_BLOCKING 0x0 ;  /* 0x0000000000007b1d */ /* 0x000fec0000010000 */
[----:B------:R-:W-:Y:S02]  /*564b0*/  STSM.16.M88.4 [R0], R128 ;  /* 0x0000008000007844 */ /* 0x000fe40000000200 */
[----:B------:R-:W-:Y:S06]  /*564c0*/  BAR.SYNC.DEFER_BLOCKING 0x0 ;  /* 0x0000000000007b1d */ /* 0x000fec0000010000 */
[----:B------:R-:W-:Y:S02]  /*564d0*/  LDS.128 R64, [R252] ;  /* 0x00000000fc407984 */ /* 0x000fe40000000c00 */
[----:B------:R-:W-:Y:S06]  /*564e0*/  BAR.SYNC.DEFER_BLOCKING 0x0 ;  /* 0x0000000000007b1d */ /* 0x000fec0000010000 */
[----:B----4-:R1:W-:Y:S04]  /*564f0*/  STSM.16.M88.4 [R0], R124 ;  /* 0x0000007c00007844 */ /* 0x0103e80000000200 */
[----:B-1----:R-:W2:Y:S04]  /*56500*/  LDL.LU R124, [R1+0x204] ;  /* 0x00020400017c7983 */ /* 0x002ea80000300800 */
[----:B------:R-:W2:Y:S01]  /*56510*/  LDL.LU R125, [R1+0x20c] ;  /* 0x00020c00017d7983 */ /* 0x000ea20000300800 */
[----:B------:R-:W-:Y:S01]  /*56520*/  MOV R126, R113 ;  /* 0x00000071007e7202 */ /* 0x000fe20000000f00 */
[----:B------:R-:W-:Y:S01]  /*56530*/  IMAD.MOV.U32 R127, RZ, RZ, R115 ;  /* 0x000000ffff7f7224 */ /* 0x000fe200078e0073 */
[----:B------:R-:W-:Y:S06]  /*56540*/  BAR.SYNC.DEFER_BLOCKING 0x0 ;  /* 0x0000000000007b1d */ /* 0x000fec0000010000 */
[----:B------:R-:W3:Y:S04]  /*56550*/  LDL.LU R80, [R1+0x94] ;  /* 0x0000940001507983 */ /* 0x000ee80000300800 */
[----:B------:R-:W-:Y:S01]  /*56560*/  LDS.128 R112, [R252] ;  /* 0x00000000fc707984 */ /* 0x000fe20000000c00 */
[----:B------:R-:W-:Y:S01]  /*56570*/  BAR.SYNC.DEFER_BLOCKING 0x0 ;  /* 0x0000000000007b1d */ /* 0x000fe20000010000 */
[----:B------:R-:W-:Y:S01]  /*56580*/  MOV R130, R13 ;  /* 0x0000000d00827202 */ /* 0x000fe20000000f00 */
[----:B------:R-:W-:Y:S01]  /*56590*/  IMAD.MOV.U32 R131, RZ, RZ, R15 ;  /* 0x000000ffff837224 */ /* 0x000fe200078e000f */
[----:B------:R-:W-:Y:S01]  /*565a0*/  MOV R128, R177 ;  /* 0x000000b100807202 */ /* 0x000fe20000000f00 */
[----:B------:R-:W-:-:S02]  /*565b0*/  IMAD.MOV.U32 R129, RZ, RZ, R179 ;  /* 0x000000ffff817224 */ /* 0x000fc400078e00b3 */
[----:B--2---:R1:W-:Y:S02]  /*565c0*/  STSM.16.M88.4 [R0], R124 ;  /* 0x0000007c00007844 */ /* 0x0043e40000000200 */
[----:B------:R-:W-:Y:S01]  /*565d0*/  BAR.SYNC.DEFER_BLOCKING 0x0 ;  /* 0x0000000000007b1d */ /* 0x000fe20000010000 */
[----:B-1----:R-:W-:-:S05]  /*565e0*/  MOV R126, R81 ;  /* 0x00000051007e7202 */ /* 0x002fca0000000f00 */
[----:B------:R-:W3:Y:S04]  /*565f0*/  LDL.LU R81, [R1+0x9c] ;  /* 0x00009c0001517983 */ /* 0x000ee80000300800 */
[----:B------:R-:W2:Y:S04]  /*56600*/  LDL.LU R140, [R1+0x1f0] ;  /* 0x0001f000018c7983 */ /* 0x000ea80000300800 */
[----:B------:R-:W2:Y:S04]  /*56610*/  LDL.LU R141, [R1+0x1f8] ;  /* 0x0001f800018d7983 */ /* 0x000ea80000300800 */
[----:B------:R-:W-:Y:S01]  /*56620*/  LDS.128 R12, [R252] ;  /* 0x00000000fc0c7984 */ /* 0x000fe20000000c00 */
[----:B------:R-:W-:Y:S06]  /*56630*/  BAR.SYNC.DEFER_BLOCKING 0x0 ;  /* 0x0000000000007b1d */ /* 0x000fec0000010000 */
[----:B------:R-:W-:Y:S02]  /*56640*/  STSM.16.M88.4 [R0], R128 ;  /* 0x0000008000007844 */ /* 0x000fe40000000200 */
[----:B------:R-:W-:Y:S01]  /*56650*/  BAR.SYNC.DEFER_BLOCKING 0x0 ;  /* 0x0000000000007b1d */ /* 0x000fe20000010000 */
[----:B------:R-:W-:Y:S01]  /*56660*/  MOV R124, R33 ;  /* 0x00000021007c7202 */ /* 0x000fe20000000f00 */
[----:B------:R-:W-:-:S02]  /*56670*/  IMAD.MOV.U32 R125, RZ, RZ, R35 ;  /* 0x000000ffff7d7224 */ /* 0x000fc400078e0023 */
[----:B------:R-:W-:Y:S02]  /*56680*/  IMAD.MOV.U32 R127, RZ, RZ, R83 ;  /* 0x000000ffff7f7224 */ /* 0x000fe400078e0053 */
[----:B------:R-:W-:Y:S02]  /*56690*/  LDS.128 R32, [R252] ;  /* 0x00000000fc207984 */ /* 0x000fe40000000c00 */
        /* <DEDUP_REMOVED lines=8> */
[----:B------:R-:W-:Y:S01]  /*56720*/  BAR.SYNC.DEFER_BLOCKING 0x0 ;  /* 0x0000000000007b1d */ /* 0x000fe20000010000 */
[----:B------:R-:W-:Y:S01]  /*56730*/  MOV R142, R116 ;  /* 0x00000074008e7202 */ /* 0x000fe20000000f00 */
[----:B------:R-:W-:-:S04]  /*56740*/  IMAD.MOV.U32 R143, RZ, RZ, R118 ;  /* 0x000000ffff8f7224 */ /* 0x000fc800078e0076 */
[----:B---3--:R-:W-:Y:S02]  /*56750*/  STSM.16.M88.4 [R0], R80 ;  /* 0x0000005000007844 */ /* 0x008fe40000000200 */
[----:B------:R-:W-:Y:S06]  /*56760*/  BAR.SYNC.DEFER_BLOCKING 0x0 ;  /* 0x0000000000007b1d */ /* 0x000fec0000010000 */
        /* <DEDUP_REMOVED lines=26> */
[----:B--2---:R1:W-:Y:S04]  /*56910*/  STSM.16.M88.4 [R0], R140 ;  /* 0x0000008c00007844 */ /* 0x0043e80000000200 */
[----:B-1----:R-:W2:Y:S04]  /*56920*/  LDL.LU R140, [R1+0x1f4] ;  /* 0x0001f400018c7983 */ /* 0x002ea80000300800 */
[----:B------:R-:W2:Y:S01]  /*56930*/  LDL.LU R141, [R1+0x1fc] ;  /* 0x0001fc00018d7983 */ /* 0x000ea20000300800 */
[----:B------:R-:W-:Y:S01]  /*56940*/  MOV R142, R117 ;  /* 0x00000075008e7202 */ /* 0x000fe20000000f00 */
[----:B------:R-:W-:Y:S01]  /*56950*/  IMAD.MOV.U32 R143, RZ, RZ, R119 ;  /* 0x000000ffff8f7224 */ /* 0x000fe200078e0077 */
[----:B------:R-:W-:Y:S06]  /*56960*/  BAR.SYNC.DEFER_BLOCKING 0x0 ;  /* 0x0000000000007b1d */ /* 0x000fec0000010000 */
[----:B------:R-:W-:Y:S02]  /*56970*/  LDS.128 R116, [R252] ;  /* 0x00000000fc747984 */ /* 0x000fe40000000c00 */
        /* <DEDUP_REMOVED lines=9> */
[----:B------:R-:W-:Y:S01]  /*56a10*/  STSM.16.M88.4 [R0], R152 ;  /* 0x0000009800007844 */ /* 0x000fe20000000200 */
[----:B-1----:R-:W-:Y:S01]  /*56a20*/  MOV R140, R93 ;  /* 0x0000005d008c7202 */ /* 0x002fe20000000f00 */
[----:B------:R-:W-:Y:S01]  /*56a30*/  IMAD.MOV.U32 R141, RZ, RZ, R95 ;  /* 0x000000ffff8d7224 */ /* 0x000fe200078e005f */
[----:B------:R-:W-:Y:S01]  /*56a40*/  BAR.SYNC.DEFER_BLOCKING 0x0 ;  /* 0x0000000000007b1d */ /* 0x000fe20000010000 */
[----:B------:R-:W-:Y:S01]  /*56a50*/  MOV R142, R209 ;  /* 0x000000d1008e7202 */ /* 0x000fe20000000f00 */
[----:B------:R-:W-:-:S04]  /*56a60*/  IMAD.MOV.U32 R143, RZ, RZ, R211 ;  /* 0x000000ffff8f7224 */ /* 0x000fc800078e00d3 */
[----:B------:R-:W-:Y:S02]  /*56a70*/  LDS.128 R92, [R252] ;  /* 0x00000000fc5c7984 */ /* 0x000fe40000000c00 */
[----:B------:R-:W-:Y:S06]  /*56a80*/  BAR.SYNC.DEFER_BLOCKING 0x0 ;  /* 0x0000000000007b1d */ /* 0x000fec0000010000 */
[----:B------:R1:W-:Y:S02]  /*56a90*/  STSM.16.M88.4 [R0], R140 ;  /* 0x0000008c00007844 */ /* 0x0003e40000000200 */
[----:B------:R-:W-:Y:S06]  /*56aa0*/  BAR.SYNC.DEFER_BLOCKING 0x0 ;  /* 0x0000000000007b1d */ /* 0x000fec0000010000 */
[----:B-1----:R-:W2:Y:S04]  /*56ab0*/  LDL.LU R140, [R1+0x104] ;  /* 0x00010400018c7983 */ /* 0x002ea80000300800 */
[----:B------:R-:W2:Y:S04]  /*56ac0*/  LDL.LU R141, [R1+0x10c] ;  /* 0x00010c00018d7983 */ /* 0x000ea80000300800 */
[----:B------:R-:W2:Y:S04]  /*56ad0*/  LDL.LU R142, [R1+0x44] ;  /* 0x00004400018e7983 */ /* 0x000ea80000300800 */
[----:B------:R-:W2:Y:S04]  /*56ae0*/  LDL.LU R143, [R1+0x4c] ;  /* 0x00004c00018f7983 */ /* 0x000ea80000300800 */
[----:B------:R-:W3:Y:S04]  /*56af0*/  LDL.LU R152, [R1+0x1e0] ;  /* 0x0001e00001987983 */ /* 0x000ee80000300800 */
[----:B------:R-:W3:Y:S04]  /*56b00*/  LDL.LU R153, [R1+0x1e8] ;  /* 0x0001e80001997983 */ /* 0x000ee80000300800 */
[----:B------:R-:W4:Y:S04]  /*56b10*/  LDL.LU R180, [R1+0xf0] ;  /* 0x0000f00001b47983 */ /* 0x000f280000300800 */
[----:B------:R-:W4:Y:S04]  /*56b20*/  LDL.LU R181, [R1+0xf8] ;  /* 0x0000f80001b57983 */ /* 0x000f280000300800 */
[----:B------:R-:W4:Y:S04]  /*56b30*/  LDL.LU R182, [R1+0x30] ;  /* 0x0000300001b67983 */ /* 0x000f280000300800 */
[----:B------:R-:W4:Y:S04]  /*56b40*/  LDL.LU R183, [R1+0x38] ;  /* 0x0000380001b77983 */ /* 0x000f280000300800 */
[----:B------:R-:W-:Y:S01]  /*56b50*/  LDS.128 R172, [R252] ;  /* 0x00000000fcac7984 */ /* 0x000fe20000000c00 */
[----:B------:R-:W-:Y:S01]  /*56b60*/  BAR.SYNC.DEFER_BLOCKING 0x0 ;  /* 0x0000000000007b1d */ /* 0x000fe20000010000 */
[----:B------:R-:W-:Y:S01]  /*56b70*/  MOV R154, R120 ;  /* 0x00000078009a7202 */ /* 0x000fe20000000f00 */
[----:B------:R-:W-:Y:S01]  /*56b80*/  IMAD.MOV.U32 R155, RZ, RZ, R122 ;  /* 0x000000ffff9b7224 */ /* 0x000fe200078e007a */
[----:B------:R-:W-:Y:S01]  /*56b90*/  MOV R200, R36 ;  /* 0x0000002400c87202 */ /* 0x000fe20000000f00 */
[----:B------:R-:W-:Y:S01]  /*56ba0*/  IMAD.MOV.U32 R201, RZ, RZ, R38 ;  /* 0x000000ffffc97224 */ /* 0x000fe200078e0026 */
[----:B------:R-:W-:Y:S01]  /*56bb0*/  MOV R202, R84 ;  /* 0x0000005400ca7202 */ /* 0x000fe20000000f00 */
[----:B------:R-:W-:Y:S01]  /*56bc0*/  IMAD.MOV.U32 R203, RZ, RZ, R86 ;  /* 0x000000ffffcb7224 */ /* 0x000fe200078e0056 */
[----:B--2---:R1:W-:Y:S01]  /*56bd0*/  STSM.16.M88.4 [R0], R140 ;  /* 0x0000008c00007844 */ /* 0x0043e20000000200 */
        /* <DEDUP_REMOVED lines=34> */
[----:B-1----:R-:W-:Y:S01]  /*56e00*/  MOV R182, R85 ;  /* 0x0000005500b67202 */ /* 0x002fe20000000f00 */
[----:B------:R-:W-:-:S04]  /*56e10*/  IMAD.MOV.U32 R183, RZ, RZ, R87 ;  /* 0x000000ffffb77224 */ /* 0x000fc800078e0057 */
[----:B------:R-:W3:Y:S04]  /*56e20*/  LDL.LU R85, [R1+0xfc] ;  /* 0x0000fc0001557983 */ /* 0x000ee80000300800 */
[----:B------:R-:W3:Y:S04]  /*56e30*/  LDL.LU R86, [R1+0x34] ;  /* 0x0000340001567983 */ /* 0x000ee80000300800 */
        /* <DEDUP_REMOVED lines=8> */
[----:B------:R-:W-:-:S04]  /*56ec0*/  IMAD.MOV.U32 R181, RZ, RZ, R39 ;  /* 0x000000ffffb57224 */ /* 0x000fc800078e0027 */
[----:B------:R-:W-:Y:S02]  /*56ed0*/  LDS.128 R36, [R252] ;  /* 0x00000000fc247984 */ /* 0x000fe40000000c00 */
[----:B------:R-:W-:Y:S06]  /*56ee0*/  BAR.SYNC.DEFER_BLOCKING 0x0 ;  /* 0x0000000000007b1d */ /* 0x000fec0000010000 */
[----:B------:R-:W-:Y:S02]  /*56ef0*/  STSM.16.M88.4 [R0], R180 ;  /* 0x000000b400007844 */ /* 0x000fe40000000200 */
[----:B------:R-:W-:Y:S06]  /*56f00*/  BAR.SYNC.DEFER_BLOCKING 0x0 ;  /* 0x0000000000007b1d */ /* 0x000fec0000010000 */
        /* <DEDUP_REMOVED lines=12> */
[----:B------:R-:W2:Y:S04]  /*56fd0*/  LDL.LU R210, [R1+0x10] ;  /* 0x0000100001d27983 */ /* 0x000ea80000300800 */
        /* <DEDUP_REMOVED lines=33> */
[----:B-1----:R-:W2:Y:S04]  /*571f0*/  LDL.LU R208, [R1+0xe4] ;  /* 0x0000e40001d07983 */ /* 0x002ea80000300800 */
[----:B------:R-:W2:Y:S04]  /*57200*/  LDL.LU R209, [R1+0xec] ;  /* 0x0000ec0001d17983 */ /* 0x000ea80000300800 */
[----:B------:R-:W2:Y:S04]  /*57210*/  LDL.LU R210, [R1+0x14] ;  /* 0x0000140001d27983 */ /* 0x000ea80000300800 */
[----:B------:R-:W2:Y:S04]  /*57220*/  LDL.LU R211, [R1+0x1c] ;  /* 0x00001c0001d37983 */ /* 0x000ea80000300800 */
[----:B------:R-:W-:Y:S01]  /*57230*/  LDS.128 R24, [R252] ;  /* 0x00000000fc187984 */ /* 0x000fe20000000c00 */
[----:B------:R-:W-:Y:S06]  /*57240*/  BAR.SYNC.DEFER_BLOCKING 0x0 ;  /* 0x0000000000007b1d */ /* 0x000fec0000010000 */
[----:B------:R1:W-:Y:S02]  /*57250*/  STSM.16.M88.4 [R0], R188 ;  /* 0x000000bc00007844 */ /* 0x0003e40000000200 */
[----:B-1----:R-:W-:Y:S01]  /*57260*/  MOV R188, R145 ;  /* 0x0000009100bc7202 */ /* 0x002fe20000000f00 */
[----:B------:R-:W-:Y:S01]  /*57270*/  IMAD.MOV.U32 R189, RZ, RZ, R147 ;  /* 0x000000ffffbd7224 */ /* 0x000fe200078e0093 */
        /* <DEDUP_REMOVED lines=11> */
[----:B--2---:R-:W-:Y:S02]  /*57330*/  STSM.16.M88.4 [R0], R208 ;  /* 0x000000d000007844 */ /* 0x004fe40000000200 */
[----:B------:R-:W-:Y:S06]  /*57340*/  BAR.SYNC.DEFER_BLOCKING 0x0 ;  /* 0x0000000000007b1d */ /* 0x000fec0000010000 */
[----:B------:R-:W-:Y:S02]  /*57350*/  LDS.128 R224, [R252] ;  /* 0x00000000fce07984 */ /* 0x000fe40000000c00 */
[----:B------:R-:W-:Y:S06]  /*57360*/  BAR.SYNC.DEFER_BLOCKING 0x0 ;  /* 0x0000000000007b1d */ /* 0x000fec0000010000 */
[----:B------:R1:W-:Y:S02]  /*57370*/  STSM.16.M88.4 [R0], R232 ;  /* 0x000000e800007844 */ /* 0x0003e40000000200 */
        /* <DEDUP_REMOVED lines=9> */
[----:B------:R1:W-:Y:S02]  /*57410*/  STSM.16.M88.4 [R0], R188 ;  /* 0x000000bc00007844 */ /* 0x0003e40000000200 */
[----:B------:R-:W-:Y:S06]  /*57420*/  BAR.SYNC.DEFER_BLOCKING 0x0 ;  /* 0x0000000000007b1d */ /* 0x000fec0000010000 */
[----:B------:R-:W-:Y:S01]  /*57430*/  LDS.128 R208, [R252] ;  /* 0x00000000fcd07984 */ /* 0x000fe20000000c00 */
[----:B-1----:R-:W-:Y:S01]  /*57440*/  MOV R188, R72 ;  /* 0x0000004800bc7202 */ /* 0x002fe20000000f00 */
[----:B------:R-:W-:Y:S01]  /*57450*/  IMAD.MOV.U32 R189, RZ, RZ, R74 ;  /* 0x000000ffffbd7224 */ /* 0x000fe200078e004a */
[----:B------:R-:W-:Y:S01]  /*57460*/  MOV R190, R88 ;  /* 0x0000005800be7202 */ /* 0x000fe20000000f00 */
[----:B------:R-:W-:Y:S01]  /*57470*/  IMAD.MOV.U32 R191, RZ, RZ, R90 ;  /* 0x000000ffffbf7224 */ /* 0x000fe200078e005a */
[----:B------:R-:W-:Y:S06]  /*57480*/  BAR.SYNC.DEFER_BLOCKING 0x0 ;  /* 0x0000000000007b1d */ /* 0x000fec0000010000 */
[----:B------:R-:W-:Y:S02]  /*57490*/  STSM.16.M88.4 [R0], R188 ;  /* 0x000000bc00007844 */ /* 0x000fe40000000200 */
[----:B------:R-:W-:Y:S01]  /*574a0*/  BAR.SYNC.DEFER_BLOCKING 0x0 ;  /* 0x0000000000007b1d */ /* 0x000fe20000010000 */
[----:B------:R-:W-:Y:S01]  /*574b0*/  MOV R234, R236 ;  /* 0x000000ec00ea7202 */ /* 0x000fe20000000f00 */
[----:B------:R-:W-:-:S04]  /*574c0*/  IMAD.MOV.U32 R235, RZ, RZ, R238 ;  /* 0x000000ffffeb7224 */ /* 0x000fc800078e00ee */
[----:B------:R-:W-:Y:S02]  /*574d0*/  LDS.128 R188, [R252] ;  /* 0x00000000fcbc7984 */ /* 0x000fe40000000c00 */
[----:B------:R-:W-:Y:S01]  /*574e0*/  BAR.SYNC.DEFER_BLOCKING 0x0 ;  /* 0x0000000000007b1d */ /* 0x000fe20000010000 */
[----:B------:R-:W-:Y:S01]  /*574f0*/  MOV R96, R97 ;  /* 0x0000006100607202 */ /* 0x000fe20000000f00 */
[----:B------:R-:W-:Y:S01]  /*57500*/  IMAD.MOV.U32 R97, RZ, RZ, R99 ;  /* 0x000000ffff617224 */ /* 0x000fe200078e0063 */
[----:B------:R-:W-:Y:S01]  /*57510*/  MOV R98, R161 ;  /* 0x000000a100627202 */ /* 0x000fe20000000f00 */
[----:B------:R-:W-:Y:S02]  /*57520*/  IMAD.MOV.U32 R99, RZ, RZ, R163 ;  /* 0x000000ffff637224 */ /* 0x000fe400078e00a3 */
[----:B--2---:R1:W-:Y:S02]  /*57530*/  STSM.16.M88.4 [R0], R232 ;  /* 0x000000e800007844 */ /* 0x0043e40000000200 */
[----:B------:R-:W-:Y:S06]  /*57540*/  BAR.SYNC.DEFER_BLOCKING 0x0 ;  /* 0x0000000000007b1d */ /* 0x000fec0000010000 */
[----:B-1----:R-:W2:Y:S04]  /*57550*/  LDL.LU R232, [R1+0xd4] ;  /* 0x0000d40001e87983 */ /* 0x002ea80000300800 */
        /* <DEDUP_REMOVED lines=29> */
[----:B--2---:R-:W-:Y:S02]  /*57730*/  STSM.16.M88.4 [R0], R232 ;  /* 0x000000e800007844 */ /* 0x004fe40000000200 */
[----:B------:R-:W-:Y:S06]  /*57740*/  BAR.SYNC.DEFER_BLOCKING 0x0 ;  /* 0x0000000000007b1d */ /* 0x000fec0000010000 */
[----:B------:R-:W-:Y:S02]  /*57750*/  LDS.128 R96, [R252] ;  /* 0x00000000fc607984 */ /* 0x000fe40000000c00 */
[----:B------:R-:W-:Y:S06]  /*57760*/  BAR.SYNC.DEFER_BLOCKING 0x0 ;  /* 0x0000000000007b1d */ /* 0x000fec0000010000 */
[----:B------:R1:W-:Y:S02]  /*57770*/  STSM.16.M88.4 [R0], R236 ;  /* 0x000000ec00007844 */ /* 0x0003e40000000200 */
[----:B------:R-:W-:Y:S06]  /*57780*/  BAR.SYNC.DEFER_BLOCKING 0x0 ;  /* 0x0000000000007b1d */ /* 0x000fec0000010000 */
[----:B------:R-:W2:Y:S02]  /*57790*/  LDS.128 R192, [R252] ;  /* 0x00000000fcc07984 */ /* 0x000ea40000000c00 */
[----:B------:R-:W-:Y:S06]  /*577a0*/  BAR.SYNC.DEFER_BLOCKING 0x0 ;  /* 0x0000000000007b1d */ /* 0x000fec0000010000 */
[----:B------:R-:W-:Y:S02]  /*577b0*/  STSM.16.M88.4 [R0], R240 ;  /* 0x000000f000007844 */ /* 0x000fe40000000200 */
[----:B------:R-:W-:Y:S06]  /*577c0*/  BAR.SYNC.DEFER_BLOCKING 0x0 ;  /* 0x0000000000007b1d */ /* 0x000fec0000010000 */
[----:B------:R-:W3:Y:S01]  /*577d0*/  LDS.128 R232, [R252] ;  /* 0x00000000fce87984 */ /* 0x000ee20000000c00 */
[----:B-1----:R-:W-:Y:S01]  /*577e0*/  MOV R236, R148 ;  /* 0x0000009400ec7202 */ /* 0x002fe20000000f00 */
[----:B------:R-:W-:Y:S01]  /*577f0*/  IMAD.MOV.U32 R237, RZ, RZ, R150 ;  /* 0x000000ffffed7224 */ /* 0x000fe200078e0096 */
[----:B------:R-:W-:Y:S01]  /*57800*/  MOV R238, R216 ;  /* 0x000000d800ee7202 */ /* 0x000fe20000000f00 */
[----:B------:R-:W-:Y:S01]  /*57810*/  IMAD.MOV.U32 R239, RZ, RZ, R218 ;  /* 0x000000ffffef7224 */ /* 0x000fe200078e00da */
[----:B------:R-:W-:Y:S06]  /*57820*/  BAR.SYNC.DEFER_BLOCKING 0x0 ;  /* 0x0000000000007b1d */ /* 0x000fec0000010000 */
[----:B--2---:R1:W-:Y:S01]  /*57830*/  STL [R1+0x1f08], R195 ;  /* 0x001f08c301007387 */ /* 0x0043e20000100800 */
[----:B------:R-:W-:Y:S01]  /*57840*/  MOV R100, R101 ;  /* 0x0000006500647202 */ /* 0x000fe20000000f00 */
[----:B------:R-:W2:Y:S02]  /*57850*/  LDC R218, c[0x0][0x244] ;  /* 0x00009100ffda7b82 */ /* 0x000ea40000000800 */
[----:B-1----:R-:W2:Y:S04]  /*57860*/  LDL.LU R195, [R1+0x3a4] ;  /* 0x0003a40001c37983 */ /* 0x002ea80000300800 */
[----:B------:R1:W-:Y:S02]  /*57870*/  STSM.16.M88.4 [R0], R236 ;  /* 0x000000ec00007844 */ /* 0x0003e40000000200 */
[----:B------:R-:W-:Y:S06]  /*57880*/  BAR.SYNC.DEFER_BLOCKING 0x0 ;  /* 0x0000000000007b1d */ /* 0x000fec0000010000 */
[----:B---3--:R-:W-:Y:S04]  /*57890*/  STL [R1+0x1f00], R235 ;  /* 0x001f00eb01007387 */ /* 0x008fe80000100800 */
[----:B-1----:R-:W3:Y:S04]  /*578a0*/  LDL.LU R236, [R1+0xc0] ;  /* 0x0000c00001ec7983 */ /* 0x002ee80000300800 */
[----:B------:R-:W3:Y:S04]  /*578b0*/  LDL.LU R237, [R1+0xc8] ;  /* 0x0000c80001ed7983 */ /* 0x000ee80000300800 */
[----:B------:R-:W1:Y:S01]  /*578c0*/  LDS.128 R240, [R252] ;  /* 0x00000000fcf07984 */ /* 0x000e620000000c00 */
[----:B------:R-:W-:Y:S01]  /*578d0*/  MOV R238, R228 ;  /* 0x000000e400ee7202 */ /* 0x000fe20000000f00 */
[----:B------:R-:W-:Y:S01]  /*578e0*/  IMAD.MOV.U32 R239, RZ, RZ, R230 ;  /* 0x000000ffffef7224 */ /* 0x000fe200078e00e6 */
[----:B------:R-:W-:Y:S01]  /*578f0*/  BAR.SYNC.DEFER_BLOCKING 0x0 ;  /* 0x0000000000007b1d */ /* 0x000fe20000010000 */
[----:B------:R-:W-:Y:S01]  /*57900*/  IMAD.MOV.U32 R101, RZ, RZ, R103 ;  /* 0x000000ffff657224 */ /* 0x000fe200078e0067 */
[----:B------:R-:W-:Y:S01]  /*57910*/  MOV R102, R165 ;  /* 0x000000a500667202 */ /* 0x000fe20000000f00 */
[----:B------:R-:W-:Y:S01]  /*57920*/  IMAD.MOV.U32 R103, RZ, RZ, R167 ;  /* 0x000000ffff677224 */ /* 0x000fe200078e00a7 */
[----:B------:R-:W-:Y:S01]  /*57930*/  MOV R148, R149 ;  /* 0x0000009500947202 */ /* 0x000fe20000000f00 */
[----:B------:R-:W-:Y:S01]  /*57940*/  IMAD.MOV.U32 R149, RZ, RZ, R151 ;  /* 0x000000ffff957224 */ /* 0x000fe200078e0097 */
[----:B------:R-:W-:Y:S01]  /*57950*/  MOV R150, R217 ;  /* 0x000000d900967202 */ /* 0x000fe20000000f00 */
[----:B------:R-:W-:Y:S01]  /*57960*/  IMAD.MOV.U32 R151, RZ, RZ, R219 ;  /* 0x000000ffff977224 */ /* 0x000fe200078e00db */
[----:B------:R-:W4:Y:S04]  /*57970*/  LDL.LU R230, [R1+0x110] ;  /* 0x0001100001e67983 */ /* 0x000f280000300800 */
[----:B-1----:R-:W-:Y:S04]  /*57980*/  STL [R1+0x1f04], R243 ;  /* 0x001f04f301007387 */ /* 0x002fe80000100800 */
[----:B---3--:R-:W-:Y:S01]  /*57990*/  STSM.16.M88.4 [R0], R236 ;  /* 0x000000ec00007844 */ /* 0x008fe20000000200 */
[----:B------:R-:W-:Y:S06]  /*579a0*/  BAR.SYNC.DEFER_BLOCKING 0x0 ;  /* 0x0000000000007b1d */ /* 0x000fec0000010000 */
[----:B------:R-:W1:Y:S02]  /*579b0*/  LDS.128 R164, [R252] ;  /* 0x00000000fca47984 */ /* 0x000e640000000c00 */
[----:B------:R-:W-:Y:S06]  /*579c0*/  BAR.SYNC.DEFER_BLOCKING 0x0 ;  /* 0x0000000000007b1d */ /* 0x000fec0000010000 */
[----:B------:R3:W-:Y:S02]  /*579d0*/  STSM.16.M88.4 [R0], R100 ;  /* 0x0000006400007844 */ /* 0x0007e40000000200 */
[----:B---3--:R-:W-:Y:S01]  /*579e0*/  MOV R102, R9 ;  /* 0x0000000900667202 */ /* 0x008fe20000000f00 */
[----:B------:R-:W-:Y:S01]  /*579f0*/  IMAD.MOV.U32 R103, RZ, RZ, R11 ;  /* 0x000000ffff677224 */ /* 0x000fe200078e000b */
[----:B------:R-:W-:Y:S01]  /*57a00*/  BAR.SYNC.DEFER_BLOCKING 0x0 ;  /* 0x0000000000007b1d */ /* 0x000fe20000010000 */
[----:B------:R-:W-:Y:S01]  /*57a10*/  MOV R100, R197 ;  /* 0x000000c500647202 */ /* 0x000fe20000000f00 */
[----:B------:R-:W-:-:S04]  /*57a20*/  IMAD.MOV.U32 R101, RZ, RZ, R199 ;  /* 0x000000ffff657224 */ /* 0x000fc800078e00c7 */
[----:B------:R-:W3:Y:S02]  /*57a30*/  LDS.128 R8, [R252] ;  /* 0x00000000fc087984 */ /* 0x000ee40000000c00 */
[----:B------:R-:W-:Y:S06]  /*57a40*/  BAR.SYNC.DEFER_BLOCKING 0x0 ;  /* 0x0000000000007b1d */ /* 0x000fec0000010000 */
[----:B------:R-:W-:Y:S02]  /*57a50*/  STSM.16.M88.4 [R0], R100 ;  /* 0x0000006400007844 */ /* 0x000fe40000000200 */
[----:B------:R-:W-:Y:S06]  /*57a60*/  BAR.SYNC.DEFER_BLOCKING 0x0 ;  /* 0x0000000000007b1d */ /* 0x000fec0000010000 */
[----:B------:R-:W3:Y:S02]  /*57a70*/  LDS.128 R100, [R252] ;  /* 0x00000000fc647984 */ /* 0x000ee40000000c00 */
[----:B------:R-:W-:Y:S06]  /*57a80*/  BAR.SYNC.DEFER_BLOCKING 0x0 ;  /* 0x0000000000007b1d */ /* 0x000fec0000010000 */
[----:B-1----:R1:W-:Y:S04]  /*57a90*/  STL [R1+0x1f0c], R167 ;  /* 0x001f0ca701007387 */ /* 0x0023e80000100800 */
[----:B-1----:R-:W4:Y:S04]  /*57aa0*/  LDL.LU R167, [R1+0x3a0] ;  /* 0x0003a00001a77983 */ /* 0x002f280000300800 */
[----:B------:R1:W-:Y:S01]  /*57ab0*/  STSM.16.M88.4 [R0], R148 ;  /* 0x0000009400007844 */ /* 0x0003e20000000200 */
[----:B------:R-:W-:Y:S06]  /*57ac0*/  BAR.SYNC.DEFER_BLOCKING 0x0 ;  /* 0x0000000000007b1d */ /* 0x000fec0000010000 */
[----:B-1----:R-:W3:Y:S04]  /*57ad0*/  LDL.LU R148, [R1+0xc4] ;  /* 0x0000c40001947983 */ /* 0x002ee80000300800 */
[----:B------:R-:W3:Y:S04]  /*57ae0*/  LDL.LU R149, [R1+0xcc] ;  /* 0x0000cc0001957983 */ /* 0x000ee80000300800 */
[----:B------:R-:W3:Y:S04]  /*57af0*/  LDL.LU R237, [R1+0xb0] ;  /* 0x0000b00001ed7983 */ /* 0x000ee80000300800 */
[----:B------:R-:W3:Y:S04]  /*57b00*/  LDL.LU R238, [R1+0x80] ;  /* 0x0000800001ee7983 */ /* 0x000ee80000300800 */
[----:B------:R-:W3:Y:S04]  /*57b10*/  LDL.LU R239, [R1+0x50] ;  /* 0x0000500001ef7983 */ /* 0x000ee80000300800 */
[----:B------:R-:W3:Y:S04]  /*57b20*/  LDL.LU R243, [R1+0x5b8] ;  /* 0x0005b80001f37983 */ /* 0x000ee80000300800 */
[----:B------:R-:W1:Y:S04]  /*57b30*/  LDS.128 R196, [R252] ;  /* 0x00000000fcc47984 */ /* 0x000e680000000c00 */
[----:B------:R-:W3:Y:S01]  /*57b40*/  LDL.LU R235, [R1+0x5d0] ;  /* 0x0005d00001eb7983 */ /* 0x000ee20000300800 */
[----:B------:R-:W-:Y:S01]  /*57b50*/  MOV R150, R229 ;  /* 0x000000e500967202 */ /* 0x000fe20000000f00 */
[----:B------:R-:W-:Y:S01]  /*57b60*/  IMAD.MOV.U32 R151, RZ, RZ, R231 ;  /* 0x000000ffff977224 */ /* 0x000fe200078e00e7 */
[----:B------:R-:W-:Y:S06]  /*57b70*/  BAR.SYNC.DEFER_BLOCKING 0x0 ;  /* 0x0000000000007b1d */ /* 0x000fec0000010000 */
[----:B------:R-:W3:Y:S01]  /*57b80*/  LDL.LU R236, [R1+0x5bc] ;  /* 0x0005bc0001ec7983 */ /* 0x000ee20000300800 */
[C---:B--2---:R-:W-:Y:S01]  /*57b90*/  IMAD R216, R195.reuse, R218, RZ ;  /* 0x000000dac3d87224 */ /* 0x044fe200078e02ff */
[----:B------:R-:W-:-:S04]  /*57ba0*/  ISETP.GE.AND P1, PT, R195, UR4, PT ;  /* 0x00000004c3007c0c */ /* 0x000fc8000bf26270 */
[C---:B----4-:R-:W-:Y:S01]  /*57bb0*/  ISETP.LT.AND P1, PT, R167.reuse, UR29, !P1 ;  /* 0x0000001da7007c0c */ /* 0x050fe2000cf21270 */
[----:B------:R-:W-:Y:S01]  /*57bc0*/  IMAD R228, R167, UR24, RZ ;  /* 0x00000018a7e47c24 */ /* 0x000fe2000f8e02ff */
[----:B---3--:R2:W-:Y:S01]  /*57bd0*/  STSM.16.M88.4 [R0], R148 ;  /* 0x0000009400007844 */ /* 0x0085e20000000200 */
[----:B------:R-:W-:Y:S01]  /*57be0*/  BAR.SYNC.DEFER_BLOCKING 0x0 ;  /* 0x0000000000007b1d */ /* 0x000fe20000010000 */
[----:B--2---:R-:W-:-:S04]  /*57bf0*/  LEA R148, P2, R216, UR10, 0x2 ;  /* 0x0000000ad8947c11 */ /* 0x004fc8000f8410ff */
[----:B------:R-:W-:-:S03]  /*57c00*/  LEA.HI.X.SX32 R149, R216, UR11, 0x2, P2 ;  /* 0x0000000bd8957c11 */ /* 0x000fc600090f16ff */
[----:B------:R-:W-:-:S05]  /*57c10*/  IMAD.WIDE R2, R228, 0x4, R148 ;  /* 0x00000004e4027825 */ /* 0x000fca00078e0294 */
[----:B------:R2:W-:Y:S04]  /*57c20*/  @P1 STG.E desc[UR8][R2.64], R230 ;  /* 0x000000e602001986 */ /* 0x0005e8000c101908 */
[----:B--2---:R-:W2:Y:S01]  /*57c30*/  LDL.LU R230, [R1+0x20] ;  /* 0x0000200001e67983 */ /* 0x004ea20000300800 */
[C---:B------:R-:W-:Y:S01]  /*57c40*/  IMAD R0, R243.reuse, R218, RZ ;  /* 0x000000daf3007224 */ /* 0x040fe200078e02ff */
[----:B------:R-:W-:Y:S02]  /*57c50*/  ISETP.GE.AND P1, PT, R243, UR12, PT ;  /* 0x0000000cf3007c0c */ /* 0x000fe4000bf26270 */
[----:B------:R-:W3:Y:S02]  /*57c60*/  LDL.LU R229, [R1+0x114] ;  /* 0x0001140001e57983 */ /* 0x000ee40000300800 */
[----:B------:R-:W-:-:S02]  /*57c70*/  LEA R150, P2, R0, UR10, 0x2 ;  /* 0x0000000a00967c11 */ /* 0x000fc4000f8410ff */
[----:B------:R-:W-:Y:S02]  /*57c80*/  ISETP.LT.AND P1, PT, R167, UR31, !P1 ;  /* 0x0000001fa7007c0c */ /* 0x000fe4000cf21270 */
[----:B------:R-:W-:-:S03]  /*57c90*/  LEA.HI.X.SX32 R151, R0, UR11, 0x2, P2 ;  /* 0x0000000b00977c11 */ /* 0x000fc600090f16ff */
[----:B------:R-:W-:Y:S01]  /*57ca0*/  IMAD.WIDE R2, R228, 0x4, R150 ;  /* 0x00000004e4027825 */ /* 0x000fe200078e0296 */
[----:B------:R-:W-:-:S07]  /*57cb0*/  LEA R0, R218, R216, 0x7 ;  /* 0x000000d8da007211 */ /* 0x000fce00078e38ff */
[----:B------:R4:W-:Y:S01]  /*57cc0*/  @P1 STG.E desc[UR8][R2.64], R237 ;  /* 0x000000ed02001986 */ /* 0x0009e2000c101908 */
[----:B------:R-:W-:Y:S01]  /*57cd0*/  ISETP.GE.AND P1, PT, R167, UR5, PT ;  /* 0x00000005a7007c0c */ /* 0x000fe2000bf26270 */
[----:B------:R-:W-:Y:S01]  /*57ce0*/  IMAD R218, R218, 0x40, R0 ;  /* 0x00000040dada7824 */ /* 0x000fe200078e0200 */
[C---:B------:R-:W-:Y:S01]  /*57cf0*/  LEA R216, P2, R0.reuse, UR10, 0x2 ;  /* 0x0000000a00d87c11 */ /* 0x040fe2000f8410ff */
[----:B------:R-:W-:Y:S01]  /*57d00*/  ULDC.64 UR4, c[0x0][0x228] ;  /* 0x00008a0000047ab9 */ /* 0x000fe20000000a00 */
[----:B------:R-:W-:Y:S01]  /*57d10*/  ISETP.LT.AND P3, PT, R235, UR6, !P1 ;  /* 0x00000006eb007c0c */ /* 0x000fe2000cf61270 */
[----:B------:R-:W-:Y:S01]  /*57d20*/  ULDC UR6, c[0x0][0x228] ;  /* 0x00008a0000067ab9 */ /* 0x000fe20000000800 */
[----:B------:R-:W-:-:S03]  /*57d30*/  LEA.HI.X.SX32 R217, R0, UR11, 0x2, P2 ;  /* 0x0000000b00d97c11 */ /* 0x000fc600090f16ff */
[----:B----4-:R-:W-:Y:S01]  /*57d40*/  IMAD.WIDE R2, R228, 0x4, R216 ;  /* 0x00000004e4027825 */ /* 0x010fe200078e02d8 */
[----:B------:R-:W-:Y:S01]  /*57d50*/  ISETP.LT.AND P1, PT, R236, UR4, !P1 ;  /* 0x00000004ec007c0c */ /* 0x000fe2000cf21270 */
[----:B------:R-:W4:Y:S01]  /*57d60*/  LDL.LU R237, [R1+0xb4] ;  /* 0x0000b40001ed7983 */ /* 0x000f220000300800 */
[----:B------:R-:W-:Y:S01]  /*57d70*/  IADD3 R0, R167, 0x1, RZ ;  /* 0x00000001a7007810 */ /* 0x000fe20007ffe0ff */
[----:B------:R-:W-:-:S04]  /*57d80*/  ULDC UR4, c[0x0][0x22c] ;  /* 0x00008b0000047ab9 */ /* 0x000fc80000000800 */
[----:B------:R1:W-:Y:S02]  /*57d90*/  @P3 STG.E desc[UR8][R2.64], R238 ;  /* 0x000000ee02003986 */ /* 0x0003e4000c101908 */
[C---:B-1----:R-:W-:Y:S02]  /*57da0*/  LEA R2, P2, R218.reuse, UR10, 0x2 ;  /* 0x0000000ada027c11 */ /* 0x042fe4000f8410ff */
[----:B------:R-:W4:Y:S02]  /*57db0*/  LDL.LU R238, [R1+0x84] ;  /* 0x0000840001ee7983 */ /* 0x000f240000300800 */
[----:B------:R-:W-:Y:S01]  /*57dc0*/  LEA.HI.X.SX32 R3, R218, UR11, 0x2, P2 ;  /* 0x0000000bda037c11 */ /* 0x000fe200090f16ff */
[----:B------:R-:W-:Y:S02]  /*57dd0*/  ULDC.64 UR10, c[0x0][0x228] ;  /* 0x00008a00000a7ab9 */ /* 0x000fe40000000a00 */
[----:B------:R-:W-:-:S05]  /*57de0*/  IMAD.WIDE R218, R228, 0x4, R2 ;  /* 0x00000004e4da7825 */ /* 0x000fca00078e0202 */
[----:B------:R1:W-:Y:S01]  /*57df0*/  @P1 STG.E desc[UR8][R218.64], R239 ;  /* 0x000000efda001986 */ /* 0x0003e2000c101908 */
[----:B------:R-:W-:Y:S01]  /*57e00*/  ISETP.GE.AND P1, PT, R0, UR13, PT ;  /* 0x0000000d00007c0c */ /* 0x000fe2000bf26270 */
[----:B------:R-:W-:Y:S01]  /*57e10*/  VIADD R0, R228, UR24 ;  /* 0x00000018e4007c36 */ /* 0x000fe20008000000 */
[----:B------:R-:W-:Y:S02]  /*57e20*/  ULDC.64 UR12, c[0x0][0x228] ;  /* 0x00008a00000c7ab9 */ /* 0x000fe40000000a00 */
[----:B------:R-:W-:Y:S01]  /*57e30*/  ISETP.LT.AND P2, PT, R195, UR22, !P1 ;  /* 0x00000016c3007c0c */ /* 0x000fe2000cf41270 */
[----:B-1----:R-:W4:Y:S01]  /*57e40*/  LDL.LU R239, [R1+0x54] ;  /* 0x0000540001ef7983 */ /* 0x002f220000300800 */
[----:B------:R-:W-:-:S11]  /*57e50*/  IMAD.WIDE R218, R0, 0x4, R148 ;  /* 0x0000000400da7825 */ /* 0x000fd600078e0294 */
[----:B--2---:R1:W-:Y:S04]  /*57e60*/  @P2 STG.E desc[UR8][R218.64], R230 ;  /* 0x000000e6da002986 */ /* 0x0043e8000c101908 */
[----:B-1----:R-:W2:Y:S01]  /*57e70*/  LDL.LU R230, [R1+0x24] ;  /* 0x0000240001e67983 */ /* 0x002ea20000300800 */
[----:B------:R-:W-:Y:S01]  /*57e80*/  ISETP.LT.AND P2, PT, R243, UR20, !P1 ;  /* 0x00000014f3007c0c */ /* 0x000fe2000cf41270 */
[----:B------:R-:W-:-:S12]  /*57e90*/  IMAD.WIDE R218, R0, 0x4, R150 ;  /* 0x0000000400da7825 */ /* 0x000fd800078e0296 */
[----:B------:R1:W-:Y:S01]  /*57ea0*/  @P2 STG.E desc[UR8][R218.64], R248 ;  /* 0x000000f8da002986 */ /* 0x0003e2000c101908 */
[----:B------:R-:W-:Y:S02]  /*57eb0*/  ISETP.LT.AND P2, PT, R235, UR18, !P1 ;  /* 0x00000012eb007c0c */ /* 0x000fe4000cf41270 */
[----:B------:R-:W-:Y:S01]  /*57ec0*/  ISETP.LT.AND P1, PT, R236, UR16, !P1 ;  /* 0x00000010ec007c0c */ /* 0x000fe2000cf21270 */
[----:B-1----:R-:W-:-:S10]  /*57ed0*/  IMAD.WIDE R218, R0, 0x4, R216 ;  /* 0x0000000400da7825 */ /* 0x002fd400078e02d8 */
[----:B------:R1:W-:Y:S02]  /*57ee0*/  @P2 STG.E desc[UR8][R218.64], R244 ;  /* 0x000000f4da002986 */ /* 0x0003e4000c101908 */
[----:B-1----:R-:W-:-:S05]  /*57ef0*/  IMAD.WIDE R218, R0, 0x4, R2 ;  /* 0x0000000400da7825 */ /* 0x002fca00078e0202 */
[----:B------:R1:W-:Y:S02]  /*57f00*/  @P1 STG.E desc[UR8][R218.64], R48 ;  /* 0x00000030da001986 */ /* 0x0003e4000c101908 */
[----:B-1----:R-:W-:-:S04]  /*57f10*/  IADD3 R48, R167, 0x2, RZ ;  /* 0x00000002a7307810 */ /* 0x002fc80007ffe0ff */
[----:B------:R-:W-:Y:S01]  /*57f20*/  ISETP.GE.AND P1, PT, R48, UR4, PT ;  /* 0x0000000430007c0c */ /* 0x000fe2000bf26270 */
[----:B------:R-:W-:Y:S01]  /*57f30*/  VIADD R0, R0, UR24 ;  /* 0x0000001800007c36 */ /* 0x000fe20008000000 */
[----:B------:R-:W-:Y:S01]  /*57f40*/  IADD3 R48, R167, 0x3, RZ ;  /* 0x00000003a7307810 */ /* 0x000fe20007ffe0ff */
[----:B------:R-:W-:Y:S01]  /*57f50*/  ULDC UR4, c[0x0][0x22c] ;  /* 0x00008b0000047ab9 */ /* 0x000fe20000000800 */
[----:B------:R-:W-:Y:S01]  /*57f60*/  ISETP.LT.AND P2, PT, R195, UR14, !P1 ;  /* 0x0000000ec3007c0c */ /* 0x000fe2000cf41270 */
[----:B------:R-:W-:Y:S01]  /*57f70*/  IMAD.WIDE R218, R0, 0x4, R148 ;  /* 0x0000000400da7825 */ /* 0x000fe200078e0294 */
[----:B------:R-:W-:Y:S01]  /*57f80*/  ISETP.LT.AND P3, PT, R243, UR12, !P1 ;  /* 0x0000000cf3007c0c */ /* 0x000fe2000cf61270 */
[----:B------:R-:W-:Y:S01]  /*57f90*/  ULDC UR12, c[0x0][0x228] ;  /* 0x00008a00000c7ab9 */ /* 0x000fe20000000800 */
[----:B------:R-:W-:-:S09]  /*57fa0*/  ULDC UR14, c[0x0][0x228] ;  /* 0x00008a00000e7ab9 */ /* 0x000fd20000000800 */
[----:B---3--:R1:W-:Y:S01]  /*57fb0*/  @P2 STG.E desc[UR8][R218.64], R229 ;  /* 0x000000e5da002986 */ /* 0x0083e2000c101908 */
[----:B------:R-:W-:Y:S01]  /*57fc0*/  ISETP.LT.AND P2, PT, R235, UR10, !P1 ;  /* 0x0000000aeb007c0c */ /* 0x000fe2000cf41270 */
[----:B------:R-:W-:Y:S01]  /*57fd0*/  ULDC UR10, c[0x0][0x228] ;  /* 0x00008a00000a7ab9 */ /* 0x000fe20000000800 */
[----:B------:R-:W-:Y:S01]  /*57fe0*/  ISETP.LT.AND P1, PT, R236, UR26, !P1 ;  /* 0x0000001aec007c0c */ /* 0x000fe2000cf21270 */
[----:B-1----:R-:W3:Y:S01]  /*57ff0*/  LDL.LU R229, [R1+0x118] ;  /* 0x0001180001e57983 */ /* 0x002ee20000300800 */
[----:B------:R-:W-:-:S05]  /*58000*/  IMAD.WIDE R218, R0, 0x4, R150 ;  /* 0x0000000400da7825 */ /* 0x000fca00078e0296 */
[----:B----4-:R1:W-:Y:S02]  /*58010*/  @P3 STG.E desc[UR8][R218.64], R237 ;  /* 0x000000edda003986 */ /* 0x0103e4000c101908 */
[C---:B-1----:R-:W-:Y:S02]  /*58020*/  IMAD.WIDE R218, R0.reuse, 0x4, R216 ;  /* 0x0000000400da7825 */ /* 0x042fe400078e02d8 */
[----:B------:R-:W4:Y:S04]  /*58030*/  LDL.LU R237, [R1+0xb8] ;  /* 0x0000b80001ed7983 */ /* 0x000f280000300800 */
[----:B------:R1:W-:Y:S02]  /*58040*/  @P2 STG.E desc[UR8][R218.64], R238 ;  /* 0x000000eeda002986 */ /* 0x0003e4000c101908 */
[----:B-1----:R-:W-:-:S02]  /*58050*/  IMAD.WIDE R218, R0, 0x4, R2 ;  /* 0x0000000400da7825 */ /* 0x002fc400078e0202 */
[----:B------:R-:W4:Y:S04]  /*58060*/  LDL.LU R238, [R1+0x88] ;  /* 0x0000880001ee7983 */ /* 0x000f280000300800 */
[----:B------:R1:W-:Y:S01]  /*58070*/  @P1 STG.E desc[UR8][R218.64], R239 ;  /* 0x000000efda001986 */ /* 0x0003e2000c101908 */
[----:B------:R-:W-:Y:S01]  /*58080*/  ISETP.GE.AND P1, PT, R48, UR4, PT ;  /* 0x0000000430007c0c */ /* 0x000fe2000bf26270 */
[----:B------:R-:W-:Y:S01]  /*58090*/  VIADD R0, R0, UR24 ;  /* 0x0000001800007c36 */ /* 0x000fe20008000000 */
[----:B------:R-:W-:Y:S02]  /*580a0*/  ULDC UR4, c[0x0][0x228] ;  /* 0x00008a0000047ab9 */ /* 0x000fe40000000800 */
[----:B------:R-:W-:Y:S01]  /*580b0*/  ISETP.LT.AND P2, PT, R195, UR28, !P1 ;  /* 0x0000001cc3007c0c */ /* 0x000fe2000cf41270 */
[----:B-1----:R-:W4:Y:S01]  /*580c0*/  LDL.LU R239, [R1+0x58] ;  /* 0x0000580001ef7983 */ /* 0x002f220000300800 */
[----:B------:R-:W-:-:S11]  /*580d0*/  IMAD.WIDE R218, R0, 0x4, R148 ;  /* 0x0000000400da7825 */ /* 0x000fd600078e0294 */
[----:B--2---:R1:W-:Y:S04]  /*580e0*/  @P2 STG.E desc[UR8][R218.64], R230 ;  /* 0x000000e6da002986 */ /* 0x0043e8000c101908 */
[----:B-1----:R-:W2:Y:S01]  /*580f0*/  LDL.LU R230, [R1+0x28] ;  /* 0x0000280001e67983 */ /* 0x002ea20000300800 */
[----:B------:R-:W-:Y:S02]  /*58100*/  ISETP.LT.AND P3, PT, R243, UR30, !P1 ;  /* 0x0000001ef3007c0c */ /* 0x000fe4000cf61270 */
[----:B------:R-:W-:Y:S01]  /*58110*/  ISETP.LT.AND P2, PT, R235, UR4, !P1 ;  /* 0x00000004eb007c0c */ /* 0x000fe2000cf41270 */
[----:B------:R-:W-:Y:S01]  /*58120*/  IMAD.WIDE R218, R0, 0x4, R150 ;  /* 0x0000000400da7825 */ /* 0x000fe200078e0296 */
[----:B------:R-:W-:Y:S01]  /*58130*/  ULDC UR4, c[0x0][0x228] ;  /* 0x00008a0000047ab9 */ /* 0x000fe20000000800 */
[----:B------:R-:W-:Y:S01]  /*58140*/  IADD3 R48, R167, 0x4, RZ ;  /* 0x00000004a7307810 */ /* 0x000fe20007ffe0ff */
[----:B------:R-:W2:Y:S01]  /*58150*/  LDL.LU R231, [R1+0x11c] ;  /* 0x00011c0001e77983 */ /* 0x000ea20000300800 */
[----:B------:R-:W-:Y:S01]  /*58160*/  ISETP.LT.AND P1, PT, R236, UR4, !P1 ;  /* 0x00000004ec007c0c */ /* 0x000fe2000cf21270 */
[----:B------:R-:W-:-:S05]  /*58170*/  ULDC UR4, c[0x0][0x22c] ;  /* 0x00008b0000047ab9 */ /* 0x000fca0000000800 */
[----:B------:R1:W-:Y:S02]  /*58180*/  @P3 STG.E desc[UR8][R218.64], R249 ;  /* 0x000000f9da003986 */ /* 0x0003e4000c101908 */
[----:B-1----:R-:W-:-:S05]  /*58190*/  IMAD.WIDE R218, R0, 0x4, R216 ;  /* 0x0000000400da7825 */ /* 0x002fca00078e02d8 */
[----:B------:R1:W-:Y:S02]  /*581a0*/  @P2 STG.E desc[UR8][R218.64], R245 ;  /* 0x000000f5da002986 */ /* 0x0003e4000c101908 */
[----:B-1----:R-:W-:-:S05]  /*581b0*/  IMAD.WIDE R218, R0, 0x4, R2 ;  /* 0x0000000400da7825 */ /* 0x002fca00078e0202 */
[----:B------:R1:W-:Y:S01]  /*581c0*/  @P1 STG.E desc[UR8][R218.64], R49 ;  /* 0x00000031da001986 */ /* 0x0003e2000c101908 */
[----:B------:R-:W-:Y:S01]  /*581d0*/  ISETP.GE.AND P1, PT, R48, UR4, PT ;  /* 0x0000000430007c0c */ /* 0x000fe2000bf26270 */
[----:B------:R-:W-:-:S03]  /*581e0*/  ULDC UR4, c[0x0][0x228] ;  /* 0x00008a0000047ab9 */ /* 0x000fc60000000800 */
[----:B------:R-:W-:Y:S01]  /*581f0*/  ISETP.LT.AND P2, PT, R195, UR4, !P1 ;  /* 0x00000004c3007c0c */ /* 0x000fe2000cf41270 */
[----:B------:R-:W-:Y:S01]  /*58200*/  VIADD R0, R0, UR24 ;  /* 0x0000001800007c36 */ /* 0x000fe20008000000 */
[----:B------:R-:W-:Y:S02]  /*58210*/  ULDC UR4, c[0x0][0x228] ;  /* 0x00008a0000047ab9 */ /* 0x000fe40000000800 */
[----:B------:R-:W-:Y:S01]  /*58220*/  ISETP.LT.AND P3, PT, R243, UR4, !P1 ;  /* 0x00000004f3007c0c */ /* 0x000fe2000cf61270 */
[----:B------:R-:W-:Y:S01]  /*58230*/  ULDC UR4, c[0x0][0x228] ;  /* 0x00008a0000047ab9 */ /* 0x000fe20000000800 */
[----:B-1----:R-:W-:Y:S01]  /*58240*/  IMAD.WIDE R48, R0, 0x4, R148 ;  /* 0x0000000400307825 */ /* 0x002fe200078e0294 */
[----:B------:R-:W-:-:S06]  /*58250*/  IADD3 R218, R167, 0x5, RZ ;  /* 0x00000005a7da7810 */ /* 0x000fcc0007ffe0ff */
[----:B---3--:R1:W-:Y:S01]  /*58260*/  @P2 STG.E desc[UR8][R48.64], R229 ;  /* 0x000000e530002986 */ /* 0x0083e2000c101908 */
[----:B------:R-:W-:Y:S01]  /*58270*/  ISETP.LT.AND P2, PT, R235, UR4, !P1 ;  /* 0x00000004eb007c0c */ /* 0x000fe2000cf41270 */
[----:B------:R-:W-:Y:S02]  /*58280*/  ULDC UR4, c[0x0][0x228] ;  /* 0x00008a0000047ab9 */ /* 0x000fe40000000800 */
[----:B------:R-:W-:Y:S01]  /*58290*/  ISETP.LT.AND P1, PT, R236, UR4, !P1 ;  /* 0x00000004ec007c0c */ /* 0x000fe2000cf21270 */
[----:B------:R-:W-:Y:S01]  /*582a0*/  ULDC UR4, c[0x0][0x22c] ;  /* 0x00008b0000047ab9 */ /* 0x000fe20000000800 */
[----:B-1----:R-:W-:-:S05]  /*582b0*/  IMAD.WIDE R48, R0, 0x4, R150 ;  /* 0x0000000400307825 */ /* 0x002fca00078e0296 */
[----:B----4-:R1:W-:Y:S02]  /*582c0*/  @P3 STG.E desc[UR8][R48.64], R237 ;  /* 0x000000ed30003986 */ /* 0x0103e4000c101908 */
[C---:B-1----:R-:W-:Y:S02]  /*582d0*/  IMAD.WIDE R48, R0.reuse, 0x4, R216 ;  /* 0x0000000400307825 */ /* 0x042fe400078e02d8 */
[----:B------:R-:W3:Y:S04]  /*582e0*/  LDL.LU R237, [R1+0xbc] ;  /* 0x0000bc0001ed7983 */ /* 0x000ee80000300800 */
[----:B------:R1:W-:Y:S02]  /*582f0*/  @P2 STG.E desc[UR8][R48.64], R238 ;  /* 0x000000ee30002986 */ /* 0x0003e4000c101908 */
[----:B-1----:R-:W-:-:S02]  /*58300*/  IMAD.WIDE R48, R0, 0x4, R2 ;  /* 0x0000000400307825 */ /* 0x002fc400078e0202 */
[----:B------:R-:W4:Y:S04]  /*58310*/  LDL.LU R238, [R1+0x8c] ;  /* 0x00008c0001ee7983 */ /* 0x000f280000300800 */
[----:B------:R1:W-:Y:S01]  /*58320*/  @P1 STG.E desc[UR8][R48.64], R239 ;  /* 0x000000ef30001986 */ /* 0x0003e2000c101908 */
[----:B------:R-:W-:Y:S01]  /*58330*/  ISETP.GE.AND P1, PT, R218, UR4, PT ;  /* 0x00000004da007c0c */ /* 0x000fe2000bf26270 */
[----:B------:R-:W-:-:S03]  /*58340*/  ULDC UR4, c[0x0][0x228] ;  /* 0x00008a0000047ab9 */ /* 0x000fc60000000800 */
[----:B------:R-:W-:Y:S01]  /*58350*/  ISETP.LT.AND P2, PT, R195, UR4, !P1 ;  /* 0x00000004c3007c0c */ /* 0x000fe2000cf41270 */
[----:B------:R-:W-:Y:S01]  /*58360*/  VIADD R0, R0, UR24 ;  /* 0x0000001800007c36 */ /* 0x000fe20008000000 */
[----:B------:R-:W-:Y:S01]  /*58370*/  ULDC UR4, c[0x0][0x228] ;  /* 0x00008a0000047ab9 */ /* 0x000fe20000000800 */
[----:B-1----:R-:W4:Y:S02]  /*58380*/  LDL.LU R239, [R1+0x5c] ;  /* 0x00005c0001ef7983 */ /* 0x002f240000300800 */
[----:B------:R-:W-:-:S08]  /*58390*/  IMAD.WIDE R48, R0, 0x4, R148 ;  /* 0x0000000400307825 */ /* 0x000fd000078e0294 */
[----:B--2---:R1:W-:Y:S04]  /*583a0*/  @P2 STG.E desc[UR8][R48.64], R230 ;  /* 0x000000e630002986 */ /* 0x0043e8000c101908 */
[----:B-1----:R-:W2:Y:S01]  /*583b0*/  LDL.LU R230, [R1+0x2c] ;  /* 0x00002c0001e67983 */ /* 0x002ea20000300800 */
[----:B------:R-:W-:Y:S01]  /*583c0*/  ISETP.LT.AND P2, PT, R243, UR4, !P1 ;  /* 0x00000004f3007c0c */ /* 0x000fe2000cf41270 */
[----:B------:R-:W-:Y:S01]  /*583d0*/  ULDC UR4, c[0x0][0x228] ;  /* 0x00008a0000047ab9 */ /* 0x000fe20000000800 */
[----:B------:R-:W-:Y:S01]  /*583e0*/  IMAD.WIDE R48, R0, 0x4, R150 ;  /* 0x0000000400307825 */ /* 0x000fe200078e0296 */
[----:B------:R-:W-:Y:S01]  /*583f0*/  ISETP.LT.AND P3, PT, R235, UR4, !P1 ;  /* 0x00000004eb007c0c */ /* 0x000fe2000cf61270 */
[----:B------:R-:W-:Y:S01]  /*58400*/  ULDC UR4, c[0x0][0x228] ;  /* 0x00008a0000047ab9 */ /* 0x000fe20000000800 */
[----:B------:R-:W-:-:S08]  /*58410*/  IADD3 R218, R167, 0x6, RZ ;  /* 0x00000006a7da7810 */ /* 0x000fd00007ffe0ff */
[----:B------:R1:W-:Y:S01]  /*58420*/  @P2 STG.E desc[UR8][R48.64], R250 ;  /* 0x000000fa30002986 */ /* 0x0003e2000c101908 */
[----:B------:R-:W-:Y:S01]  /*58430*/  ISETP.LT.AND P2, PT, R236, UR4, !P1 ;  /* 0x00000004ec007c0c */ /* 0x000fe2000cf41270 */
[----:B------:R-:W-:Y:S02]  /*58440*/  ULDC UR4, c[0x0][0x22c] ;  /* 0x00008b0000047ab9 */ /* 0x000fe40000000800 */
[----:B------:R-:W-:Y:S01]  /*58450*/  ISETP.GE.AND P1, PT, R218, UR4, PT ;  /* 0x00000004da007c0c */ /* 0x000fe2000bf26270 */
[----:B------:R-:W-:-:S03]  /*58460*/  ULDC UR4, c[0x0][0x228] ;  /* 0x00008a0000047ab9 */ /* 0x000fc60000000800 */
[----:B------:R-:W-:Y:S01]  /*58470*/  ISETP.LT.AND P5, PT, R195, UR4, !P1 ;  /* 0x00000004c3007c0c */ /* 0x000fe2000cfa1270 */
[C---:B------:R-:W-:Y:S01]  /*58480*/  VIADD R229, R0.reuse, UR24 ;  /* 0x0000001800e57c36 */ /* 0x040fe20008000000 */
[----:B------:R-:W-:Y:S01]  /*58490*/  ULDC UR4, c[0x0][0x228] ;  /* 0x00008a0000047ab9 */ /* 0x000fe20000000800 */
[----:B-1----:R-:W-:-:S05]  /*584a0*/  IMAD.WIDE R48, R0, 0x4, R216 ;  /* 0x0000000400307825 */ /* 0x002fca00078e02d8 */
[----:B------:R1:W-:Y:S01]  /*584b0*/  @P3 STG.E desc[UR8][R48.64], R246 ;  /* 0x000000f630003986 */ /* 0x0003e2000c101908 */
[----:B------:R-:W-:Y:S01]  /*584c0*/  ISETP.LT.AND P4, PT, R243, UR4, !P1 ;  /* 0x00000004f3007c0c */ /* 0x000fe2000cf81270 */
[----:B------:R-:W-:Y:S01]  /*584d0*/  ULDC UR4, c[0x0][0x22c] ;  /* 0x00008b0000047ab9 */ /* 0x000fe20000000800 */
[----:B------:R-:W-:Y:S01]  /*584e0*/  ISETP.LT.AND P3, PT, R235, UR6, !P1 ;  /* 0x00000006eb007c0c */ /* 0x000fe2000cf61270 */
[----:B------:R-:W-:Y:S01]  /*584f0*/  IMAD.WIDE R218, R229, 0x4, R216 ;  /* 0x00000004e5da7825 */ /* 0x000fe200078e02d8 */
[----:B------:R-:W-:-:S03]  /*58500*/  ULDC UR6, c[0x0][0x228] ;  /* 0x00008a0000067ab9 */ /* 0x000fc60000000800 */
[----:B-1----:R-:W-:Y:S01]  /*58510*/  IMAD.WIDE R48, R0, 0x4, R2 ;  /* 0x0000000400307825 */ /* 0x002fe200078e0202 */
[----:B------:R-:W-:-:S04]  /*58520*/  IADD3 R0, R167, 0x7, RZ ;  /* 0x00000007a7007810 */ /* 0x000fc80007ffe0ff */
[----:B------:R1:W-:Y:S01]  /*58530*/  @P2 STG.E desc[UR8][R48.64], R50 ;  /* 0x0000003230002986 */ /* 0x0003e2000c101908 */
[----:B------:R-:W-:Y:S01]  /*58540*/  ISETP.GE.AND P2, PT, R0, UR4, PT ;  /* 0x0000000400007c0c */ /* 0x000fe2000bf46270 */
[----:B------:R-:W-:Y:S02]  /*58550*/  ULDC UR4, c[0x0][0x228] ;  /* 0x00008a0000047ab9 */ /* 0x000fe40000000800 */
[----:B------:R-:W-:Y:S01]  /*58560*/  ISETP.LT.AND P1, PT, R236, UR4, !P1 ;  /* 0x00000004ec007c0c */ /* 0x000fe2000cf21270 */
[----:B------:R-:W-:Y:S01]  /*58570*/  ULDC UR4, c[0x0][0x22c] ;  /* 0x00008b0000047ab9 */ /* 0x000fe20000000800 */
[----:B-1----:R-:W-:-:S05]  /*58580*/  IMAD.WIDE R48, R229, 0x4, R148 ;  /* 0x00000004e5307825 */ /* 0x002fca00078e0294 */
[----:B------:R1:W-:Y:S01]  /*58590*/  @P5 STG.E desc[UR8][R48.64], R231 ;  /* 0x000000e730005986 */ /* 0x0003e2000c101908 */
[----:B------:R-:W-:Y:S02]  /*585a0*/  IADD3 R0, R167, 0x8, RZ ;  /* 0x00000008a7007810 */ /* 0x000fe40007ffe0ff */
[----:B------:R-:W-:Y:S01]  /*585b0*/  ISETP.LT.AND P5, PT, R195, UR6, !P2 ;  /* 0x00000006c3007c0c */ /* 0x000fe2000d7a1270 */
[----:B------:R-:W-:Y:S01]  /*585c0*/  ULDC UR6, c[0x0][0x228] ;  /* 0x00008a0000067ab9 */ /* 0x000fe20000000800 */
[----:B-1----:R-:W-:-:S04]  /*585d0*/  IMAD.WIDE R48, R229, 0x4, R150 ;  /* 0x00000004e5307825 */ /* 0x002fc800078e0296 */
[----:B------:R-:W-:Y:S01]  /*585e0*/  VIADD R231, R229, UR24 ;  /* 0x00000018e5e77c36 */ /* 0x000fe20008000000 */
[----:B------:R-:W-:Y:S01]  /*585f0*/  ISETP.LT.AND P6, PT, R235, UR6, !P2 ;  /* 0x00000006eb007c0c */ /* 0x000fe2000d7c1270 */
[----:B------:R-:W-:Y:S01]  /*58600*/  ULDC UR6, c[0x0][0x228] ;  /* 0x00008a0000067ab9 */ /* 0x000fe20000000800 */
[----:B---3--:R1:W-:Y:S02]  /*58610*/  @P4 STG.E desc[UR8][R48.64], R237 ;  /* 0x000000ed30004986 */ /* 0x0083e4000c101908 */
[----:B-1----:R-:W-:Y:S02]  /*58620*/  IMAD.WIDE R48, R229, 0x4, R2 ;  /* 0x00000004e5307825 */ /* 0x002fe400078e0202 */
[----:B----4-:R1:W-:Y:S01]  /*58630*/  @P3 STG.E desc[UR8][R218.64], R238 ;  /* 0x000000eeda003986 */ /* 0x0103e2000c101908 */
[----:B------:R-:W-:Y:S01]  /*58640*/  ISETP.GE.AND P3, PT, R0, UR4, PT ;  /* 0x0000000400007c0c */ /* 0x000fe2000bf66270 */
[----:B------:R-:W-:Y:S01]  /*58650*/  ULDC UR4, c[0x0][0x228] ;  /* 0x00008a0000047ab9 */ /* 0x000fe20000000800 */
[----:B------:R-:W-:-:S02]  /*58660*/  VIADD R0, R167, 0x9 ;  /* 0x00000009a7007836 */ /* 0x000fc40000000000 */
[----:B------:R-:W-:Y:S01]  /*58670*/  ISETP.LT.AND P4, PT, R195, UR12, !P3 ;  /* 0x0000000cc3007c0c */ /* 0x000fe2000df81270 */
[C---:B------:R-:W-:Y:S01]  /*58680*/  IMAD.WIDE R228, R231.reuse, 0x4, R2 ;  /* 0x00000004e7e47825 */ /* 0x040fe200078e0202 */
[C---:B------:R-:W-:Y:S01]  /*58690*/  IADD3 R237, R231.reuse, UR24, RZ ;  /* 0x00000018e7ed7c10 */ /* 0x040fe2000fffe0ff */
[----:B------:R-:W-:Y:S02]  /*586a0*/  ULDC UR12, c[0x0][0x228] ;  /* 0x00008a00000c7ab9 */ /* 0x000fe40000000800 */
[----:B-1----:R-:W-:Y:S01]  /*586b0*/  IMAD.WIDE R218, R231, 0x4, R148 ;  /* 0x00000004e7da7825 */ /* 0x002fe200078e0294 */
[----:B------:R1:W-:Y:S01]  /*586c0*/  @P1 STG.E desc[UR8][R48.64], R239 ;  /* 0x000000ef30001986 */ /* 0x0003e2000c101908 */
[----:B------:R-:W-:Y:S01]  /*586d0*/  ISETP.LT.AND P1, PT, R243, UR4, !P2 ;  /* 0x00000004f3007c0c */ /* 0x000fe2000d721270 */
[----:B------:R-:W-:Y:S01]  /*586e0*/  ULDC UR4, c[0x0][0x22c] ;  /* 0x00008b0000047ab9 */ /* 0x000fe20000000800 */
[----:B------:R-:W-:Y:S01]  /*586f0*/  ISETP.LT.AND P2, PT, R236, UR10, !P2 ;  /* 0x0000000aec007c0c */ /* 0x000fe2000d741270 */
[----:B------:R-:W-:Y:S01]  /*58700*/  ULDC UR10, c[0x0][0x228] ;  /* 0x00008a00000a7ab9 */ /* 0x000fe20000000800 */
[----:B-1----:R-:W-:-:S04]  /*58710*/  IMAD.WIDE R48, R231, 0x4, R150 ;  /* 0x00000004e7307825 */ /* 0x002fc800078e0296 */
[----:B------:R-:W-:-:S04]  /*58720*/  IMAD.WIDE R238, R237, 0x4, R150 ;  /* 0x00000004edee7825 */ /* 0x000fc800078e0296 */
[--C-:B------:R-:W-:Y:S01]  /*58730*/  IMAD.WIDE R244, R237, 0x4, R216.reuse ;  /* 0x00000004edf47825 */ /* 0x100fe200078e02d8 */
[----:B--2---:R1:W-:Y:S01]  /*58740*/  @P5 STG.E desc[UR8][R218.64], R230 ;  /* 0x000000e6da005986 */ /* 0x0043e2000c101908 */
[----:B------:R-:W-:Y:S01]  /*58750*/  ISETP.LT.AND P5, PT, R243, UR6, !P3 ;  /* 0x00000006f3007c0c */ /* 0x000fe2000dfa1270 */
[----:B------:R-:W-:Y:S02]  /*58760*/  ULDC UR6, c[0x0][0x228] ;  /* 0x00008a0000067ab9 */ /* 0x000fe40000000800 */
[----:B------:R2:W-:Y:S01]  /*58770*/  @P1 STG.E desc[UR8][R48.64], R251 ;  /* 0x000000fb30001986 */ /* 0x0005e2000c101908 */
[----:B------:R-:W-:Y:S01]  /*58780*/  ISETP.GE.AND P1, PT, R0, UR4, PT ;  /* 0x0000000400007c0c */ /* 0x000fe2000bf26270 */
[----:B------:R-:W-:Y:S01]  /*58790*/  ULDC UR4, c[0x0][0x228] ;  /* 0x00008a0000047ab9 */ /* 0x000fe20000000800 */
[----:B-1----:R-:W-:-:S04]  /*587a0*/  IMAD.WIDE R218, R231, 0x4, R216 ;  /* 0x00000004e7da7825 */ /* 0x002fc800078e02d8 */
[----:B------:R-:W-:Y:S01]  /*587b0*/  IMAD.WIDE R230, R237, 0x4, R148 ;  /* 0x00000004ede67825 */ /* 0x000fe200078e0294 */
[----:B------:R-:W-:Y:S04]  /*587c0*/  @P6 STG.E desc[UR8][R218.64], R247 ;  /* 0x000000f7da006986 */ /* 0x000fe8000c101908 */
[----:B------:R-:W-:Y:S01]  /*587d0*/  @P2 STG.E desc[UR8][R228.64], R51 ;  /* 0x00000033e4002986 */ /* 0x000fe2000c101908 */
[----:B------:R-:W-:Y:S01]  /*587e0*/  ISETP.LT.AND P2, PT, R235, UR4, !P3 ;  /* 0x00000004eb007c0c */ /* 0x000fe2000df41270 */
[----:B------:R-:W-:Y:S02]  /*587f0*/  ULDC UR4, c[0x0][0x228] ;  /* 0x00008a0000047ab9 */ /* 0x000fe40000000800 */
[----:B------:R1:W-:Y:S01]  /*58800*/  @P4 STG.E desc[UR8][R230.64], R44 ;  /* 0x0000002ce6004986 */ /* 0x0003e2000c101908 */
[C---:B------:R-:W-:Y:S01]  /*58810*/  ISETP.LT.AND P3, PT, R236.reuse, UR4, !P3 ;  /* 0x00000004ec007c0c */ /* 0x040fe2000df61270 */
[----:B--2---:R-:W-:Y:S01]  /*58820*/  IMAD.WIDE R48, R237, 0x4, R2 ;  /* 0x00000004ed307825 */ /* 0x004fe200078e0202 */
[----:B------:R-:W-:Y:S01]  /*58830*/  ISETP.LT.AND P4, PT, R195, UR6, !P1 ;  /* 0x00000006c3007c0c */ /* 0x000fe2000cf81270 */
[----:B------:R-:W-:Y:S01]  /*58840*/  @P5 STG.E desc[UR8][R238.64], R40 ;  /* 0x00000028ee005986 */ /* 0x000fe2000c101908 */
[----:B------:R-:W-:Y:S01]  /*58850*/  ISETP.LT.AND P5, PT, R243, UR10, !P1 ;  /* 0x0000000af3007c0c */ /* 0x000fe2000cfa1270 */
[----:B------:R-:W-:Y:S01]  /*58860*/  ULDC UR6, c[0x0][0x228] ;  /* 0x00008a0000067ab9 */ /* 0x000fe20000000800 */
[----:B------:R-:W-:Y:S01]  /*58870*/  ISETP.LT.AND P6, PT, R235, UR12, !P1 ;  /* 0x0000000ceb007c0c */ /* 0x000fe2000cfc1270 */
[----:B------:R-:W-:Y:S01]  /*58880*/  ULDC UR4, c[0x0][0x22c] ;  /* 0x00008b0000047ab9 */ /* 0x000fe20000000800 */
[----:B------:R-:W-:Y:S01]  /*58890*/  IADD3 R0, R167, 0xa, RZ ;  /* 0x0000000aa7007810 */ /* 0x000fe20007ffe0ff */
[----:B-1----:R-:W-:Y:S01]  /*588a0*/  VIADD R231, R237, UR24 ;  /* 0x00000018ede77c36 */ /* 0x002fe20008000000 */
[----:B------:R-:W-:Y:S01]  /*588b0*/  ISETP.LT.AND P1, PT, R236, UR6, !P1 ;  /* 0x00000006ec007c0c */ /* 0x000fe2000cf21270 */
[----:B------:R-:W-:Y:S01]  /*588c0*/  @P2 STG.E desc[UR8][R244.64], R4 ;  /* 0x00000004f4002986 */ /* 0x000fe2000c101908 */
[----:B------:R-:W-:Y:S01]  /*588d0*/  ULDC UR10, c[0x0][0x228] ;  /* 0x00008a00000a7ab9 */ /* 0x000fe20000000800 */
[----:B------:R-:W-:Y:S01]  /*588e0*/  IMAD.WIDE R50, R231, 0x4, R148 ;  /* 0x00000004e7327825 */ /* 0x000fe200078e0294 */
[----:B------:R-:W-:Y:S01]  /*588f0*/  ISETP.GE.AND P2, PT, R0, UR4, PT ;  /* 0x0000000400007c0c */ /* 0x000fe2000bf46270 */
[----:B------:R-:W-:-:S02]  /*58900*/  ULDC UR12, c[0x0][0x228] ;  /* 0x00008a00000c7ab9 */ /* 0x000fc40000000800 */
[C---:B------:R-:W-:Y:S01]  /*58910*/  IMAD.WIDE R218, R231.reuse, 0x4, R150 ;  /* 0x00000004e7da7825 */ /* 0x040fe200078e0296 */
[----:B------:R1:W-:Y:S01]  /*58920*/  @P3 STG.E desc[UR8][R48.64], R56 ;  /* 0x0000003830003986 */ /* 0x0003e2000c101908 */
[----:B------:R-:W-:Y:S01]  /*58930*/  ULDC UR4, c[0x0][0x22c] ;  /* 0x00008b0000047ab9 */ /* 0x000fe20000000800 */
[C---:B------:R-:W-:Y:S01]  /*58940*/  IADD3 R237, R231.reuse, UR24, RZ ;  /* 0x00000018e7ed7c10 */ /* 0x040fe2000fffe0ff */
[----:B------:R-:W-:Y:S01]  /*58950*/  IMAD.WIDE R228, R231, 0x4, R216 ;  /* 0x00000004e7e47825 */ /* 0x000fe200078e02d8 */
[----:B------:R2:W-:Y:S01]  /*58960*/  @P4 STG.E desc[UR8][R50.64], R52 ;  /* 0x0000003432004986 */ /* 0x0005e2000c101908 */
[----:B------:R-:W-:Y:S02]  /*58970*/  ULDC UR6, c[0x0][0x228] ;  /* 0x00008a0000067ab9 */ /* 0x000fe40000000800 */
[----:B------:R-:W-:Y:S01]  /*58980*/  VIADD R0, R167, 0xb ;  /* 0x0000000ba7007836 */ /* 0x000fe20000000000 */
[----:B------:R3:W-:Y:S01]  /*58990*/  @P5 STG.E desc[UR8][R218.64], R60 ;  /* 0x0000003cda005986 */ /* 0x0007e2000c101908 */
[----:B------:R-:W-:Y:S01]  /*589a0*/  ISETP.LT.AND P4, PT, R195, UR10, !P2 ;  /* 0x0000000ac3007c0c */ /* 0x000fe2000d781270 */
[----:B------:R-:W-:Y:S01]  /*589b0*/  ULDC UR10, c[0x0][0x228] ;  /* 0x00008a00000a7ab9 */ /* 0x000fe20000000800 */
[----:B------:R-:W-:Y:S01]  /*589c0*/  ISETP.LT.AND P5, PT, R243, UR12, !P2 ;  /* 0x0000000cf3007c0c */ /* 0x000fe2000d7a1270 */
[----:B------:R4:W-:Y:S01]  /*589d0*/  @P6 STG.E desc[UR8][R228.64], R108 ;  /* 0x0000006ce4006986 */ /* 0x0009e2000c101908 */
[----:B------:R-:W-:Y:S01]  /*589e0*/  ISETP.LT.AND P6, PT, R235, UR14, !P2 ;  /* 0x0000000eeb007c0c */ /* 0x000fe2000d7c1270 */
[----:B-1----:R-:W-:Y:S01]  /*589f0*/  IMAD.WIDE R48, R231, 0x4, R2 ;  /* 0x00000004e7307825 */ /* 0x002fe200078e0202 */
[----:B------:R-:W-:Y:S01]  /*58a00*/  ISETP.GE.AND P3, PT, R0, UR4, PT ;  /* 0x0000000400007c0c */ /* 0x000fe2000bf66270 */
[----:B------:R-:W-:Y:S01]  /*58a10*/  ULDC UR4, c[0x0][0x22c] ;  /* 0x00008b0000047ab9 */ /* 0x000fe20000000800 */
[----:B------:R-:W-:Y:S01]  /*58a20*/  ULDC UR12, c[0x0][0x228] ;  /* 0x00008a00000c7ab9 */ /* 0x000fe20000000800 */
[----:B------:R-:W-:Y:S01]  /*58a30*/  VIADD R0, R167, 0xc ;  /* 0x0000000ca7007836 */ /* 0x000fe20000000000 */
[----:B------:R-:W-:Y:S01]  /*58a40*/  @P1 STG.E desc[UR8][R48.64], R104 ;  /* 0x0000006830001986 */ /* 0x000fe2000c101908 */
[----:B--2---:R-:W-:Y:S01]  /*58a50*/  IMAD.WIDE R50, R237, 0x4, R148 ;  /* 0x00000004ed327825 */ /* 0x004fe200078e0294 */
[----:B------:R-:W-:-:S02]  /*58a60*/  ULDC UR14, c[0x0][0x228] ;  /* 0x00008a00000e7ab9 */ /* 0x000fc40000000800 */
[----:B------:R-:W-:Y:S01]  /*58a70*/  ISETP.GE.AND P1, PT, R0, UR4, PT ;  /* 0x0000000400007c0c */ /* 0x000fe2000bf26270 */
[C---:B---3--:R-:W-:Y:S01]  /*58a80*/  IMAD.WIDE R218, R237.reuse, 0x4, R150 ;  /* 0x00000004edda7825 */ /* 0x048fe200078e0296 */
[----:B------:R-:W-:Y:S02]  /*58a90*/  ULDC UR4, c[0x0][0x228] ;  /* 0x00008a0000047ab9 */ /* 0x000fe40000000800 */
[C---:B------:R-:W-:Y:S01]  /*58aa0*/  ISETP.LT.AND P2, PT, R236.reuse, UR4, !P2 ;  /* 0x00000004ec007c0c */ /* 0x040fe2000d741270 */
[----:B----4-:R-:W-:Y:S01]  /*58ab0*/  IMAD.WIDE R228, R237, 0x4, R216 ;  /* 0x00000004ede47825 */ /* 0x010fe200078e02d8 */
[----:B------:R1:W-:Y:S01]  /*58ac0*/  @P4 STG.E desc[UR8][R50.64], R45 ;  /* 0x0000002d32004986 */ /* 0x0003e2000c101908 */
[----:B------:R-:W-:Y:S01]  /*58ad0*/  ULDC UR4, c[0x0][0x228] ;  /* 0x00008a0000047ab9 */ /* 0x000fe20000000800 */
[----:B------:R-:W-:Y:S01]  /*58ae0*/  ISETP.LT.AND P4, PT, R195, UR6, !P3 ;  /* 0x00000006c3007c0c */ /* 0x000fe2000df81270 */
[----:B------:R-:W-:Y:S01]  /*58af0*/  ULDC UR6, c[0x0][0x228] ;  /* 0x00008a0000067ab9 */ /* 0x000fe20000000800 */
[----:B------:R2:W-:Y:S01]  /*58b00*/  @P5 STG.E desc[UR8][R218.64], R41 ;  /* 0x00000029da005986 */ /* 0x0005e2000c101908 */
[----:B------:R-:W-:Y:S01]  /*58b10*/  ISETP.LT.AND P5, PT, R243, UR4, !P3 ;  /* 0x00000004f3007c0c */ /* 0x000fe2000dfa1270 */
[----:B------:R-:W-:Y:S01]  /*58b20*/  VIADD R231, R237, UR24 ;  /* 0x00000018ede77c36 */ /* 0x000fe20008000000 */
[----:B------:R-:W-:Y:S01]  /*58b30*/  IADD3 R0, R167, 0xd, RZ ;  /* 0x0000000da7007810 */ /* 0x000fe20007ffe0ff */
[----:B------:R3:W-:Y:S01]  /*58b40*/  @P6 STG.E desc[UR8][R228.64], R5 ;  /* 0x00000005e4006986 */ /* 0x0007e2000c101908 */
[----:B------:R-:W-:Y:S01]  /*58b50*/  ISETP.LT.AND P6, PT, R235, UR10, !P3 ;  /* 0x0000000aeb007c0c */ /* 0x000fe2000dfc1270 */
[----:B------:R-:W-:Y:S01]  /*58b60*/  ULDC UR4, c[0x0][0x22c] ;  /* 0x00008b0000047ab9 */ /* 0x000fe20000000800 */
[----:B------:R-:W-:Y:S01]  /*58b70*/  ISETP.LT.AND P3, PT, R236, UR6, !P3 ;  /* 0x00000006ec007c0c */ /* 0x000fe2000df61270 */
[----:B-1----:R-:W-:Y:S01]  /*58b80*/  IMAD.WIDE R44, R231, 0x4, R150 ;  /* 0x00000004e72c7825 */ /* 0x002fe200078e0296 */
[----:B------:R-:W-:Y:S01]  /*58b90*/  ULDC UR6, c[0x0][0x228] ;  /* 0x00008a0000067ab9 */ /* 0x000fe20000000800 */
[----:B------:R-:W-:-:S02]  /*58ba0*/  ULDC UR10, c[0x0][0x228] ;  /* 0x00008a00000a7ab9 */ /* 0x000fc40000000800 */
[----:B--2---:R-:W-:-:S04]  /*58bb0*/  IMAD.WIDE R40, R231, 0x4, R148 ;  /* 0x00000004e7287825 */ /* 0x004fc800078e0294 */
[----:B---3--:R-:W-:-:S04]  /*58bc0*/  IMAD.WIDE R4, R237, 0x4, R2 ;  /* 0x00000004ed047825 */ /* 0x008fc800078e0202 */
[C---:B------:R-:W-:Y:S01]  /*58bd0*/  IMAD.WIDE R48, R231.reuse, 0x4, R216 ;  /* 0x00000004e7307825 */ /* 0x040fe200078e02d8 */
[----:B------:R1:W-:Y:S01]  /*58be0*/  @P2 STG.E desc[UR8][R4.64], R57 ;  /* 0x0000003904002986 */ /* 0x0003e2000c101908 */
[----:B------:R-:W-:Y:S01]  /*58bf0*/  ISETP.GE.AND P2, PT, R0, UR4, PT ;  /* 0x0000000400007c0c */ /* 0x000fe2000bf46270 */
[----:B------:R-:W-:Y:S01]  /*58c00*/  ULDC UR4, c[0x0][0x228] ;  /* 0x00008a0000047ab9 */ /* 0x000fe20000000800 */
[----:B------:R-:W-:Y:S01]  /*58c10*/  IMAD.WIDE R50, R231, 0x4, R2 ;  /* 0x00000004e7327825 */ /* 0x000fe200078e0202 */
[----:B------:R2:W-:Y:S01]  /*58c20*/  @P4 STG.E desc[UR8][R40.64], R53 ;  /* 0x0000003528004986 */ /* 0x0005e2000c101908 */
[----:B------:R-:W-:Y:S01]  /*58c30*/  ISETP.LT.AND P4, PT, R195, UR4, !P1 ;  /* 0x00000004c3007c0c */ /* 0x000fe2000cf81270 */
[----:B------:R-:W-:Y:S02]  /*58c40*/  ULDC UR4, c[0x0][0x228] ;  /* 0x00008a0000047ab9 */ /* 0x000fe40000000800 */
[----:B------:R3:W-:Y:S01]  /*58c50*/  @P5 STG.E desc[UR8][R44.64], R61 ;  /* 0x0000003d2c005986 */ /* 0x0007e2000c101908 */
[----:B------:R-:W-:-:S03]  /*58c60*/  IADD3 R231, R231, UR24, RZ ;  /* 0x00000018e7e77c10 */ /* 0x000fc6000fffe0ff */
[----:B------:R4:W-:Y:S01]  /*58c70*/  @P6 STG.E desc[UR8][R48.64], R109 ;  /* 0x0000006d30006986 */ /* 0x0009e2000c101908 */
[----:B------:R-:W-:Y:S01]  /*58c80*/  ISETP.LT.AND P5, PT, R235, UR6, !P1 ;  /* 0x00000006eb007c0c */ /* 0x000fe2000cfa1270 */
[----:B-1----:R-:W-:Y:S01]  /*58c90*/  IMAD.WIDE R4, R231, 0x4, R148 ;  /* 0x00000004e7047825 */ /* 0x002fe200078e0294 */
[----:B------:R-:W-:Y:S01]  /*58ca0*/  IADD3 R0, R167, 0xe, RZ ;  /* 0x0000000ea7007810 */ /* 0x000fe20007ffe0ff */
[----:B------:R1:W-:Y:S01]  /*58cb0*/  @P3 STG.E desc[UR8][R50.64], R105 ;  /* 0x0000006932003986 */ /* 0x0003e2000c101908 */
[----:B------:R-:W-:Y:S01]  /*58cc0*/  ISETP.LT.AND P3, PT, R243, UR4, !P1 ;  /* 0x00000004f3007c0c */ /* 0x000fe2000cf61270 */
[----:B--2---:R-:W-:Y:S01]  /*58cd0*/  IMAD.WIDE R40, R231, 0x4, R150 ;  /* 0x00000004e7287825 */ /* 0x004fe200078e0296 */
[----:B------:R-:W-:Y:S01]  /*58ce0*/  ISETP.LT.AND P1, PT, R236, UR10, !P1 ;  /* 0x0000000aec007c0c */ /* 0x000fe2000cf21270 */
[----:B------:R-:W-:Y:S01]  /*58cf0*/  ULDC UR4, c[0x0][0x22c] ;  /* 0x00008b0000047ab9 */ /* 0x000fe20000000800 */
[----:B------:R-:W-:Y:S01]  /*58d00*/  ISETP.LT.AND P6, PT, R195, UR12, !P2 ;  /* 0x0000000cc3007c0c */ /* 0x000fe2000d7c1270 */
[C---:B---3--:R-:W-:Y:S01]  /*58d10*/  IMAD.WIDE R44, R231.reuse, 0x4, R216 ;  /* 0x00000004e72c7825 */ /* 0x048fe200078e02d8 */
[----:B------:R2:W-:Y:S01]  /*58d20*/  @P4 STG.E desc[UR8][R4.64], R46 ;  /* 0x0000002e04004986 */ /* 0x0005e2000c101908 */
[----:B------:R-:W-:Y:S01]  /*58d30*/  ISETP.GE.AND P4, PT, R0, UR4, PT ;  /* 0x0000000400007c0c */ /* 0x000fe2000bf86270 */
[----:B------:R-:W-:Y:S01]  /*58d40*/  ULDC UR4, c[0x0][0x228] ;  /* 0x00008a0000047ab9 */ /* 0x000fe20000000800 */
[----:B------:R-:W-:Y:S01]  /*58d50*/  ULDC UR6, c[0x0][0x228] ;  /* 0x00008a0000067ab9 */ /* 0x000fe20000000800 */
[C---:B------:R-:W-:Y:S01]  /*58d60*/  VIADD R53, R231.reuse, UR24 ;  /* 0x00000018e7357c36 */ /* 0x040fe20008000000 */
[----:B------:R-:W-:Y:S01]  /*58d70*/  ULDC UR10, c[0x0][0x228] ;  /* 0x00008a00000a7ab9 */ /* 0x000fe20000000800 */
[----:B----4-:R-:W-:Y:S01]  /*58d80*/  IMAD.WIDE R48, R231, 0x4, R2 ;  /* 0x00000004e7307825 */ /* 0x010fe200078e0202 */
[----:B------:R3:W-:Y:S01]  /*58d90*/  @P3 STG.E desc[UR8][R40.64], R42 ;  /* 0x0000002a28003986 */ /* 0x0007e2000c101908 */
[----:B------:R-:W-:Y:S01]  /*58da0*/  ISETP.LT.AND P3, PT, R243, UR4, !P2 ;  /* 0x00000004f3007c0c */ /* 0x000fe2000d761270 */
[----:B------:R-:W-:Y:S01]  /*58db0*/  ULDC UR12, c[0x0][0x228] ;  /* 0x00008a00000c7ab9 */ /* 0x000fe20000000800 */
[----:B-1----:R-:W-:Y:S01]  /*58dc0*/  IMAD.WIDE R50, R53, 0x4, R148 ;  /* 0x0000000435327825 */ /* 0x002fe200078e0294 */
[----:B------:R1:W-:Y:S01]  /*58dd0*/  @P5 STG.E desc[UR8][R44.64], R6 ;  /* 0x000000062c005986 */ /* 0x0003e2000c101908 */
[----:B------:R-:W-:Y:S01]  /*58de0*/  ISETP.LT.AND P5, PT, R235, UR6, !P2 ;  /* 0x00000006eb007c0c */ /* 0x000fe2000d7a1270 */
[----:B------:R-:W-:Y:S01]  /*58df0*/  ULDC UR4, c[0x0][0x248] ;  /* 0x0000920000047ab9 */ /* 0x000fe20000000800 */
[----:B------:R-:W-:Y:S01]  /*58e00*/  IADD3 R0, R167, 0xf, RZ ;  /* 0x0000000fa7007810 */ /* 0x000fe20007ffe0ff */
[----:B------:R-:W-:Y:S01]  /*58e10*/  @P1 STG.E desc[UR8][R48.64], R58 ;  /* 0x0000003a30001986 */ /* 0x000fe2000c101908 */
[C---:B--2---:R-:W-:Y:S01]  /*58e20*/  IMAD.WIDE R4, R53.reuse, 0x4, R150 ;  /* 0x0000000435047825 */ /* 0x044fe200078e0296 */
[----:B------:R-:W-:Y:S01]  /*58e30*/  ISETP.LT.AND P2, PT, R236, UR10, !P2 ;  /* 0x0000000aec007c0c */ /* 0x000fe2000d741270 */
[----:B------:R-:W-:Y:S01]  /*58e40*/  ULDC UR6, c[0x0][0x22c] ;  /* 0x00008b0000067ab9 */ /* 0x000fe20000000800 */
[----:B------:R2:W-:Y:S01]  /*58e50*/  @P6 STG.E desc[UR8][R50.64], R54 ;  /* 0x0000003632006986 */ /* 0x0005e2000c101908 */
[----:B---3--:R-:W-:Y:S01]  /*58e60*/  IMAD.WIDE R40, R53, 0x4, R216 ;  /* 0x0000000435287825 */ /* 0x008fe200078e02d8 */
[----:B------:R-:W-:Y:S01]  /*58e70*/  ISETP.LT.AND P6, PT, R195, UR12, !P4 ;  /* 0x0000000cc3007c0c */ /* 0x000fe2000e7c1270 */
[----:B------:R-:W-:Y:S01]  /*58e80*/  ULDC UR10, c[0x0][0x228] ;  /* 0x00008a00000a7ab9 */ /* 0x000fe20000000800 */
[----:B------:R-:W-:Y:S01]  /*58e90*/  ISETP.GE.AND P1, PT, R0, UR6, PT ;  /* 0x0000000600007c0c */ /* 0x000fe2000bf26270 */
[----:B------:R3:W-:Y:S01]  /*58ea0*/  @P3 STG.E desc[UR8][R4.64], R62 ;  /* 0x0000003e04003986 */ /* 0x0007e2000c101908 */
[----:B------:R-:W-:Y:S01]  /*58eb0*/  ULDC UR6, c[0x0][0x228] ;  /* 0x00008a0000067ab9 */ /* 0x000fe20000000800 */
[C---:B-1----:R-:W-:Y:S01]  /*58ec0*/  IMAD.WIDE R44, R53.reuse, 0x4, R2 ;  /* 0x00000004352c7825 */ /* 0x042fe200078e0202 */
[----:B------:R-:W-:Y:S01]  /*58ed0*/  ULDC UR12, c[0x0][0x228] ;  /* 0x00008a00000c7ab9 */ /* 0x000fe20000000800 */
[----:B------:R1:W-:Y:S02]  /*58ee0*/  @P5 STG.E desc[UR8][R40.64], R110 ;  /* 0x0000006e28005986 */ /* 0x0003e4000c101908 */
[----:B--2---:R-:W-:Y:S01]  /*58ef0*/  VIADD R51, R53, UR4 ;  /* 0x0000000435337c36 */ /* 0x004fe20008000000 */
[----:B------:R-:W-:Y:S01]  /*58f00*/  ULDC UR4, c[0x0][0x228] ;  /* 0x00008a0000047ab9 */ /* 0x000fe20000000800 */
[----:B------:R-:W-:Y:S01]  /*58f10*/  ISETP.LT.AND P5, PT, R235, UR6, !P4 ;  /* 0x00000006eb007c0c */ /* 0x000fe2000e7a1270 */
[----:B------:R2:W-:Y:S01]  /*58f20*/  @P2 STG.E desc[UR8][R44.64], R106 ;  /* 0x0000006a2c002986 */ /* 0x0005e2000c101908 */
[----:B------:R-:W-:Y:S01]  /*58f30*/  ISETP.LT.AND P3, PT, R243, UR4, !P4 ;  /* 0x00000004f3007c0c */ /* 0x000fe2000e761270 */
[----:B------:R-:W-:Y:S01]  /*58f40*/  IMAD.WIDE R48, R51, 0x4, R148 ;  /* 0x0000000433307825 */ /* 0x000fe200078e0294 */
[----:B------:R-:W-:Y:S01]  /*58f50*/  ISETP.LT.AND P4, PT, R236, UR10, !P4 ;  /* 0x0000000aec007c0c */ /* 0x000fe2000e781270 */
[----:B------:R-:W-:Y:S01]  /*58f60*/  ULDC UR4, c[0x0][0x248] ;  /* 0x0000920000047ab9 */ /* 0x000fe20000000800 */
[----:B------:R-:W-:Y:S01]  /*58f70*/  IADD3 R0, R167, 0x10, RZ ;  /* 0x00000010a7007810 */ /* 0x000fe20007ffe0ff */
[----:B---3--:R-:W-:Y:S01]  /*58f80*/  IMAD.WIDE R4, R51, 0x4, R150 ;  /* 0x0000000433047825 */ /* 0x008fe200078e0296 */
[----:B------:R3:W-:Y:S01]  /*58f90*/  @P6 STG.E desc[UR8][R48.64], R47 ;  /* 0x0000002f30006986 */ /* 0x0007e2000c101908 */
[----:B------:R-:W-:Y:S01]  /*58fa0*/  ISETP.LT.AND P6, PT, R195, UR12, !P1 ;  /* 0x0000000cc3007c0c */ /* 0x000fe2000cfc1270 */
[----:B------:R-:W-:Y:S01]  /*58fb0*/  ULDC UR6, c[0x0][0x22c] ;  /* 0x00008b0000067ab9 */ /* 0x000fe20000000800 */
[----:B-1----:R-:W-:-:S04]  /*58fc0*/  IMAD.WIDE R40, R51, 0x4, R216 ;  /* 0x0000000433287825 */ /* 0x002fc800078e02d8 */
[C---:B--2---:R-:W-:Y:S01]  /*58fd0*/  IMAD.WIDE R44, R51.reuse, 0x4, R2 ;  /* 0x00000004332c7825 */ /* 0x044fe200078e0202 */
[----:B------:R1:W-:Y:S01]  /*58fe0*/  @P3 STG.E desc[UR8][R4.64], R43 ;  /* 0x0000002b04003986 */ /* 0x0003e2000c101908 */
[----:B------:R-:W-:Y:S01]  /*58ff0*/  ISETP.GE.AND P2, PT, R0, UR6, PT ;  /* 0x0000000600007c0c */ /* 0x000fe2000bf46270 */
[----:B------:R-:W-:Y:S01]  /*59000*/  ULDC UR6, c[0x0][0x228] ;  /* 0x00008a0000067ab9 */ /* 0x000fe20000000800 */
[----:B------:R-:W-:Y:S01]  /*59010*/  ULDC UR10, c[0x0][0x228] ;  /* 0x00008a00000a7ab9 */ /* 0x000fe20000000800 */
[----:B---3--:R-:W-:Y:S01]  /*59020*/  VIADD R49, R51, UR4 ;  /* 0x0000000433317c36 */ /* 0x008fe20008000000 */
[----:B------:R2:W-:Y:S01]  /*59030*/  @P5 STG.E desc[UR8][R40.64], R7 ;  /* 0x0000000728005986 */ /* 0x0005e2000c101908 */
[----:B------:R-:W-:Y:S01]  /*59040*/  ULDC UR4, c[0x0][0x228] ;  /* 0x00008a0000047ab9 */ /* 0x000fe20000000800 */
[----:B------:R-:W-:Y:S01]  /*59050*/  ISETP.LT.AND P5, PT, R235, UR6, !P1 ;  /* 0x00000006eb007c0c */ /* 0x000fe2000cfa1270 */
[----:B------:R-:W-:Y:S01]  /*59060*/  IMAD.WIDE R46, R49, 0x4, R148 ;  /* 0x00000004312e7825 */ /* 0x000fe200078e0294 */
[----:B------:R3:W-:Y:S01]  /*59070*/  @P4 STG.E desc[UR8][R44.64], R59 ;  /* 0x0000003b2c004986 */ /* 0x0007e2000c101908 */
[----:B------:R-:W-:Y:S01]  /*59080*/  ISETP.LT.AND P4, PT, R243, UR4, !P1 ;  /* 0x00000004f3007c0c */ /* 0x000fe2000cf81270 */
[----:B------:R-:W-:Y:S01]  /*59090*/  ULDC UR12, c[0x0][0x228] ;  /* 0x00008a00000c7ab9 */ /* 0x000fe20000000800 */
[----:B------:R-:W-:Y:S01]  /*590a0*/  ISETP.LT.AND P3, PT, R236, UR10, !P1 ;  /* 0x0000000aec007c0c */ /* 0x000fe2000cf61270 */
[----:B------:R-:W-:Y:S01]  /*590b0*/  @P6 STG.E desc[UR8][R46.64], R55 ;  /* 0x000000372e006986 */ /* 0x000fe2000c101908 */
[----:B------:R-:W-:Y:S01]  /*590c0*/  ISETP.LT.AND P6, PT, R195, UR12, !P2 ;  /* 0x0000000cc3007c0c */ /* 0x000fe2000d7c1270 */
[----:B-1----:R-:W-:Y:S01]  /*590d0*/  IMAD.WIDE R4, R49, 0x4, R150 ;  /* 0x0000000431047825 */ /* 0x002fe200078e0296 */
[----:B------:R-:W-:Y:S01]  /*590e0*/  IADD3 R0, R167, 0x11, RZ ;  /* 0x00000011a7007810 */ /* 0x000fe20007ffe0ff */
[----:B------:R-:W-:Y:S01]  /*590f0*/  ULDC UR4, c[0x0][0x248] ;  /* 0x0000920000047ab9 */ /* 0x000fe20000000800 */
[----:B------:R-:W-:Y:S01]  /*59100*/  ULDC UR6, c[0x0][0x22c] ;  /* 0x00008b0000067ab9 */ /* 0x000fe20000000800 */
[C---:B--2---:R-:W-:Y:S01]  /*59110*/  IMAD.WIDE R6, R49.reuse, 0x4, R216 ;  /* 0x0000000431067825 */ /* 0x044fe200078e02d8 */
[----:B------:R-:W-:Y:S01]  /*59120*/  ISETP.GE.AND P1, PT, R0, UR6, PT ;  /* 0x0000000600007c0c */ /* 0x000fe2000bf26270 */
[----:B------:R-:W-:Y:S01]  /*59130*/  ULDC UR6, c[0x0][0x228] ;  /* 0x00008a0000067ab9 */ /* 0x000fe20000000800 */
[----:B------:R-:W-:Y:S01]  /*59140*/  ULDC UR10, c[0x0][0x228] ;  /* 0x00008a00000a7ab9 */ /* 0x000fe20000000800 */
[----:B------:R-:W-:Y:S01]  /*59150*/  IMAD.WIDE R40, R49, 0x4, R2 ;  /* 0x0000000431287825 */ /* 0x000fe200078e0202 */
[----:B------:R1:W-:Y:S01]  /*59160*/  @P4 STG.E desc[UR8][R4.64], R63 ;  /* 0x0000003f04004986 */ /* 0x0003e2000c101908 */
[----:B------:R-:W-:-:S02]  /*59170*/  ULDC UR12, c[0x0][0x228] ;  /* 0x00008a00000c7ab9 */ /* 0x000fc40000000800 */
[----:B---3--:R-:W-:Y:S01]  /*59180*/  VIADD R45, R49, UR4 ;  /* 0x00000004312d7c36 */ /* 0x008fe20008000000 */
[----:B------:R-:W-:Y:S01]  /*59190*/  ULDC UR4, c[0x0][0x228] ;  /* 0x00008a0000047ab9 */ /* 0x000fe20000000800 */
[----:B------:R2:W-:Y:S01]  /*591a0*/  @P5 STG.E desc[UR8][R6.64], R111 ;  /* 0x0000006f06005986 */ /* 0x0005e2000c101908 */
[----:B------:R-:W-:Y:S01]  /*591b0*/  ISETP.LT.AND P4, PT, R243, UR4, !P2 ;  /* 0x00000004f3007c0c */ /* 0x000fe2000d781270 */
[----:B------:R-:W-:Y:S01]  /*591c0*/  IMAD.WIDE R42, R45, 0x4, R148 ;  /* 0x000000042d2a7825 */ /* 0x000fe200078e0294 */
[----:B------:R-:W-:Y:S01]  /*591d0*/  ISETP.LT.AND P5, PT, R235, UR6, !P2 ;  /* 0x00000006eb007c0c */ /* 0x000fe2000d7a1270 */
[----:B------:R3:W-:Y:S01]  /*591e0*/  @P3 STG.E desc[UR8][R40.64], R107 ;  /* 0x0000006b28003986 */ /* 0x0007e2000c101908 */
[----:B------:R-:W-:Y:S01]  /*591f0*/  ISETP.LT.AND P3, PT, R236, UR10, !P2 ;  /* 0x0000000aec007c0c */ /* 0x000fe2000d761270 */
[----:B------:R-:W-:Y:S01]  /*59200*/  ULDC UR4, c[0x0][0x248] ;  /* 0x0000920000047ab9 */ /* 0x000fe20000000800 */
[----:B------:R-:W-:Y:S01]  /*59210*/  IADD3 R0, R167, 0x12, RZ ;  /* 0x00000012a7007810 */ /* 0x000fe20007ffe0ff */
[----:B------:R4:W-:Y:S01]  /*59220*/  @P6 STG.E desc[UR8][R42.64], R76 ;  /* 0x0000004c2a006986 */ /* 0x0009e2000c101908 */
[----:B------:R-:W-:Y:S01]  /*59230*/  ISETP.LT.AND P6, PT, R195, UR12, !P1 ;  /* 0x0000000cc3007c0c */ /* 0x000fe2000cfc1270 */
[----:B-1----:R-:W-:Y:S01]  /*59240*/  IMAD.WIDE R4, R45, 0x4, R150 ;  /* 0x000000042d047825 */ /* 0x002fe200078e0296 */
[----:B------:R-:W-:Y:S01]  /*59250*/  ULDC UR6, c[0x0][0x22c] ;  /* 0x00008b0000067ab9 */ /* 0x000fe20000000800 */
[----:B------:R-:W-:-:S02]  /*59260*/  ULDC UR10, c[0x0][0x228] ;  /* 0x00008a00000a7ab9 */ /* 0x000fc40000000800 */
[----:B--2---:R-:W-:Y:S01]  /*59270*/  IMAD.WIDE R6, R45, 0x4, R216 ;  /* 0x000000042d067825 */ /* 0x004fe200078e02d8 */
[----:B------:R-:W-:-:S03]  /*59280*/  ISETP.GE.AND P2, PT, R0, UR6, PT ;  /* 0x0000000600007c0c */ /* 0x000fc6000bf46270 */
[C---:B---3--:R-:W-:Y:S01]  /*59290*/  IMAD.WIDE R40, R45.reuse, 0x4, R2 ;  /* 0x000000042d287825 */ /* 0x048fe200078e0202 */
[----:B------:R1:W-:Y:S01]  /*592a0*/  @P4 STG.E desc[UR8][R4.64], R68 ;  /* 0x0000004404004986 */ /* 0x0003e2000c101908 */
[----:B------:R-:W-:Y:S01]  /*592b0*/  ULDC UR6, c[0x0][0x228] ;  /* 0x00008a0000067ab9 */ /* 0x000fe20000000800 */
[----:B------:R-:W-:Y:S01]  /*592c0*/  ULDC UR12, c[0x0][0x228] ;  /* 0x00008a00000c7ab9 */ /* 0x000fe20000000800 */
[----:B------:R-:W-:Y:S01]  /*592d0*/  VIADD R47, R45, UR4 ;  /* 0x000000042d2f7c36 */ /* 0x000fe20008000000 */
[----:B------:R-:W-:Y:S01]  /*592e0*/  ULDC UR4, c[0x0][0x228] ;  /* 0x00008a0000047ab9 */ /* 0x000fe20000000800 */
[----:B------:R2:W-:Y:S01]  /*592f0*/  @P5 STG.E desc[UR8][R6.64], R64 ;  /* 0x0000004006005986 */ /* 0x0005e2000c101908 */
[----:B------:R-:W-:Y:S01]  /*59300*/  ISETP.LT.AND P4, PT, R243, UR4, !P1 ;  /* 0x00000004f3007c0c */ /* 0x000fe2000cf81270 */
[----:B----4-:R-:W-:Y:S01]  /*59310*/  IMAD.WIDE R42, R47, 0x4, R148 ;  /* 0x000000042f2a7825 */ /* 0x010fe200078e0294 */
        /* <DEDUP_REMOVED lines=43> */
[----:B------:R-:W-:Y:S01]  /*595d0*/  @P3 STG.E desc[UR8][R40.64], R113 ;  /* 0x0000007128003986 */ /* 0x000fe2000c101908 */
        /* <DEDUP_REMOVED lines=8> */
[C---:B--2---:R-:W-:Y:S01]  /*59660*/  IMAD.WIDE R6, R47.reuse, 0x4, R216 ;  /* 0x000000042f067825 */ /* 0x044fe200078e02d8 */
[----:B------:R-:W-:Y:S01]  /*59670*/  ISETP.GE.AND P1, PT, R0, UR6, PT ;  /* 0x0000000600007c0c */ /* 0x000fe2000bf26270 */
[----:B------:R1:W-:Y:S01]  /*59680*/  @P4 STG.E desc[UR8][R4.64], R33 ;  /* 0x0000002104004986 */ /* 0x0003e2000c101908 */
[----:B------:R-:W-:Y:S01]  /*59690*/  ULDC UR6, c[0x0][0x228] ;  /* 0x00008a0000067ab9 */ /* 0x000fe20000000800 */
[----:B------:R-:W-:Y:S01]  /*596a0*/  ULDC UR12, c[0x0][0x228] ;  /* 0x00008a00000c7ab9 */ /* 0x000fe20000000800 */
[C---:B---3--:R-:W-:Y:S01]  /*596b0*/  IMAD.WIDE R12, R47.reuse, 0x4, R2 ;  /* 0x000000042f0c7825 */ /* 0x048fe200078e0202 */
[----:B------:R2:W-:Y:S03]  /*596c0*/  @P5 STG.E desc[UR8][R6.64], R133 ;  /* 0x0000008506005986 */ /* 0x0005e6000c101908 */
[----:B------:R-:W-:Y:S01]  /*596d0*/  VIADD R43, R47, UR4 ;  /* 0x000000042f2b7c36 */ /* 0x000fe20008000000 */
[----:B------:R-:W-:Y:S01]  /*596e0*/  ULDC UR4, c[0x0][0x228] ;  /* 0x00008a0000047ab9 */ /* 0x000fe20000000800 */
[----:B------:R3:W-:Y:S01]  /*596f0*/  @P3 STG.E desc[UR8][R12.64], R137 ;  /* 0x000000890c003986 */ /* 0x0007e2000c101908 */
[----:B------:R-:W-:Y:S01]  /*59700*/  ISETP.LT.AND P4, PT, R243, UR4, !P2 ;  /* 0x00000004f3007c0c */ /* 0x000fe2000d781270 */
[----:B------:R-:W-:Y:S01]  /*59710*/  IMAD.WIDE R40, R43, 0x4, R148 ;  /* 0x000000042b287825 */ /* 0x000fe200078e0294 */
[----:B------:R-:W-:Y:S01]  /*59720*/  ISETP.LT.AND P5, PT, R235, UR6, !P2 ;  /* 0x00000006eb007c0c */ /* 0x000fe2000d7a1270 */
[----:B------:R-:W-:Y:S01]  /*59730*/  ULDC UR4, c[0x0][0x248] ;  /* 0x0000920000047ab9 */ /* 0x000fe20000000800 */
[----:B------:R-:W-:Y:S01]  /*59740*/  ISETP.LT.AND P3, PT, R236, UR10, !P2 ;  /* 0x0000000aec007c0c */ /* 0x000fe2000d761270 */
[----:B-1----:R-:W-:Y:S01]  /*59750*/  IMAD.WIDE R4, R43, 0x4, R150 ;  /* 0x000000042b047825 */ /* 0x002fe200078e0296 */
[----:B------:R1:W-:Y:S01]  /*59760*/  @P6 STG.E desc[UR8][R40.64], R78 ;  /* 0x0000004e28006986 */ /* 0x0003e2000c101908 */
[----:B------:R-:W-:Y:S01]  /*59770*/  ISETP.LT.AND P6, PT, R195, UR12, !P1 ;  /* 0x0000000cc3007c0c */ /* 0x000fe2000cfc1270 */
[----:B------:R-:W-:Y:S01]  /*59780*/  ULDC UR6, c[0x0][0x22c] ;  /* 0x00008b0000067ab9 */ /* 0x000fe20000000800 */
[----:B------:R-:W-:Y:S01]  /*59790*/  IADD3 R0, R167, 0x16, RZ ;  /* 0x00000016a7007810 */ /* 0x000fe20007ffe0ff */
[----:B--2---:R-:W-:Y:S01]  /*597a0*/  IMAD.WIDE R6, R43, 0x4, R216 ;  /* 0x000000042b067825 */ /* 0x004fe200078e02d8 */
[----:B------:R-:W-:Y:S01]  /*597b0*/  ULDC UR10, c[0x0][0x228] ;  /* 0x00008a00000a7ab9 */ /* 0x000fe20000000800 */
[----:B------:R-:W-:-:S02]  /*597c0*/  ULDC UR12, c[0x0][0x228] ;  /* 0x00008a00000c7ab9 */ /* 0x000fc40000000800 */
[C---:B---3--:R-:W-:Y:S01]  /*597d0*/  IMAD.WIDE R12, R43.reuse, 0x4, R2 ;  /* 0x000000042b0c7825 */ /* 0x048fe200078e0202 */
[----:B------:R-:W-:Y:S01]  /*597e0*/  ISETP.GE.AND P2, PT, R0, UR6, PT ;  /* 0x0000000600007c0c */ /* 0x000fe2000bf46270 */
[----:B------:R2:W-:Y:S01]  /*597f0*/  @P4 STG.E desc[UR8][R4.64], R70 ;  /* 0x0000004604004986 */ /* 0x0005e2000c101908 */
[----:B------:R-:W-:Y:S01]  /*59800*/  ULDC UR6, c[0x0][0x228] ;  /* 0x00008a0000067ab9 */ /* 0x000fe20000000800 */
[----:B-1----:R-:W-:Y:S01]  /*59810*/  VIADD R41, R43, UR4 ;  /* 0x000000042b297c36 */ /* 0x002fe20008000000 */
        /* <DEDUP_REMOVED lines=11> */
[----:B--2---:R-:W-:Y:S01]  /*598d0*/  IMAD.WIDE R4, R41, 0x4, R150 ;  /* 0x0000000429047825 */ /* 0x004fe200078e0296 */
[----:B------:R-:W-:Y:S01]  /*598e0*/  ULDC UR6, c[0x0][0x22c] ;  /* 0x00008b0000067ab9 */ /* 0x000fe20000000800 */
[----:B------:R-:W-:-:S02]  /*598f0*/  ULDC UR10, c[0x0][0x228] ;  /* 0x00008a00000a7ab9 */ /* 0x000fc40000000800 */
[----:B-1----:R-:W-:Y:S01]  /*59900*/  IMAD.WIDE R6, R41, 0x4, R216 ;  /* 0x0000000429067825 */ /* 0x002fe200078e02d8 */
        /* <DEDUP_REMOVED lines=47> */
[----:B----4-:R-:W-:Y:S01]  /*59c00*/  VIADD R33, R41, UR4 ;  /* 0x0000000429217c36 */ /* 0x010fe20008000000 */
        /* <DEDUP_REMOVED lines=475> */
[----:B--2---:R-:W-:Y:S01]  /*5b9c0*/  IMAD.WIDE R6, R17, 0x4, R216 ;  /* 0x0000000411067825 */ /* 0x004fe200078e02d8 */
[----:B------:R-:W-:-:S03]  /*5b9d0*/  ULDC UR10, c[0x0][0x228] ;  /* 0x00008a00000a7ab9 */ /* 0x000fc60000000800 */
[C---:B---3--:R-:W-:Y:S01]  /*5b9e0*/  IMAD.WIDE R12, R17.reuse, 0x4, R2 ;  /* 0x00000004110c7825 */ /* 0x048fe200078e0202 */
[----:B------:R2:W-:Y:S01]  /*5b9f0*/  @P4 STG.E desc[UR8][R4.64], R183 ;  /* 0x000000b704004986 */ /* 0x0005e2000c101908 */
[----:B------:R-:W-:Y:S01]  /*5ba00*/  ISETP.GE.AND P2, PT, R0, UR6, PT ;  /* 0x0000000600007c0c */ /* 0x000fe2000bf46270 */
[----:B------:R-:W-:Y:S01]  /*5ba10*/  ULDC UR6, c[0x0][0x228] ;  /* 0x00008a0000067ab9 */ /* 0x000fe20000000800 */
[----:B------:R-:W-:Y:S01]  /*5ba20*/  VIADD R19, R17, UR4 ;  /* 0x0000000411137c36 */ /* 0x000fe20008000000 */
[----:B------:R3:W-:Y:S01]  /*5ba30*/  @P5 STG.E desc[UR8][R6.64], R87 ;  /* 0x0000005706005986 */ /* 0x0007e2000c101908 */
[----:B------:R-:W-:Y:S01]  /*5ba40*/  ULDC UR4, c[0x0][0x228] ;  /* 0x00008a0000047ab9 */ /* 0x000fe20000000800 */
[----:B------:R-:W-:Y:S01]  /*5ba50*/  ISETP.LT.AND P5, PT, R235, UR6, !P1 ;  /* 0x00000006eb007c0c */ /* 0x000fe2000cfa1270 */
[----:B-1----:R-:W-:Y:S01]  /*5ba60*/  IMAD.WIDE R14, R19, 0x4, R148 ;  /* 0x00000004130e7825 */ /* 0x002fe200078e0294 */
[----:B------:R1:W-:Y:S01]  /*5ba70*/  @P3 STG.E desc[UR8][R12.64], R159 ;  /* 0x0000009f0c003986 */ /* 0x0003e2000c101908 */
[----:B------:R-:W-:Y:S01]  /*5ba80*/  ISETP.LT.AND P3, PT, R243, UR4, !P1 ;  /* 0x00000004f3007c0c */ /* 0x000fe2000cf61270 */
[----:B------:R-:W-:Y:S01]  /*5ba90*/  ULDC UR12, c[0x0][0x228] ;  /* 0x00008a00000c7ab9 */ /* 0x000fe20000000800 */
[----:B------:R-:W-:Y:S01]  /*5baa0*/  ISETP.LT.AND P1, PT, R236, UR10, !P1 ;  /* 0x0000000aec007c0c */ /* 0x000fe2000cf21270 */
[----:B------:R4:W-:Y:S01]  /*5bab0*/  @P6 STG.E desc[UR8][R14.64], R27 ;  /* 0x0000001b0e006986 */ /* 0x0009e2000c101908 */
[----:B------:R-:W-:Y:S01]  /*5bac0*/  ISETP.LT.AND P6, PT, R195, UR12, !P2 ;  /* 0x0000000cc3007c0c */ /* 0x000fe2000d7c1270 */
[----:B------:R-:W-:Y:S01]  /*5bad0*/  ULDC UR4, c[0x0][0x248] ;  /* 0x0000920000047ab9 */ /* 0x000fe20000000800 */
[----:B--2---:R-:W-:Y:S01]  /*5bae0*/  IMAD.WIDE R4, R19, 0x4, R150 ;  /* 0x0000000413047825 */ /* 0x004fe200078e0296 */
[----:B------:R-:W-:Y:S01]  /*5baf0*/  IADD3 R0, R167, 0x31, RZ ;  /* 0x00000031a7007810 */ /* 0x000fe20007ffe0ff */
[----:B------:R-:W-:Y:S01]  /*5bb00*/  ULDC UR6, c[0x0][0x22c] ;  /* 0x00008b0000067ab9 */ /* 0x000fe20000000800 */
[----:B------:R-:W-:Y:S01]  /*5bb10*/  ULDC UR10, c[0x0][0x228] ;  /* 0x00008a00000a7ab9 */ /* 0x000fe20000000800 */
[C---:B---3--:R-:W-:Y:S01]  /*5bb20*/  IMAD.WIDE R6, R19.reuse, 0x4, R216 ;  /* 0x0000000413067825 */ /* 0x048fe200078e02d8 */
[----:B------:R-:W-:Y:S01]  /*5bb30*/  ULDC UR12, c[0x0][0x228] ;  /* 0x00008a00000c7ab9 */ /* 0x000fe20000000800 */
[----:B------:R-:W2:Y:S02]  /*5bb40*/  LDS.128 R24, [R252] ;  /* 0x00000000fc187984 */ /* 0x000ea40000000c00 */
[----:B------:R-:W-:-:S02]  /*5bb50*/  VIADD R17, R19, UR4 ;  /* 0x0000000413117c36 */ /* 0x000fc40008000000 */
[----:B-1----:R-:W-:Y:S01]  /*5bb60*/  IMAD.WIDE R12, R19, 0x4, R2 ;  /* 0x00000004130c7825 */ /* 0x002fe200078e0202 */
[----:B------:R1:W-:Y:S01]  /*5bb70*/  @P3 STG.E desc[UR8][R4.64], R147 ;  /* 0x0000009304003986 */ /* 0x0003e2000c101908 */
[----:B------:R-:W-:Y:S01]  /*5bb80*/  ISETP.GE.AND P4, PT, R0, UR6, PT ;  /* 0x0000000600007c0c */ /* 0x000fe2000bf86270 */
[----:B------:R-:W-:Y:S01]  /*5bb90*/  ULDC UR4, c[0x0][0x228] ;  /* 0x00008a0000047ab9 */ /* 0x000fe20000000800 */
[----:B----4-:R-:W-:Y:S01]  /*5bba0*/  IMAD.WIDE R14, R17, 0x4, R148 ;  /* 0x00000004110e7825 */ /* 0x010fe200078e0294 */
[----:B------:R3:W-:Y:S01]  /*5bbb0*/  @P5 STG.E desc[UR8][R6.64], R223 ;  /* 0x000000df06005986 */ /* 0x0007e2000c101908 */
[----:B------:R-:W-:-:S03]  /*5bbc0*/  ULDC UR6, c[0x0][0x228] ;  /* 0x00008a0000067ab9 */ /* 0x000fc60000000800 */
[----:B------:R4:W-:Y:S01]  /*5bbd0*/  @P1 STG.E desc[UR8][R12.64], R227 ;  /* 0x000000e30c001986 */ /* 0x0009e2000c101908 */
[----:B------:R-:W-:Y:S01]  /*5bbe0*/  ISETP.LT.AND P1, PT, R243, UR4, !P2 ;  /* 0x00000004f3007c0c */ /* 0x000fe2000d721270 */
[----:B------:R-:W-:Y:S01]  /*5bbf0*/  ULDC UR4, c[0x0][0x248] ;  /* 0x0000920000047ab9 */ /* 0x000fe20000000800 */
[----:B------:R-:W-:Y:S01]  /*5bc00*/  ISETP.LT.AND P5, PT, R235, UR6, !P2 ;  /* 0x00000006eb007c0c */ /* 0x000fe2000d7a1270 */
[----:B------:R4:W-:Y:S01]  /*5bc10*/  @P6 STG.E desc[UR8][R14.64], R212 ;  /* 0x000000d40e006986 */ /* 0x0009e2000c101908 */
[----:B------:R-:W-:Y:S01]  /*5bc20*/  ISETP.LT.AND P2, PT, R236, UR10, !P2 ;  /* 0x0000000aec007c0c */ /* 0x000fe2000d741270 */
[----:B------:R-:W-:Y:S01]  /*5bc30*/  VIADD R19, R17, UR4 ;  /* 0x0000000411137c36 */ /* 0x000fe20008000000 */
[----:B------:R-:W-:Y:S01]  /*5bc40*/  ISETP.LT.AND P6, PT, R195, UR12, !P4 ;  /* 0x0000000cc3007c0c */ /* 0x000fe2000e7c1270 */
[----:B-1----:R-:W-:Y:S01]  /*5bc50*/  IMAD.WIDE R4, R17, 0x4, R150 ;  /* 0x0000000411047825 */ /* 0x002fe200078e0296 */
[----:B------:R-:W-:Y:S01]  /*5bc60*/  IADD3 R0, R167, 0x32, RZ ;  /* 0x00000032a7007810 */ /* 0x000fe20007ffe0ff */
[----:B------:R-:W-:Y:S01]  /*5bc70*/  ULDC UR6, c[0x0][0x22c] ;  /* 0x00008b0000067ab9 */ /* 0x000fe20000000800 */
[----:B------:R-:W-:Y:S01]  /*5bc80*/  ULDC UR4, c[0x0][0x228] ;  /* 0x00008a0000047ab9 */ /* 0x000fe20000000800 */
[----:B---3--:R-:W-:Y:S01]  /*5bc90*/  IMAD.WIDE R6, R17, 0x4, R216 ;  /* 0x0000000411067825 */ /* 0x008fe200078e02d8 */
[----:B------:R-:W-:-:S03]  /*5bca0*/  ULDC UR10, c[0x0][0x228] ;  /* 0x00008a00000a7ab9 */ /* 0x000fc60000000800 */
[----:B----4-:R-:W-:Y:S01]  /*5bcb0*/  IMAD.WIDE R12, R17, 0x4, R2 ;  /* 0x00000004110c7825 */ /* 0x010fe200078e0202 */
[----:B------:R1:W-:Y:S03]  /*5bcc0*/  @P1 STG.E desc[UR8][R4.64], R208 ;  /* 0x000000d004001986 */ /* 0x0003e6000c101908 */
[----:B------:R-:W-:Y:S01]  /*5bcd0*/  IMAD.WIDE R14, R19, 0x4, R148 ;  /* 0x00000004130e7825 */ /* 0x000fe200078e0294 */
[----:B------:R3:W-:Y:S01]  /*5bce0*/  @P5 STG.E desc[UR8][R6.64], R188 ;  /* 0x000000bc06005986 */ /* 0x0007e2000c101908 */
[----:B------:R-:W-:Y:S01]  /*5bcf0*/  ISETP.GE.AND P3, PT, R0, UR6, PT ;  /* 0x0000000600007c0c */ /* 0x000fe2000bf66270 */
[----:B------:R-:W-:Y:S01]  /*5bd00*/  ULDC UR6, c[0x0][0x228] ;  /* 0x00008a0000067ab9 */ /* 0x000fe20000000800 */
[----:B------:R-:W-:Y:S01]  /*5bd10*/  ULDC UR12, c[0x0][0x228] ;  /* 0x00008a00000c7ab9 */ /* 0x000fe20000000800 */
[----:B------:R4:W-:Y:S01]  /*5bd20*/  @P2 STG.E desc[UR8][R12.64], R160 ;  /* 0x000000a00c002986 */ /* 0x0009e2000c101908 */
[----:B------:R-:W-:Y:S01]  /*5bd30*/  ISETP.LT.AND P2, PT, R243, UR4, !P4 ;  /* 0x00000004f3007c0c */ /* 0x000fe2000e741270 */
[----:B------:R-:W-:-:S02]  /*5bd40*/  ULDC UR4, c[0x0][0x248] ;  /* 0x0000920000047ab9 */ /* 0x000fc40000000800 */
[----:B------:R2:W-:Y:S01]  /*5bd50*/  @P6 STG.E desc[UR8][R14.64], R28 ;  /* 0x0000001c0e006986 */ /* 0x0005e2000c101908 */
[----:B------:R-:W-:Y:S01]  /*5bd60*/  ISETP.LT.AND P6, PT, R235, UR6, !P4 ;  /* 0x00000006eb007c0c */ /* 0x000fe2000e7c1270 */
[----:B-1----:R-:W-:Y:S01]  /*5bd70*/  IMAD.WIDE R4, R19, 0x4, R150 ;  /* 0x0000000413047825 */ /* 0x002fe200078e0296 */
[----:B------:R-:W-:Y:S01]  /*5bd80*/  ISETP.LT.AND P4, PT, R236, UR10, !P4 ;  /* 0x0000000aec007c0c */ /* 0x000fe2000e781270 */
[----:B------:R-:W-:Y:S02]  /*5bd90*/  ULDC UR6, c[0x0][0x22c] ;  /* 0x00008b0000067ab9 */ /* 0x000fe40000000800 */
[----:B------:R-:W-:Y:S01]  /*5bda0*/  VIADD R0, R167, 0x33 ;  /* 0x00000033a7007836 */ /* 0x000fe20000000000 */
[C---:B------:R-:W-:Y:S01]  /*5bdb0*/  IADD3 R17, R19.reuse, UR4, RZ ;  /* 0x0000000413117c10 */ /* 0x040fe2000fffe0ff */
[----:B---3--:R-:W-:Y:S01]  /*5bdc0*/  IMAD.WIDE R6, R19, 0x4, R216 ;  /* 0x0000000413067825 */ /* 0x008fe200078e02d8 */
[----:B------:R-:W-:Y:S01]  /*5bdd0*/  ULDC UR4, c[0x0][0x228] ;  /* 0x00008a0000047ab9 */ /* 0x000fe20000000800 */
[----:B------:R-:W-:-:S02]  /*5bde0*/  ISETP.LT.AND P5, PT, R195, UR12, !P3 ;  /* 0x0000000cc3007c0c */ /* 0x000fc4000dfa1270 */
[----:B----4-:R-:W-:Y:S01]  /*5bdf0*/  IMAD.WIDE R12, R19, 0x4, R2 ;  /* 0x00000004130c7825 */ /* 0x010fe200078e0202 */
[----:B------:R1:W-:Y:S01]  /*5be00*/  @P2 STG.E desc[UR8][R4.64], R72 ;  /* 0x0000004804002986 */ /* 0x0003e2000c101908 */
[----:B------:R-:W-:Y:S01]  /*5be10*/  ISETP.GE.AND P1, PT, R0, UR6, PT ;  /* 0x0000000600007c0c */ /* 0x000fe2000bf26270 */
[----:B------:R-:W-:Y:S01]  /*5be20*/  ULDC UR6, c[0x0][0x228] ;  /* 0x00008a0000067ab9 */ /* 0x000fe20000000800 */
[----:B------:R-:W-:Y:S01]  /*5be30*/  ISETP.LT.AND P2, PT, R243, UR4, !P3 ;  /* 0x00000004f3007c0c */ /* 0x000fe2000df41270 */
[----:B------:R3:W-:Y:S01]  /*5be40*/  @P6 STG.E desc[UR8][R6.64], R88 ;  /* 0x0000005806006986 */ /* 0x0007e2000c101908 */
[----:B--2---:R-:W-:Y:S01]  /*5be50*/  IMAD.WIDE R14, R17, 0x4, R148 ;  /* 0x00000004110e7825 */ /* 0x004fe200078e0294 */
[----:B------:R-:W-:Y:S01]  /*5be60*/  ULDC UR4, c[0x0][0x248] ;  /* 0x0000920000047ab9 */ /* 0x000fe20000000800 */
[----:B------:R-:W-:Y:S01]  /*5be70*/  ULDC UR10, c[0x0][0x228] ;  /* 0x00008a00000a7ab9 */ /* 0x000fe20000000800 */
[----:B------:R2:W-:Y:S01]  /*5be80*/  @P4 STG.E desc[UR8][R12.64], R96 ;  /* 0x000000600c004986 */ /* 0x0005e2000c101908 */
[----:B------:R-:W-:Y:S01]  /*5be90*/  ISETP.LT.AND P4, PT, R235, UR6, !P3 ;  /* 0x00000006eb007c0c */ /* 0x000fe2000df81270 */
[----:B------:R-:W-:Y:S01]  /*5bea0*/  ULDC UR12, c[0x0][0x228] ;  /* 0x00008a00000c7ab9 */ /* 0x000fe20000000800 */
[----:B-1----:R-:W-:Y:S01]  /*5beb0*/  IMAD.WIDE R4, R17, 0x4, R150 ;  /* 0x0000000411047825 */ /* 0x002fe200078e0296 */
[----:B------:R-:W-:Y:S01]  /*5bec0*/  IADD3 R0, R167, 0x34, RZ ;  /* 0x00000034a7007810 */ /* 0x000fe20007ffe0ff */
[----:B------:R1:W-:Y:S02]  /*5bed0*/  @P5 STG.E desc[UR8][R14.64], R213 ;  /* 0x000000d50e005986 */ /* 0x0003e4000c101908 */
[C---:B------:R-:W-:Y:S01]  /*5bee0*/  VIADD R19, R17.reuse, UR4 ;  /* 0x0000000411137c36 */ /* 0x040fe20008000000 */
[----:B------:R-:W-:Y:S01]  /*5bef0*/  ULDC UR4, c[0x0][0x22c] ;  /* 0x00008b0000047ab9 */ /* 0x000fe20000000800 */
[----:B---3--:R-:W-:Y:S01]  /*5bf00*/  IMAD.WIDE R6, R17, 0x4, R216 ;  /* 0x0000000411067825 */ /* 0x008fe200078e02d8 */
[----:B------:R3:W-:Y:S01]  /*5bf10*/  @P2 STG.E desc[UR8][R4.64], R209 ;  /* 0x000000d104002986 */ /* 0x0007e2000c101908 */
[----:B------:R-:W-:Y:S01]  /*5bf20*/  ISETP.LT.AND P3, PT, R236, UR10, !P3 ;  /* 0x0000000aec007c0c */ /* 0x000fe2000df61270 */
[----:B------:R-:W-:Y:S01]  /*5bf30*/  ULDC UR6, c[0x0][0x228] ;  /* 0x00008a0000067ab9 */ /* 0x000fe20000000800 */
[----:B------:R-:W-:Y:S01]  /*5bf40*/  ISETP.GE.AND P2, PT, R0, UR4, PT ;  /* 0x0000000400007c0c */ /* 0x000fe2000bf46270 */
[----:B------:R-:W-:Y:S01]  /*5bf50*/  ULDC UR4, c[0x0][0x228] ;  /* 0x00008a0000047ab9 */ /* 0x000fe20000000800 */
[----:B------:R-:W-:Y:S01]  /*5bf60*/  ISETP.LT.AND P5, PT, R195, UR12, !P1 ;  /* 0x0000000cc3007c0c */ /* 0x000fe2000cfa1270 */
[----:B------:R4:W-:Y:S01]  /*5bf70*/  @P4 STG.E desc[UR8][R6.64], R189 ;  /* 0x000000bd06004986 */ /* 0x0009e2000c101908 */
[----:B------:R-:W-:Y:S01]  /*5bf80*/  ISETP.LT.AND P6, PT, R243, UR14, !P1 ;  /* 0x0000000ef3007c0c */ /* 0x000fe2000cfc1270 */
[----:B--2---:R-:W-:Y:S01]  /*5bf90*/  IMAD.WIDE R12, R17, 0x4, R2 ;  /* 0x00000004110c7825 */ /* 0x004fe200078e0202 */
[----:B------:R-:W-:Y:S01]  /*5bfa0*/  ISETP.LT.AND P4, PT, R235, UR4, !P1 ;  /* 0x00000004eb007c0c */ /* 0x000fe2000cf81270 */
[----:B------:R-:W-:Y:S01]  /*5bfb0*/  ULDC UR4, c[0x0][0x248] ;  /* 0x0000920000047ab9 */ /* 0x000fe20000000800 */
[----:B------:R-:W-:Y:S01]  /*5bfc0*/  ISETP.LT.AND P1, PT, R236, UR6, !P1 ;  /* 0x00000006ec007c0c */ /* 0x000fe2000cf21270 */
[----:B-1----:R-:W-:Y:S01]  /*5bfd0*/  IMAD.WIDE R14, R19, 0x4, R148 ;  /* 0x00000004130e7825 */ /* 0x002fe200078e0294 */
[----:B------:R-:W-:Y:S01]  /*5bfe0*/  IADD3 R0, R167, 0x35, RZ ;  /* 0x00000035a7007810 */ /* 0x000fe20007ffe0ff */
[----:B------:R-:W-:Y:S01]  /*5bff0*/  ULDC UR10, c[0x0][0x228] ;  /* 0x00008a00000a7ab9 */ /* 0x000fe20000000800 */
[----:B------:R-:W-:Y:S01]  /*5c000*/  ULDC UR12, c[0x0][0x228] ;  /* 0x00008a00000c7ab9 */ /* 0x000fe20000000800 */
[C---:B------:R-:W-:Y:S01]  /*5c010*/  IMAD.WIDE R16, R19.reuse, 0x4, R150 ;  /* 0x0000000413107825 */ /* 0x040fe200078e0296 */
[----:B------:R1:W-:Y:S01]  /*5c020*/  @P3 STG.E desc[UR8][R12.64], R161 ;  /* 0x000000a10c003986 */ /* 0x0003e2000c101908 */
[----:B------:R-:W-:Y:S01]  /*5c030*/  ULDC UR6, c[0x0][0x228] ;  /* 0x00008a0000067ab9 */ /* 0x000fe20000000800 */
[----:B------:R-:W-:Y:S01]  /*5c040*/  ULDC UR14, c[0x0][0x228] ;  /* 0x00008a00000e7ab9 */ /* 0x000fe20000000800 */
[C---:B---3--:R-:W-:Y:S01]  /*5c050*/  IMAD.WIDE R4, R19.reuse, 0x4, R216 ;  /* 0x0000000413047825 */ /* 0x048fe200078e02d8 */
[----:B------:R2:W-:Y:S03]  /*5c060*/  @P5 STG.E desc[UR8][R14.64], R29 ;  /* 0x0000001d0e005986 */ /* 0x0005e6000c101908 */
[C---:B------:R-:W-:Y:S01]  /*5c070*/  VIADD R21, R19.reuse, UR4 ;  /* 0x0000000413157c36 */ /* 0x040fe20008000000 */
[----:B------:R-:W-:Y:S01]  /*5c080*/  ULDC UR4, c[0x0][0x22c] ;  /* 0x00008b0000047ab9 */ /* 0x000fe20000000800 */
[----:B----4-:R-:W-:Y:S01]  /*5c090*/  IMAD.WIDE R6, R19, 0x4, R2 ;  /* 0x0000000413067825 */ /* 0x010fe200078e0202 */
[----:B------:R-:W-:Y:S01]  /*5c0a0*/  @P6 STG.E desc[UR8][R16.64], R73 ;  /* 0x0000004910006986 */ /* 0x000fe2000c101908 */
[----:B------:R-:W-:Y:S01]  /*5c0b0*/  ISETP.GE.AND P3, PT, R0, UR4, PT ;  /* 0x0000000400007c0c */ /* 0x000fe2000bf66270 */
[----:B------:R-:W-:Y:S01]  /*5c0c0*/  ULDC UR4, c[0x0][0x228] ;  /* 0x00008a0000047ab9 */ /* 0x000fe20000000800 */
        /* <DEDUP_REMOVED lines=8> */
[----:B------:R-:W-:Y:S01]  /*5c150*/  ISETP.LT.AND P2, PT, R236, UR6, !P2 ;  /* 0x00000006ec007c0c */ /* 0x000fe2000d741270 */
[----:B--2---:R-:W-:Y:S01]  /*5c160*/  IMAD.WIDE R14, R21, 0x4, R150 ;  /* 0x00000004150e7825 */ /* 0x004fe200078e0296 */
[----:B------:R-:W-:Y:S01]  /*5c170*/  ISETP.LT.AND P4, PT, R195, UR10, !P3 ;  /* 0x0000000ac3007c0c */ /* 0x000fe2000df81270 */
[----:B------:R-:W-:Y:S01]  /*5c180*/  ULDC UR12, c[0x0][0x228] ;  /* 0x00008a00000c7ab9 */ /* 0x000fe20000000800 */
[----:B------:R-:W-:Y:S01]  /*5c190*/  IADD3 R0, R167, 0x36, RZ ;  /* 0x00000036a7007810 */ /* 0x000fe20007ffe0ff */
[C---:B---3--:R-:W-:Y:S01]  /*5c1a0*/  IMAD.WIDE R4, R21.reuse, 0x4, R216 ;  /* 0x0000000415047825 */ /* 0x048fe200078e02d8 */
[----:B------:R2:W-:Y:S03]  /*5c1b0*/  @P5 STG.E desc[UR8][R12.64], R214 ;  /* 0x000000d60c005986 */ /* 0x0005e6000c101908 */
[C---:B------:R-:W-:Y:S01]  /*5c1c0*/  VIADD R19, R21.reuse, UR4 ;  /* 0x0000000415137c36 */ /* 0x040fe20008000000 */
[----:B------:R3:W-:Y:S01]  /*5c1d0*/  @P6 STG.E desc[UR8][R14.64], R210 ;  /* 0x000000d20e006986 */ /* 0x0007e2000c101908 */
[----:B-1----:R-:W-:Y:S01]  /*5c1e0*/  IMAD.WIDE R6, R21, 0x4, R2 ;  /* 0x0000000415067825 */ /* 0x002fe200078e0202 */
[----:B------:R-:W-:Y:S01]  /*5c1f0*/  ISETP.LT.AND P5, PT, R243, UR12, !P3 ;  /* 0x0000000cf3007c0c */ /* 0x000fe2000dfa1270 */
[----:B------:R-:W-:Y:S01]  /*5c200*/  ULDC UR6, c[0x0][0x228] ;  /* 0x00008a0000067ab9 */ /* 0x000fe20000000800 */
[----:B------:R1:W-:Y:S01]  /*5c210*/  @P1 STG.E desc[UR8][R4.64], R190 ;  /* 0x000000be04001986 */ /* 0x0003e2000c101908 */
[----:B------:R-:W-:Y:S01]  /*5c220*/  ISETP.LT.AND P6, PT, R235, UR14, !P3 ;  /* 0x0000000eeb007c0c */ /* 0x000fe2000dfc1270 */
[----:B------:R-:W-:Y:S01]  /*5c230*/  ULDC UR4, c[0x0][0x248] ;  /* 0x0000920000047ab9 */ /* 0x000fe20000000800 */
[----:B------:R-:W-:Y:S01]  /*5c240*/  ULDC UR10, c[0x0][0x228] ;  /* 0x00008a00000a7ab9 */ /* 0x000fe20000000800 */
[C---:B--2---:R-:W-:Y:S01]  /*5c250*/  IMAD.WIDE R12, R19.reuse, 0x4, R148 ;  /* 0x00000004130c7825 */ /* 0x044fe200078e0294 */
[----:B------:R-:W-:Y:S01]  /*5c260*/  ISETP.GE.AND P1, PT, R0, UR7, PT ;  /* 0x0000000700007c0c */ /* 0x000fe2000bf26270 */
[----:B------:R2:W-:Y:S01]  /*5c270*/  @P2 STG.E desc[UR8][R6.64], R162 ;  /* 0x000000a206002986 */ /* 0x0005e2000c101908 */
[----:B------:R-:W-:Y:S01]  /*5c280*/  ULDC UR7, c[0x0][0x228] ;  /* 0x00008a0000077ab9 */ /* 0x000fe20000000800 */
[----:B------:R-:W-:Y:S01]  /*5c290*/  ISETP.LT.AND P3, PT, R236, UR6, !P3 ;  /* 0x00000006ec007c0c */ /* 0x000fe2000df61270 */
[----:B---3--:R-:W-:Y:S01]  /*5c2a0*/  IMAD.WIDE R14, R19, 0x4, R150 ;  /* 0x00000004130e7825 */ /* 0x008fe200078e0296 */
[----:B------:R-:W-:Y:S01]  /*5c2b0*/  @P4 STG.E desc[UR8][R12.64], R30 ;  /* 0x0000001e0c004986 */ /* 0x000fe2000c101908 */
[----:B------:R-:W-:Y:S01]  /*5c2c0*/  ISETP.LT.AND P4, PT, R195, UR7, !P1 ;  /* 0x00000007c3007c0c */ /* 0x000fe2000cf81270 */
[----:B------:R-:W-:Y:S01]  /*5c2d0*/  ULDC UR12, c[0x0][0x228] ;  /* 0x00008a00000c7ab9 */ /* 0x000fe20000000800 */
[C---:B------:R-:W-:Y:S01]  /*5c2e0*/  IADD3 R21, R19.reuse, UR4, RZ ;  /* 0x0000000413157c10 */ /* 0x040fe2000fffe0ff */
[----:B------:R-:W-:Y:S01]  /*5c2f0*/  IMAD.WIDE R16, R19, 0x4, R216 ;  /* 0x0000000413107825 */ /* 0x000fe200078e02d8 */
[----:B------:R3:W-:Y:S01]  /*5c300*/  @P5 STG.E desc[UR8][R14.64], R74 ;  /* 0x0000004a0e005986 */ /* 0x0007e2000c101908 */
[----:B------:R-:W-:-:S02]  /*5c310*/  ULDC UR6, c[0x0][0x228] ;  /* 0x00008a0000067ab9 */ /* 0x000fc40000000800 */
[----:B------:R-:W-:Y:S02]  /*5c320*/  VIADD R0, R167, 0x37 ;  /* 0x00000037a7007836 */ /* 0x000fe40000000000 */
[----:B-1----:R-:W-:Y:S01]  /*5c330*/  IMAD.WIDE R4, R19, 0x4, R2 ;  /* 0x0000000413047825 */ /* 0x002fe200078e0202 */
[----:B------:R1:W-:Y:S01]  /*5c340*/  @P6 STG.E desc[UR8][R16.64], R90 ;  /* 0x0000005a10006986 */ /* 0x0003e2000c101908 */
[----:B------:R-:W-:Y:S01]  /*5c350*/  ISETP.LT.AND P5, PT, R243, UR10, !P1 ;  /* 0x0000000af3007c0c */ /* 0x000fe2000cfa1270 */
[----:B------:R-:W-:Y:S01]  /*5c360*/  ULDC UR4, c[0x0][0x228] ;  /* 0x00008a0000047ab9 */ /* 0x000fe20000000800 */
[----:B--2---:R-:W-:Y:S01]  /*5c370*/  IMAD.WIDE R6, R21, 0x4, R148 ;  /* 0x0000000415067825 */ /* 0x004fe200078e0294 */
[----:B------:R-:W-:Y:S01]  /*5c380*/  ISETP.LT.AND P6, PT, R235, UR12, !P1 ;  /* 0x0000000ceb007c0c */ /* 0x000fe2000cfc1270 */
[----:B------:R-:W-:Y:S01]  /*5c390*/  ULDC UR7, c[0x0][0x228] ;  /* 0x00008a0000077ab9 */ /* 0x000fe20000000800 */
[----:B------:R-:W-:Y:S01]  /*5c3a0*/  ISETP.GE.AND P2, PT, R0, UR5, PT ;  /* 0x0000000500007c0c */ /* 0x000fe2000bf46270 */
[----:B---3--:R-:W-:Y:S01]  /*5c3b0*/  VIADD R14, R167, 0x38 ;  /* 0x00000038a70e7836 */ /* 0x008fe20000000000 */
[----:B------:R-:W-:Y:S01]  /*5c3c0*/  ISETP.LT.AND P1, PT, R236, UR6, !P1 ;  /* 0x00000006ec007c0c */ /* 0x000fe2000cf21270 */
[----:B------:R2:W-:Y:S01]  /*5c3d0*/  @P3 STG.E desc[UR8][R4.64], R98 ;  /* 0x0000006204003986 */ /* 0x0005e2000c101908 */
[----:B------:R-:W-:Y:S01]  /*5c3e0*/  IMAD.WIDE R12, R21, 0x4, R150 ;  /* 0x00000004150c7825 */ /* 0x000fe200078e0296 */
[----:B------:R-:W-:Y:S01]  /*5c3f0*/  ULDC UR5, c[0x0][0x228] ;  /* 0x00008a0000057ab9 */ /* 0x000fe20000000800 */
[----:B------:R-:W-:Y:S01]  /*5c400*/  ULDC UR6, c[0x0][0x228] ;  /* 0x00008a0000067ab9 */ /* 0x000fe20000000800 */
[----:B------:R3:W-:Y:S01]  /*5c410*/  @P4 STG.E desc[UR8][R6.64], R215 ;  /* 0x000000d706004986 */ /* 0x0007e2000c101908 */
[----:B------:R-:W-:Y:S01]  /*5c420*/  ISETP.LT.AND P4, PT, R195, UR4, !P2 ;  /* 0x00000004c3007c0c */ /* 0x000fe2000d781270 */
[----:B------:R-:W-:Y:S01]  /*5c430*/  ULDC UR4, c[0x0][0x248] ;  /* 0x0000920000047ab9 */ /* 0x000fe20000000800 */
[----:B------:R-:W-:Y:S01]  /*5c440*/  ISETP.GE.AND P3, PT, R14, UR23, PT ;  /* 0x000000170e007c0c */ /* 0x000fe2000bf66270 */
[----:B------:R-:W-:-:S04]  /*5c450*/  IMAD.WIDE R14, R21, 0x4, R216 ;  /* 0x00000004150e7825 */ /* 0x000fc800078e02d8 */
[C---:B-1----:R-:W-:Y:S01]  /*5c460*/  IMAD.WIDE R16, R21.reuse, 0x4, R2 ;  /* 0x0000000415107825 */ /* 0x042fe200078e0202 */
[----:B------:R-:W-:Y:S01]  /*5c470*/  IADD3 R21, R21, UR4, RZ ;  /* 0x0000000415157c10 */ /* 0x000fe2000fffe0ff */
[----:B------:R1:W-:Y:S01]  /*5c480*/  @P5 STG.E desc[UR8][R12.64], R211 ;  /* 0x000000d30c005986 */ /* 0x0003e2000c101908 */
[----:B------:R-:W-:Y:S01]  /*5c490*/  ULDC UR4, c[0x0][0x228] ;  /* 0x00008a0000047ab9 */ /* 0x000fe20000000800 */
[----:B------:R-:W-:Y:S02]  /*5c4a0*/  ULDC UR10, c[0x0][0x228] ;  /* 0x00008a00000a7ab9 */ /* 0x000fe40000000800 */
[----:B--2---:R-:W-:Y:S01]  /*5c4b0*/  IMAD.WIDE R4, R21, 0x4, R148 ;  /* 0x0000000415047825 */ /* 0x004fe200078e0294 */
[----:B------:R2:W-:Y:S01]  /*5c4c0*/  @P6 STG.E desc[UR8][R14.64], R191 ;  /* 0x000000bf0e006986 */ /* 0x0005e2000c101908 */
[----:B------:R-:W-:Y:S01]  /*5c4d0*/  ISETP.LT.AND P5, PT, R235, UR5, !P2 ;  /* 0x00000005eb007c0c */ /* 0x000fe2000d7a1270 */
[----:B------:R-:W-:Y:S02]  /*5c4e0*/  ULDC UR5, c[0x0][0x228] ;  /* 0x00008a0000057ab9 */ /* 0x000fe40000000800 */
[----:B------:R4:W-:Y:S01]  /*5c4f0*/  @P1 STG.E desc[UR8][R16.64], R163 ;  /* 0x000000a310001986 */ /* 0x0009e2000c101908 */
[----:B------:R-:W-:Y:S01]  /*5c500*/  ISETP.LT.AND P1, PT, R243, UR4, !P2 ;  /* 0x00000004f3007c0c */ /* 0x000fe2000d721270 */
[----:B------:R-:W-:Y:S01]  /*5c510*/  ULDC UR4, c[0x0][0x248] ;  /* 0x0000920000047ab9 */ /* 0x000fe20000000800 */
[----:B------:R-:W-:Y:S01]  /*5c520*/  ISETP.LT.AND P6, PT, R236, UR6, !P2 ;  /* 0x00000006ec007c0c */ /* 0x000fe2000d7c1270 */
[----:B------:R4:W-:Y:S01]  /*5c530*/  @P4 STG.E desc[UR8][R4.64], R31 ;  /* 0x0000001f04004986 */ /* 0x0009e2000c101908 */
[----:B------:R-:W-:Y:S01]  /*5c540*/  ISETP.LT.AND P4, PT, R195, UR7, !P3 ;  /* 0x00000007c3007c0c */ /* 0x000fe2000df81270 */
[C---:B---3--:R-:W-:Y:S01]  /*5c550*/  IMAD.WIDE R6, R21.reuse, 0x4, R150 ;  /* 0x0000000415067825 */ /* 0x048fe200078e0296 */
[C---:B------:R-:W-:Y:S01]  /*5c560*/  IADD3 R19, R21.reuse, UR4, RZ ;  /* 0x0000000415137c10 */ /* 0x040fe2000fffe0ff */
[----:B------:R-:W-:Y:S01]  /*5c570*/  ULDC UR4, c[0x0][0x228] ;  /* 0x00008a0000047ab9 */ /* 0x000fe20000000800 */
[----:B------:R-:W-:Y:S01]  /*5c580*/  ULDC UR6, c[0x0][0x228] ;  /* 0x00008a0000067ab9 */ /* 0x000fe20000000800 */
[----:B-1----:R-:W-:Y:S01]  /*5c590*/  IMAD.WIDE R12, R21, 0x4, R216 ;  /* 0x00000004150c7825 */ /* 0x002fe200078e02d8 */
[----:B------:R-:W-:-:S03]  /*5c5a0*/  ULDC UR7, c[0x0][0x228] ;  /* 0x00008a0000077ab9 */ /* 0x000fc60000000800 */
[----:B------:R-:W-:Y:S02]  /*5c5b0*/  VIADD R0, R167, 0x39 ;  /* 0x00000039a7007836 */ /* 0x000fe40000000000 */
[----:B--2---:R-:W-:Y:S01]  /*5c5c0*/  IMAD.WIDE R14, R21, 0x4, R2 ;  /* 0x00000004150e7825 */ /* 0x004fe200078e0202 */
[----:B------:R1:W-:Y:S03]  /*5c5d0*/  @P1 STG.E desc[UR8][R6.64], R75 ;  /* 0x0000004b06001986 */ /* 0x0003e6000c101908 */
[----:B----4-:R-:W-:Y:S01]  /*5c5e0*/  IMAD.WIDE R16, R19, 0x4, R148 ;  /* 0x0000000413107825 */ /* 0x010fe200078e0294 */
[----:B------:R2:W-:Y:S01]  /*5c5f0*/  @P5 STG.E desc[UR8][R12.64], R91 ;  /* 0x0000005b0c005986 */ /* 0x0005e2000c101908 */
[----:B------:R-:W-:Y:S01]  /*5c600*/  ISETP.LT.AND P1, PT, R243, UR4, !P3 ;  /* 0x00000004f3007c0c */ /* 0x000fe2000df21270 */
[----:B------:R-:W-:Y:S01]  /*5c610*/  ULDC UR4, c[0x0][0x228] ;  /* 0x00008a0000047ab9 */ /* 0x000fe20000000800 */
[----:B------:R-:W-:Y:S01]  /*5c620*/  ISETP.GE.AND P2, PT, R0, UR21, PT ;  /* 0x0000001500007c0c */ /* 0x000fe2000bf46270 */
[----:B------:R3:W-:Y:S04]  /*5c630*/  @P6 STG.E desc[UR8][R14.64], R99 ;  /* 0x000000630e006986 */ /* 0x0007e8000c101908 */
[----:B------:R4:W-:Y:S01]  /*5c640*/  @P4 STG.E desc[UR8][R16.64], R192 ;  /* 0x000000c010004986 */ /* 0x0009e2000c101908 */
[----:B------:R-:W-:Y:S01]  /*5c650*/  ISETP.LT.AND P4, PT, R235, UR4, !P3 ;  /* 0x00000004eb007c0c */ /* 0x000fe2000df81270 */
[----:B------:R-:W-:Y:S01]  /*5c660*/  ULDC UR4, c[0x0][0x248] ;  /* 0x0000920000047ab9 */ /* 0x000fe20000000800 */
[----:B------:R-:W-:-:S02]  /*5c670*/  ISETP.LT.AND P3, PT, R236, UR5, !P3 ;  /* 0x00000005ec007c0c */ /* 0x000fc4000df61270 */
[----:B------:R-:W-:Y:S02]  /*5c680*/  ISETP.LT.AND P5, PT, R195, UR6, !P2 ;  /* 0x00000006c3007c0c */ /* 0x000fe4000d7a1270 */
[----:B------:R-:W-:Y:S01]  /*5c690*/  ISETP.LT.AND P6, PT, R243, UR7, !P2 ;  /* 0x00000007f3007c0c */ /* 0x000fe2000d7c1270 */
[C---:B------:R-:W-:Y:S02]  /*5c6a0*/  VIADD R21, R19.reuse, UR4 ;  /* 0x0000000413157c36 */ /* 0x040fe40008000000 */
[----:B------:R-:W-:Y:S01]  /*5c6b0*/  IMAD.WIDE R4, R19, 0x4, R150 ;  /* 0x0000000413047825 */ /* 0x000fe200078e0296 */
[----:B------:R-:W-:Y:S01]  /*5c6c0*/  IADD3 R0, R167, 0x3a, RZ ;  /* 0x0000003aa7007810 */ /* 0x000fe20007ffe0ff */
[----:B------:R-:W-:Y:S01]  /*5c6d0*/  ULDC UR4, c[0x0][0x228] ;  /* 0x00008a0000047ab9 */ /* 0x000fe20000000800 */
[----:B------:R-:W-:Y:S01]  /*5c6e0*/  ULDC UR5, c[0x0][0x228] ;  /* 0x00008a0000057ab9 */ /* 0x000fe20000000800 */
[C---:B-1----:R-:W-:Y:S01]  /*5c6f0*/  IMAD.WIDE R6, R19.reuse, 0x4, R216 ;  /* 0x0000000413067825 */ /* 0x042fe200078e02d8 */
[----:B------:R1:W-:Y:S01]  /*5c700*/  @P1 STG.E desc[UR8][R4.64], R232 ;  /* 0x000000e804001986 */ /* 0x0003e2000c101908 */
[----:B------:R-:W-:Y:S01]  /*5c710*/  ULDC UR6, c[0x0][0x228] ;  /* 0x00008a0000067ab9 */ /* 0x000fe20000000800 */
[----:B------:R-:W-:Y:S01]  /*5c720*/  ULDC UR7, c[0x0][0x228] ;  /* 0x00008a0000077ab9 */ /* 0x000fe20000000800 */
[----:B--2---:R-:W-:Y:S01]  /*5c730*/  IMAD.WIDE R12, R19, 0x4, R2 ;  /* 0x00000004130c7825 */ /* 0x004fe200078e0202 */
[----:B------:R-:W-:-:S03]  /*5c740*/  ISETP.GE.AND P1, PT, R0, UR19, PT ;  /* 0x0000001300007c0c */ /* 0x000fc6000bf26270 */
[C---:B---3--:R-:W-:Y:S01]  /*5c750*/  IMAD.WIDE R14, R21.reuse, 0x4, R148 ;  /* 0x00000004150e7825 */ /* 0x048fe200078e0294 */
[----:B------:R2:W-:Y:S03]  /*5c760*/  @P4 STG.E desc[UR8][R6.64], R240 ;  /* 0x000000f006004986 */ /* 0x0005e6000c101908 */
[----:B----4-:R-:W-:Y:S01]  /*5c770*/  IMAD.WIDE R16, R21, 0x4, R150 ;  /* 0x0000000415107825 */ /* 0x010fe200078e0296 */
[----:B------:R3:W-:Y:S01]  /*5c780*/  @P3 STG.E desc[UR8][R12.64], R164 ;  /* 0x000000a40c003986 */ /* 0x0007e2000c101908 */
[----:B------:R-:W-:Y:S01]  /*5c790*/  ISETP.LT.AND P3, PT, R235, UR4, !P2 ;  /* 0x00000004eb007c0c */ /* 0x000fe2000d761270 */
[----:B------:R-:W-:Y:S01]  /*5c7a0*/  ULDC UR4, c[0x0][0x248] ;  /* 0x0000920000047ab9 */ /* 0x000fe20000000800 */
[----:B------:R-:W-:Y:S01]  /*5c7b0*/  ISETP.LT.AND P2, PT, R236, UR5, !P2 ;  /* 0x00000005ec007c0c */ /* 0x000fe2000d741270 */
[----:B------:R4:W-:Y:S01]  /*5c7c0*/  @P5 STG.E desc[UR8][R14.64], R8 ;  /* 0x000000080e005986 */ /* 0x0009e2000c101908 */
[----:B------:R-:W-:-:S02]  /*5c7d0*/  ISETP.LT.AND P5, PT, R243, UR7, !P1 ;  /* 0x00000007f3007c0c */ /* 0x000fc4000cfa1270 */
[----:B------:R-:W-:Y:S01]  /*5c7e0*/  ISETP.LT.AND P4, PT, R235, UR10, !P1 ;  /* 0x0000000aeb007c0c */ /* 0x000fe2000cf81270 */
[----:B------:R4:W-:Y:S01]  /*5c7f0*/  @P6 STG.E desc[UR8][R16.64], R100 ;  /* 0x0000006410006986 */ /* 0x0009e2000c101908 */
[----:B------:R-:W-:Y:S01]  /*5c800*/  ISETP.LT.AND P6, PT, R195, UR6, !P1 ;  /* 0x00000006c3007c0c */ /* 0x000fe2000cfc1270 */
[C---:B------:R-:W-:Y:S02]  /*5c810*/  VIADD R19, R21.reuse, UR4 ;  /* 0x0000000415137c36 */ /* 0x040fe40008000000 */
[----:B-1----:R-:W-:Y:S01]  /*5c820*/  IMAD.WIDE R4, R21, 0x4, R216 ;  /* 0x0000000415047825 */ /* 0x002fe200078e02d8 */
[----:B------:R-:W-:Y:S01]  /*5c830*/  IADD3 R0, R167, 0x3b, RZ ;  /* 0x0000003ba7007810 */ /* 0x000fe20007ffe0ff */
[----:B------:R-:W-:Y:S01]  /*5c840*/  ULDC UR5, c[0x0][0x228] ;  /* 0x00008a0000057ab9 */ /* 0x000fe20000000800 */
[----:B------:R-:W-:Y:S01]  /*5c850*/  ULDC UR6, c[0x0][0x228] ;  /* 0x00008a0000067ab9 */ /* 0x000fe20000000800 */
[----:B--2---:R-:W-:Y:S01]  /*5c860*/  IMAD.WIDE R6, R21, 0x4, R2 ;  /* 0x0000000415067825 */ /* 0x004fe200078e0202 */
[----:B------:R1:W-:Y:S01]  /*5c870*/  @P3 STG.E desc[UR8][R4.64], R196 ;  /* 0x000000c404003986 */ /* 0x0003e2000c101908 */
[----:B------:R-:W-:Y:S01]  /*5c880*/  ULDC UR7, c[0x0][0x228] ;  /* 0x00008a0000077ab9 */ /* 0x000fe20000000800 */
[----:B------:R-:W-:Y:S01]  /*5c890*/  ULDC UR4, c[0x0][0x248] ;  /* 0x0000920000047ab9 */ /* 0x000fe20000000800 */
[----:B---3--:R-:W-:Y:S01]  /*5c8a0*/  IMAD.WIDE R12, R19, 0x4, R148 ;  /* 0x00000004130c7825 */ /* 0x008fe200078e0294 */
[----:B------:R-:W-:Y:S01]  /*5c8b0*/  ISETP.GE.AND P3, PT, R0, UR17, PT ;  /* 0x0000001100007c0c */ /* 0x000fe2000bf66270 */
[----:B------:R-:W-:-:S02]  /*5c8c0*/  ULDC UR10, c[0x0][0x228] ;  /* 0x00008a00000a7ab9 */ /* 0x000fc40000000800 */
[C---:B----4-:R-:W-:Y:S01]  /*5c8d0*/  IMAD.WIDE R14, R19.reuse, 0x4, R150 ;  /* 0x00000004130e7825 */ /* 0x050fe200078e0296 */
[----:B------:R2:W-:Y:S03]  /*5c8e0*/  @P2 STG.E desc[UR8][R6.64], R24 ;  /* 0x0000001806002986 */ /* 0x0005e6000c101908 */
[----:B------:R-:W-:Y:S01]  /*5c8f0*/  IMAD.WIDE R16, R19, 0x4, R216 ;  /* 0x0000000413107825 */ /* 0x000fe200078e02d8 */
[----:B------:R3:W-:Y:S01]  /*5c900*/  @P6 STG.E desc[UR8][R12.64], R193 ;  /* 0x000000c10c006986 */ /* 0x0007e2000c101908 */
[----:B------:R-:W-:Y:S01]  /*5c910*/  ISETP.LT.AND P1, PT, R236, UR5, !P1 ;  /* 0x00000005ec007c0c */ /* 0x000fe2000cf21270 */
[----:B------:R-:W-:Y:S02]  /*5c920*/  ULDC UR5, c[0x0][0x228] ;  /* 0x00008a0000057ab9 */ /* 0x000fe40000000800 */
[----:B------:R4:W-:Y:S01]  /*5c930*/  @P5 STG.E desc[UR8][R14.64], R233 ;  /* 0x000000e90e005986 */ /* 0x0009e2000c101908 */
[----:B------:R-:W-:Y:S01]  /*5c940*/  ISETP.LT.AND P6, PT, R243, UR6, !P3 ;  /* 0x00000006f3007c0c */ /* 0x000fe2000dfc1270 */
[----:B-1----:R-:W-:-:S02]  /*5c950*/  IMAD.WIDE R4, R19, 0x4, R2 ;  /* 0x0000000413047825 */ /* 0x002fc400078e0202 */
[----:B------:R1:W-:Y:S01]  /*5c960*/  @P4 STG.E desc[UR8][R16.64], R241 ;  /* 0x000000f110004986 */ /* 0x0003e2000c101908 */
[----:B------:R-:W-:Y:S01]  /*5c970*/  ISETP.LT.AND P4, PT, R195, UR5, !P3 ;  /* 0x00000005c3007c0c */ /* 0x000fe2000df81270 */
[----:B------:R-:W-:Y:S01]  /*5c980*/  VIADD R0, R167, 0x3c ;  /* 0x0000003ca7007836 */ /* 0x000fe20000000000 */
[----:B------:R-:W-:Y:S01]  /*5c990*/  ISETP.LT.AND P5, PT, R235, UR7, !P3 ;  /* 0x00000007eb007c0c */ /* 0x000fe2000dfa1270 */
[----:B------:R-:W-:Y:S01]  /*5c9a0*/  ULDC UR5, c[0x0][0x228] ;  /* 0x00008a0000057ab9 */ /* 0x000fe20000000800 */
[----:B------:R-:W-:Y:S01]  /*5c9b0*/  IADD3 R19, R19, UR4, RZ ;  /* 0x0000000413137c10 */ /* 0x000fe2000fffe0ff */
[----:B------:R1:W-:Y:S01]  /*5c9c0*/  @P1 STG.E desc[UR8][R4.64], R165 ;  /* 0x000000a504001986 */ /* 0x0003e2000c101908 */
[----:B------:R-:W-:Y:S01]  /*5c9d0*/  ISETP.LT.AND P3, PT, R236, UR10, !P3 ;  /* 0x0000000aec007c0c */ /* 0x000fe2000df61270 */
[----:B------:R-:W-:Y:S01]  /*5c9e0*/  ULDC UR4, c[0x0][0x228] ;  /* 0x00008a0000047ab9 */ /* 0x000fe20000000800 */
[----:B------:R-:W-:Y:S01]  /*5c9f0*/  ISETP.GE.AND P2, PT, R0, UR15, PT ;  /* 0x0000000f00007c0c */ /* 0x000fe2000bf46270 */
[----:B--2---:R-:W-:Y:S01]  /*5ca00*/  IMAD.WIDE R6, R19, 0x4, R148 ;  /* 0x0000000413067825 */ /* 0x004fe200078e0294 */
[----:B------:R-:W-:Y:S01]  /*5ca10*/  ULDC UR6, c[0x0][0x228] ;  /* 0x00008a0000067ab9 */ /* 0x000fe20000000800 */
[----:B------:R-:W-:-:S02]  /*5ca20*/  ULDC UR7, c[0x0][0x228] ;  /* 0x00008a0000077ab9 */ /* 0x000fc40000000800 */
[C---:B---3--:R-:W-:Y:S01]  /*5ca30*/  IMAD.WIDE R12, R19.reuse, 0x4, R150 ;  /* 0x00000004130c7825 */ /* 0x048fe200078e0296 */
[----:B------:R2:W-:Y:S03]  /*5ca40*/  @P4 STG.E desc[UR8][R6.64], R9 ;  /* 0x0000000906004986 */ /* 0x0005e6000c101908 */
[C---:B----4-:R-:W-:Y:S01]  /*5ca50*/  IMAD.WIDE R14, R19.reuse, 0x4, R216 ;  /* 0x00000004130e7825 */ /* 0x050fe200078e02d8 */
[----:B------:R3:W-:Y:S03]  /*5ca60*/  @P6 STG.E desc[UR8][R12.64], R101 ;  /* 0x000000650c006986 */ /* 0x0007e6000c101908 */
[----:B-1----:R-:W-:Y:S01]  /*5ca70*/  IMAD.WIDE R16, R19, 0x4, R2 ;  /* 0x0000000413107825 */ /* 0x002fe200078e0202 */
[----:B------:R-:W-:Y:S01]  /*5ca80*/  @P5 STG.E desc[UR8][R14.64], R197 ;  /* 0x000000c50e005986 */ /* 0x000fe2000c101908 */
[----:B------:R-:W-:Y:S01]  /*5ca90*/  ISETP.LT.AND P5, PT, R195, UR4, !P2 ;  /* 0x00000004c3007c0c */ /* 0x000fe2000d7a1270 */
[----:B------:R-:W-:-:S02]  /*5caa0*/  ULDC UR4, c[0x0][0x248] ;  /* 0x0000920000047ab9 */ /* 0x000fc40000000800 */
[----:B------:R-:W-:Y:S01]  /*5cab0*/  IADD3 R19, R19, UR4, RZ ;  /* 0x0000000413137c10 */ /* 0x000fe2000fffe0ff */
[----:B------:R1:W-:Y:S01]  /*5cac0*/  @P3 STG.E desc[UR8][R16.64], R25 ;  /* 0x0000001910003986 */ /* 0x0003e2000c101908 */
[----:B------:R-:W-:Y:S01]  /*5cad0*/  ULDC UR4, c[0x0][0x228] ;  /* 0x00008a0000047ab9 */ /* 0x000fe20000000800 */
[----:B------:R-:W-:Y:S01]  /*5cae0*/  ISETP.LT.AND P3, PT, R243, UR5, !P2 ;  /* 0x00000005f3007c0c */ /* 0x000fe2000d761270 */
[----:B------:R-:W-:Y:S01]  /*5caf0*/  VIADD R0, R167, 0x3d ;  /* 0x0000003da7007836 */ /* 0x000fe20000000000 */
[----:B------:R-:W-:Y:S01]  /*5cb00*/  ISETP.LT.AND P4, PT, R235, UR4, !P2 ;  /* 0x00000004eb007c0c */ /* 0x000fe2000d781270 */
[C---:B------:R-:W-:Y:S01]  /*5cb10*/  IMAD.WIDE R4, R19.reuse, 0x4, R148 ;  /* 0x0000000413047825 */ /* 0x040fe200078e0294 */
[----:B------:R-:W-:Y:S01]  /*5cb20*/  ISETP.LT.AND P2, PT, R236, UR6, !P2 ;  /* 0x00000006ec007c0c */ /* 0x000fe2000d741270 */
[----:B------:R-:W-:Y:S01]  /*5cb30*/  ULDC UR5, c[0x0][0x228] ;  /* 0x00008a0000057ab9 */ /* 0x000fe20000000800 */
[----:B------:R-:W-:Y:S01]  /*5cb40*/  ISETP.GE.AND P1, PT, R0, UR13, PT ;  /* 0x0000000d00007c0c */ /* 0x000fe2000bf26270 */
[----:B--2---:R-:W-:Y:S01]  /*5cb50*/  IMAD.WIDE R6, R19, 0x4, R150 ;  /* 0x0000000413067825 */ /* 0x004fe200078e0296 */
[----:B------:R-:W-:-:S03]  /*5cb60*/  IADD3 R0, R167, 0x3e, RZ ;  /* 0x0000003ea7007810 */ /* 0x000fc60007ffe0ff */
[C---:B------:R-:W-:Y:S01]  /*5cb70*/  IMAD.WIDE R8, R19.reuse, 0x4, R216 ;  /* 0x0000000413087825 */ /* 0x040fe200078e02d8 */
[----:B------:R2:W-:Y:S01]  /*5cb80*/  @P5 STG.E desc[UR8][R4.64], R194 ;  /* 0x000000c204005986 */ /* 0x0005e2000c101908 */
[----:B------:R-:W-:Y:S01]  /*5cb90*/  ISETP.GE.AND P5, PT, R0, UR11, PT ;  /* 0x0000000b00007c0c */ /* 0x000fe2000bfa6270 */
[----:B------:R-:W-:Y:S01]  /*5cba0*/  ULDC UR6, c[0x0][0x228] ;  /* 0x00008a0000067ab9 */ /* 0x000fe20000000800 */
[----:B---3--:R-:W-:Y:S01]  /*5cbb0*/  IMAD.WIDE R12, R19, 0x4, R2 ;  /* 0x00000004130c7825 */ /* 0x008fe200078e0202 */
[----:B------:R3:W-:Y:S01]  /*5cbc0*/  @P3 STG.E desc[UR8][R6.64], R234 ;  /* 0x000000ea06003986 */ /* 0x0007e2000c101908 */
[----:B------:R-:W-:-:S03]  /*5cbd0*/  ULDC UR4, c[0x0][0x248] ;  /* 0x0000920000047ab9 */ /* 0x000fc60000000800 */
[----:B------:R-:W-:Y:S01]  /*5cbe0*/  @P4 STG.E desc[UR8][R8.64], R242 ;  /* 0x000000f208004986 */ /* 0x000fe2000c101908 */
[----:B------:R-:W-:Y:S01]  /*5cbf0*/  ISETP.LT.AND P4, PT, R235, UR5, !P1 ;  /* 0x00000005eb007c0c */ /* 0x000fe2000cf81270 */
[----:B------:R-:W-:Y:S01]  /*5cc00*/  ULDC UR5, c[0x0][0x228] ;  /* 0x00008a0000057ab9 */ /* 0x000fe20000000800 */
[C---:B------:R-:W-:Y:S01]  /*5cc10*/  ISETP.LT.AND P6, PT, R195.reuse, UR7, !P1 ;  /* 0x00000007c3007c0c */ /* 0x040fe2000cfc1270 */
[----:B------:R-:W-:Y:S01]  /*5cc20*/  @P2 STG.E desc[UR8][R12.64], R166 ;  /* 0x000000a60c002986 */ /* 0x000fe2000c101908 */
[C---:B------:R-:W-:Y:S02]  /*5cc30*/  ISETP.LT.AND P3, PT, R195.reuse, UR6, !P0 ;  /* 0x00000006c3007c0c */ /* 0x040fe4000c761270 */
[----:B------:R-:W-:Y:S01]  /*5cc40*/  ISETP.LT.AND P2, PT, R195, UR5, !P5 ;  /* 0x00000005c3007c0c */ /* 0x000fe2000ef41270 */
[----:B------:R-:W4:Y:S01]  /*5cc50*/  LDL.LU R167, [R1+0x1f0c] ;  /* 0x001f0c0001a77983 */ /* 0x000f220000300800 */
[----:B-1----:R-:W-:Y:S01]  /*5cc60*/  VIADD R17, R19, UR4 ;  /* 0x0000000413117c36 */ /* 0x002fe20008000000 */
[----:B------:R-:W-:Y:S01]  /*5cc70*/  ULDC UR4, c[0x0][0x228] ;  /* 0x00008a0000047ab9 */ /* 0x000fe20000000800 */
[----:B------:R-:W-:Y:S01]  /*5cc80*/  ULDC UR5, c[0x0][0x228] ;  /* 0x00008a0000057ab9 */ /* 0x000fe20000000800 */
[----:B------:R-:W4:Y:S01]  /*5cc90*/  LDL.LU R195, [R1+0x1f08] ;  /* 0x001f080001c37983 */ /* 0x000f220000300800 */
[----:B------:R-:W-:-:S05]  /*5cca0*/  IMAD.WIDE R14, R17, 0x4, R148 ;  /* 0x00000004110e7825 */ /* 0x000fca00078e0294 */
[----:B------:R1:W-:Y:S01]  /*5ccb0*/  @P6 STG.E desc[UR8][R14.64], R10 ;  /* 0x0000000a0e006986 */ /* 0x0003e2000c101908 */
[----:B------:R-:W-:Y:S01]  /*5ccc0*/  ISETP.LT.AND P6, PT, R243, UR4, !P1 ;  /* 0x00000004f3007c0c */ /* 0x000fe2000cfc1270 */
[----:B------:R-:W-:Y:S02]  /*5ccd0*/  ULDC UR4, c[0x0][0x228] ;  /* 0x00008a0000047ab9 */ /* 0x000fe40000000800 */
[----:B------:R-:W-:Y:S01]  /*5cce0*/  ISETP.LT.AND P1, PT, R236, UR4, !P1 ;  /* 0x00000004ec007c0c */ /* 0x000fe2000cf21270 */
[----:B------:R-:W-:Y:S01]  /*5ccf0*/  ULDC UR4, c[0x0][0x248] ;  /* 0x0000920000047ab9 */ /* 0x000fe20000000800 */
[----:B--2---:R-:W-:-:S04]  /*5cd00*/  IMAD.WIDE R4, R17, 0x4, R150 ;  /* 0x0000000411047825 */ /* 0x004fc800078e0296 */
[----:B---3--:R-:W-:-:S04]  /*5cd10*/  IMAD.WIDE R6, R17, 0x4, R216 ;  /* 0x0000000411067825 */ /* 0x008fc800078e02d8 */
[C---:B-1----:R-:W-:Y:S02]  /*5cd20*/  VIADD R15, R17.reuse, UR4 ;  /* 0x00000004110f7c36 */ /* 0x042fe40008000000 */
[----:B------:R-:W-:Y:S01]  /*5cd30*/  IMAD.WIDE R8, R17, 0x4, R2 ;  /* 0x0000000411087825 */ /* 0x000fe200078e0202 */
[----:B------:R1:W-:Y:S01]  /*5cd40*/  @P6 STG.E desc[UR8][R4.64], R102 ;  /* 0x0000006604006986 */ /* 0x0003e2000c101908 */
[----:B------:R-:W-:Y:S02]  /*5cd50*/  ULDC UR4, c[0x0][0x228] ;  /* 0x00008a0000047ab9 */ /* 0x000fe40000000800 */
[----:B------:R-:W-:Y:S01]  /*5cd60*/  IMAD.WIDE R12, R15, 0x4, R148 ;  /* 0x000000040f0c7825 */ /* 0x000fe200078e0294 */
[----:B------:R2:W-:Y:S01]  /*5cd70*/  @P4 STG.E desc[UR8][R6.64], R198 ;  /* 0x000000c606004986 */ /* 0x0005e2000c101908 */
[C---:B------:R-:W-:Y:S01]  /*5cd80*/  ISETP.LT.AND P4, PT, R243.reuse, UR5, !P0 ;  /* 0x00000005f3007c0c */ /* 0x040fe2000c781270 */
[----:B------:R-:W-:Y:S01]  /*5cd90*/  ULDC UR5, c[0x0][0x228] ;  /* 0x00008a0000057ab9 */ /* 0x000fe20000000800 */
[----:B------:R-:W-:Y:S01]  /*5cda0*/  ISETP.LT.AND P6, PT, R243, UR4, !P5 ;  /* 0x00000004f3007c0c */ /* 0x000fe2000efc1270 */
[----:B------:R3:W-:Y:S01]  /*5cdb0*/  @P1 STG.E desc[UR8][R8.64], R26 ;  /* 0x0000001a08001986 */ /* 0x0007e2000c101908 */
[----:B------:R-:W-:Y:S01]  /*5cdc0*/  ULDC UR4, c[0x0][0x228] ;  /* 0x00008a0000047ab9 */ /* 0x000fe20000000800 */
[C---:B------:R-:W-:Y:S01]  /*5cdd0*/  ISETP.LT.AND P1, PT, R235.reuse, UR5, !P0 ;  /* 0x00000005eb007c0c */ /* 0x040fe2000c721270 */
[----:B------:R-:W-:Y:S01]  /*5cde0*/  ULDC UR5, c[0x0][0x228] ;  /* 0x00008a0000057ab9 */ /* 0x000fe20000000800 */
[----:B------:R-:W3:Y:S04]  /*5cdf0*/  LDL.LU R243, [R1+0x1f04] ;  /* 0x001f040001f37983 */ /* 0x000ee80000300800 */
[----:B----4-:R4:W-:Y:S01]  /*5ce00*/  @P2 STG.E desc[UR8][R12.64], R195 ;  /* 0x000000c30c002986 */ /* 0x0109e2000c101908 */
[----:B------:R-:W-:Y:S01]  /*5ce10*/  ISETP.LT.AND P2, PT, R235, UR4, !P5 ;  /* 0x00000004eb007c0c */ /* 0x000fe2000ef41270 */
[----:B------:R-:W-:-:S02]  /*5ce20*/  ULDC UR4, c[0x0][0x228] ;  /* 0x00008a0000047ab9 */ /* 0x000fc40000000800 */
[----:B------:R-:W4:Y:S01]  /*5ce30*/  LDL.LU R235, [R1+0x1f00] ;  /* 0x001f000001eb7983 */ /* 0x000f220000300800 */
[C---:B------:R-:W-:Y:S01]  /*5ce40*/  ISETP.LT.AND P5, PT, R236.reuse, UR4, !P5 ;  /* 0x00000004ec007c0c */ /* 0x040fe2000efa1270 */
[----:B------:R-:W-:Y:S01]  /*5ce50*/  ULDC UR4, c[0x0][0x248] ;  /* 0x0000920000047ab9 */ /* 0x000fe20000000800 */
[----:B------:R-:W-:Y:S02]  /*5ce60*/  ISETP.LT.AND P0, PT, R236, UR5, !P0 ;  /* 0x00000005ec007c0c */ /* 0x000fe4000c701270 */
[C---:B------:R-:W-:Y:S01]  /*5ce70*/  IADD3 R17, R15.reuse, UR4, RZ ;  /* 0x000000040f117c10 */ /* 0x040fe2000fffe0ff */
[----:B-1----:R-:W-:-:S04]  /*5ce80*/  IMAD.WIDE R4, R15, 0x4, R150 ;  /* 0x000000040f047825 */ /* 0x002fc800078e0296 */
[----:B--2---:R-:W-:-:S04]  /*5ce90*/  IMAD.WIDE R6, R15, 0x4, R216 ;  /* 0x000000040f067825 */ /* 0x004fc800078e02d8 */
[----:B---3--:R-:W-:-:S04]  /*5cea0*/  IMAD.WIDE R8, R15, 0x4, R2 ;  /* 0x000000040f087825 */ /* 0x008fc800078e0202 */
[----:B------:R-:W-:-:S04]  /*5ceb0*/  IMAD.WIDE R148, R17, 0x4, R148 ;  /* 0x0000000411947825 */ /* 0x000fc800078e0294 */
[----:B------:R-:W-:-:S04]  /*5cec0*/  IMAD.WIDE R150, R17, 0x4, R150 ;  /* 0x0000000411967825 */ /* 0x000fc800078e0296 */
[----:B------:R-:W-:-:S04]  /*5ced0*/  IMAD.WIDE R216, R17, 0x4, R216 ;  /* 0x0000000411d87825 */ /* 0x000fc800078e02d8 */
[----:B------:R-:W-:Y:S01]  /*5cee0*/  IMAD.WIDE R2, R17, 0x4, R2 ;  /* 0x0000000411027825 */ /* 0x000fe200078e0202 */
[----:B----4-:R1:W-:Y:S04]  /*5cef0*/  @P6 STG.E desc[UR8][R4.64], R235 ;  /* 0x000000eb04006986 */ /* 0x0103e8000c101908 */
[----:B------:R1:W-:Y:S04]  /*5cf00*/  @P2 STG.E desc[UR8][R6.64], R243 ;  /* 0x000000f306002986 */ /* 0x0003e8000c101908 */
[----:B------:R1:W-:Y:S04]  /*5cf10*/  @P5 STG.E desc[UR8][R8.64], R167 ;  /* 0x000000a708005986 */ /* 0x0003e8000c101908 */
[----:B------:R1:W-:Y:S04]  /*5cf20*/  @P3 STG.E desc[UR8][R148.64], R11 ;  /* 0x0000000b94003986 */ /* 0x0003e8000c101908 */
[----:B------:R1:W-:Y:S04]  /*5cf30*/  @P4 STG.E desc[UR8][R150.64], R103 ;  /* 0x0000006796004986 */ /* 0x0003e8000c101908 */
[----:B------:R1:W-:Y:S01]  /*5cf40*/  @P1 STG.E desc[UR8][R216.64], R199 ;  /* 0x000000c7d8001986 */ /* 0x0003e2000c101908 */
[----:B------:R-:W-:Y:S05]  /*5cf50*/  @!P0 EXIT ;  /* 0x000000000000894d */ /* 0x000fea0003800000 */
[----:B------:R-:W-:Y:S01]  /*5cf60*/  STG.E desc[UR8][R2.64], R27 ;  /* 0x0000001b02007986 */ /* 0x000fe2000c101908 */
[----:B------:R-:W-:Y:S05]  /*5cf70*/  EXIT ;  /* 0x000000000000794d */ /* 0x000fea0003800000 */
.L_x_2:
[----:B------:R-:W-:-:S00]  /*5cf80*/  BRA `(.L_x_2) ;  /* 0xfffffffc00fc7947 */ /* 0x000fc0000383ffff */
[----:B------:R-:W-:-:S00]  /*5cf90*/  NOP ;  /* 0x0000000000007918 */ /* 0x000fc00000000000 */
        /* <DEDUP_REMOVED lines=14> */
.L_x_3:


//--------------------- .nv.shared.matmul_kernel  --------------------------
	.section	.nv.shared.matmul_kernel,"aw",@nobits
	.sectionflags	@""
	.align	16
	.zero		1024


//--------------------- .nv.shared.reserved.0     --------------------------
	.section	.nv.shared.reserved.0,"aw",@nobits
	.weak		__nv_reservedSMEM_offset_0_alias
	.size		__nv_reservedSMEM_offset_0_alias, 0, 0
	.other		__nv_reservedSMEM_offset_0_alias,@"STO_CUDA_RESERVED_SHARED STV_DEFAULT"
__nv_reservedSMEM_offset_0_alias:
	.zero		0


//--------------------- .nv.constant0.matmul_kernel --------------------------
	.section	.nv.constant0.matmul_kernel,"a",@progbits
	.sectionflags	@""
	.align	4
.nv.constant0.matmul_kernel:
	.zero		608


//--------------------- SYMBOLS --------------------------

	.type		.nv.reservedSmem.offset0,@object
	.size		.nv.reservedSmem.offset0,0x4
